//
// Generated by NVIDIA NVVM Compiler
//
// Compiler Build ID: CL-36424714
// Cuda compilation tools, release 13.0, V13.0.88
// Based on NVVM 20.0.0
//

.version 9.0
.target sm_100
.address_size 64

	// .globl	_Z24multiply_rgbImage_byMaskPfPhS0_S_S_S_S_S_S_iii
// _ZZN3cub18CUB_300001_SM_10006detail6reduce28DeviceReduceSingleTileKernelINS2_10policy_hubIfjN4cuda3std3__44plusIfEEE10Policy1000EN6thrust24THRUST_300001_SM_1000_NS6detail15normal_iteratorINSD_10device_ptrIfEEEEPfjS9_ffNS7_10__identityEEEvT0_T1_T2_T3_T4_T6_E12temp_storage has been demoted
// _ZZN3cub18CUB_300001_SM_10006detail6reduce18DeviceReduceKernelINS2_10policy_hubIfjN4cuda3std3__44plusIfEEE10Policy1000EN6thrust24THRUST_300001_SM_1000_NS6detail15normal_iteratorINSD_10device_ptrIfEEEEjS9_fNS7_10__identityEEEvT0_PT3_T1_NS0_13GridEvenShareISN_EET2_T4_E12temp_storage has been demoted
// _ZZN3cub18CUB_300001_SM_10006detail6reduce28DeviceReduceSingleTileKernelINS2_10policy_hubIfjN4cuda3std3__44plusIfEEE10Policy1000EPfSC_iS9_ffNS7_10__identityEEEvT0_T1_T2_T3_T4_T6_E12temp_storage has been demoted
// _ZZN3cub18CUB_300001_SM_10006detail6reduce28DeviceReduceSingleTileKernelINS2_10policy_hubIfyN4cuda3std3__44plusIfEEE10Policy1000EN6thrust24THRUST_300001_SM_1000_NS6detail15normal_iteratorINSD_10device_ptrIfEEEEPfyS9_ffNS7_10__identityEEEvT0_T1_T2_T3_T4_T6_E12temp_storage has been demoted
// _ZZN3cub18CUB_300001_SM_10006detail6reduce18DeviceReduceKernelINS2_10policy_hubIfyN4cuda3std3__44plusIfEEE10Policy1000EN6thrust24THRUST_300001_SM_1000_NS6detail15normal_iteratorINSD_10device_ptrIfEEEEyS9_fNS7_10__identityEEEvT0_PT3_T1_NS0_13GridEvenShareISN_EET2_T4_E12temp_storage has been demoted
// _ZZN3cub18CUB_300001_SM_10006detail6reduce28DeviceReduceSingleTileKernelINS2_10policy_hubIfyN4cuda3std3__44plusIfEEE10Policy1000EPfSC_iS9_ffNS7_10__identityEEEvT0_T1_T2_T3_T4_T6_E12temp_storage has been demoted
.global .align 1 .b8 _ZN34_INTERNAL_f8200008_4_k_cu_be664c474cuda3std3__45__cpo5beginE[1];
.global .align 1 .b8 _ZN34_INTERNAL_f8200008_4_k_cu_be664c474cuda3std3__45__cpo3endE[1];
.global .align 1 .b8 _ZN34_INTERNAL_f8200008_4_k_cu_be664c474cuda3std3__45__cpo6cbeginE[1];
.global .align 1 .b8 _ZN34_INTERNAL_f8200008_4_k_cu_be664c474cuda3std3__45__cpo4cendE[1];
.global .align 1 .b8 _ZN34_INTERNAL_f8200008_4_k_cu_be664c474cuda3std3__45__cpo6rbeginE[1];
.global .align 1 .b8 _ZN34_INTERNAL_f8200008_4_k_cu_be664c474cuda3std3__45__cpo4rendE[1];
.global .align 1 .b8 _ZN34_INTERNAL_f8200008_4_k_cu_be664c474cuda3std3__45__cpo7crbeginE[1];
.global .align 1 .b8 _ZN34_INTERNAL_f8200008_4_k_cu_be664c474cuda3std3__45__cpo5crendE[1];
.global .align 1 .b8 _ZN34_INTERNAL_f8200008_4_k_cu_be664c474cuda3std3__436_GLOBAL__N__f8200008_4_k_cu_be664c476ignoreE[1];
.global .align 1 .b8 _ZN34_INTERNAL_f8200008_4_k_cu_be664c474cuda3std3__419piecewise_constructE[1];
.global .align 1 .b8 _ZN34_INTERNAL_f8200008_4_k_cu_be664c474cuda3std3__48in_placeE[1];
.global .align 1 .b8 _ZN34_INTERNAL_f8200008_4_k_cu_be664c474cuda3std3__420unreachable_sentinelE[1];
.global .align 1 .b8 _ZN34_INTERNAL_f8200008_4_k_cu_be664c474cuda3std3__47nulloptE[1];
.global .align 1 .b8 _ZN34_INTERNAL_f8200008_4_k_cu_be664c474cuda3std3__48unexpectE[1];
.global .align 1 .b8 _ZN34_INTERNAL_f8200008_4_k_cu_be664c474cuda3std6ranges3__45__cpo4swapE[1];
.global .align 1 .b8 _ZN34_INTERNAL_f8200008_4_k_cu_be664c474cuda3std6ranges3__45__cpo9iter_moveE[1];
.global .align 1 .b8 _ZN34_INTERNAL_f8200008_4_k_cu_be664c474cuda3std6ranges3__45__cpo5beginE[1];
.global .align 1 .b8 _ZN34_INTERNAL_f8200008_4_k_cu_be664c474cuda3std6ranges3__45__cpo3endE[1];
.global .align 1 .b8 _ZN34_INTERNAL_f8200008_4_k_cu_be664c474cuda3std6ranges3__45__cpo6cbeginE[1];
.global .align 1 .b8 _ZN34_INTERNAL_f8200008_4_k_cu_be664c474cuda3std6ranges3__45__cpo4cendE[1];
.global .align 1 .b8 _ZN34_INTERNAL_f8200008_4_k_cu_be664c474cuda3std6ranges3__45__cpo7advanceE[1];
.global .align 1 .b8 _ZN34_INTERNAL_f8200008_4_k_cu_be664c474cuda3std6ranges3__45__cpo9iter_swapE[1];
.global .align 1 .b8 _ZN34_INTERNAL_f8200008_4_k_cu_be664c474cuda3std6ranges3__45__cpo4nextE[1];
.global .align 1 .b8 _ZN34_INTERNAL_f8200008_4_k_cu_be664c474cuda3std6ranges3__45__cpo4prevE[1];
.global .align 1 .b8 _ZN34_INTERNAL_f8200008_4_k_cu_be664c474cuda3std6ranges3__45__cpo4dataE[1];
.global .align 1 .b8 _ZN34_INTERNAL_f8200008_4_k_cu_be664c474cuda3std6ranges3__45__cpo5cdataE[1];
.global .align 1 .b8 _ZN34_INTERNAL_f8200008_4_k_cu_be664c474cuda3std6ranges3__45__cpo4sizeE[1];
.global .align 1 .b8 _ZN34_INTERNAL_f8200008_4_k_cu_be664c474cuda3std6ranges3__45__cpo5ssizeE[1];
.global .align 1 .b8 _ZN34_INTERNAL_f8200008_4_k_cu_be664c474cuda3std6ranges3__45__cpo8distanceE[1];
.global .align 1 .b8 _ZN34_INTERNAL_f8200008_4_k_cu_be664c476thrust24THRUST_300001_SM_1000_NS8cuda_cub3parE[1];
.global .align 1 .b8 _ZN34_INTERNAL_f8200008_4_k_cu_be664c476thrust24THRUST_300001_SM_1000_NS8cuda_cub10par_nosyncE[1];
.global .align 1 .b8 _ZN34_INTERNAL_f8200008_4_k_cu_be664c476thrust24THRUST_300001_SM_1000_NS6system6detail10sequential3seqE[1];
.global .align 1 .b8 _ZN34_INTERNAL_f8200008_4_k_cu_be664c476thrust24THRUST_300001_SM_1000_NS12placeholders2_1E[1];
.global .align 1 .b8 _ZN34_INTERNAL_f8200008_4_k_cu_be664c476thrust24THRUST_300001_SM_1000_NS12placeholders2_2E[1];
.global .align 1 .b8 _ZN34_INTERNAL_f8200008_4_k_cu_be664c476thrust24THRUST_300001_SM_1000_NS12placeholders2_3E[1];
.global .align 1 .b8 _ZN34_INTERNAL_f8200008_4_k_cu_be664c476thrust24THRUST_300001_SM_1000_NS12placeholders2_4E[1];
.global .align 1 .b8 _ZN34_INTERNAL_f8200008_4_k_cu_be664c476thrust24THRUST_300001_SM_1000_NS12placeholders2_5E[1];
.global .align 1 .b8 _ZN34_INTERNAL_f8200008_4_k_cu_be664c476thrust24THRUST_300001_SM_1000_NS12placeholders2_6E[1];
.global .align 1 .b8 _ZN34_INTERNAL_f8200008_4_k_cu_be664c476thrust24THRUST_300001_SM_1000_NS12placeholders2_7E[1];
.global .align 1 .b8 _ZN34_INTERNAL_f8200008_4_k_cu_be664c476thrust24THRUST_300001_SM_1000_NS12placeholders2_8E[1];
.global .align 1 .b8 _ZN34_INTERNAL_f8200008_4_k_cu_be664c476thrust24THRUST_300001_SM_1000_NS12placeholders2_9E[1];
.global .align 1 .b8 _ZN34_INTERNAL_f8200008_4_k_cu_be664c476thrust24THRUST_300001_SM_1000_NS12placeholders3_10E[1];
.global .align 1 .b8 _ZN34_INTERNAL_f8200008_4_k_cu_be664c476thrust24THRUST_300001_SM_1000_NS3seqE[1];
.extern .shared .align 16 .b8 sdata[];

.visible .entry _Z24multiply_rgbImage_byMaskPfPhS0_S_S_S_S_S_S_iii(
	.param .u64 .ptr .align 1 _Z24multiply_rgbImage_byMaskPfPhS0_S_S_S_S_S_S_iii_param_0,
	.param .u64 .ptr .align 1 _Z24multiply_rgbImage_byMaskPfPhS0_S_S_S_S_S_S_iii_param_1,
	.param .u64 .ptr .align 1 _Z24multiply_rgbImage_byMaskPfPhS0_S_S_S_S_S_S_iii_param_2,
	.param .u64 .ptr .align 1 _Z24multiply_rgbImage_byMaskPfPhS0_S_S_S_S_S_S_iii_param_3,
	.param .u64 .ptr .align 1 _Z24multiply_rgbImage_byMaskPfPhS0_S_S_S_S_S_S_iii_param_4,
	.param .u64 .ptr .align 1 _Z24multiply_rgbImage_byMaskPfPhS0_S_S_S_S_S_S_iii_param_5,
	.param .u64 .ptr .align 1 _Z24multiply_rgbImage_byMaskPfPhS0_S_S_S_S_S_S_iii_param_6,
	.param .u64 .ptr .align 1 _Z24multiply_rgbImage_byMaskPfPhS0_S_S_S_S_S_S_iii_param_7,
	.param .u64 .ptr .align 1 _Z24multiply_rgbImage_byMaskPfPhS0_S_S_S_S_S_S_iii_param_8,
	.param .u32 _Z24multiply_rgbImage_byMaskPfPhS0_S_S_S_S_S_S_iii_param_9,
	.param .u32 _Z24multiply_rgbImage_byMaskPfPhS0_S_S_S_S_S_S_iii_param_10,
	.param .u32 _Z24multiply_rgbImage_byMaskPfPhS0_S_S_S_S_S_S_iii_param_11
)
{
	.reg .pred 	%p<4>;
	.reg .b16 	%rs<7>;
	.reg .b32 	%r<16>;
	.reg .b32 	%f<16>;
	.reg .b64 	%rd<33>;

	ld.param.u64 	%rd2, [_Z24multiply_rgbImage_byMaskPfPhS0_S_S_S_S_S_S_iii_param_1];
	ld.param.u64 	%rd4, [_Z24multiply_rgbImage_byMaskPfPhS0_S_S_S_S_S_S_iii_param_3];
	ld.param.u64 	%rd5, [_Z24multiply_rgbImage_byMaskPfPhS0_S_S_S_S_S_S_iii_param_4];
	ld.param.u64 	%rd6, [_Z24multiply_rgbImage_byMaskPfPhS0_S_S_S_S_S_S_iii_param_5];
	ld.param.u64 	%rd7, [_Z24multiply_rgbImage_byMaskPfPhS0_S_S_S_S_S_S_iii_param_6];
	ld.param.u64 	%rd8, [_Z24multiply_rgbImage_byMaskPfPhS0_S_S_S_S_S_S_iii_param_7];
	ld.param.u64 	%rd9, [_Z24multiply_rgbImage_byMaskPfPhS0_S_S_S_S_S_S_iii_param_8];
	ld.param.u32 	%r3, [_Z24multiply_rgbImage_byMaskPfPhS0_S_S_S_S_S_S_iii_param_9];
	ld.param.u32 	%r5, [_Z24multiply_rgbImage_byMaskPfPhS0_S_S_S_S_S_S_iii_param_10];
	ld.param.u32 	%r4, [_Z24multiply_rgbImage_byMaskPfPhS0_S_S_S_S_S_S_iii_param_11];
	mov.u32 	%r7, %tid.x;
	mov.u32 	%r8, %ctaid.x;
	mov.u32 	%r9, %ntid.x;
	mad.lo.s32 	%r1, %r8, %r9, %r7;
	mov.u32 	%r10, %tid.y;
	mov.u32 	%r11, %ctaid.y;
	mov.u32 	%r12, %ntid.y;
	mad.lo.s32 	%r13, %r11, %r12, %r10;
	setp.ge.s32 	%p1, %r1, %r3;
	setp.ge.s32 	%p2, %r13, %r5;
	or.pred  	%p3, %p1, %p2;
	@%p3 bra 	$L__BB0_2;
	ld.param.u64 	%rd32, [_Z24multiply_rgbImage_byMaskPfPhS0_S_S_S_S_S_S_iii_param_2];
	ld.param.u64 	%rd31, [_Z24multiply_rgbImage_byMaskPfPhS0_S_S_S_S_S_S_iii_param_0];
	cvta.to.global.u64 	%rd10, %rd31;
	cvta.to.global.u64 	%rd11, %rd2;
	cvta.to.global.u64 	%rd12, %rd4;
	cvta.to.global.u64 	%rd13, %rd5;
	cvta.to.global.u64 	%rd14, %rd6;
	cvta.to.global.u64 	%rd15, %rd32;
	cvta.to.global.u64 	%rd16, %rd7;
	cvta.to.global.u64 	%rd17, %rd8;
	cvta.to.global.u64 	%rd18, %rd9;
	mad.lo.s32 	%r14, %r3, %r13, %r1;
	mul.lo.s32 	%r15, %r4, %r14;
	mul.wide.s32 	%rd19, %r15, 4;
	add.s64 	%rd20, %rd10, %rd19;
	ld.global.f32 	%f1, [%rd20];
	ld.global.f32 	%f2, [%rd20+4];
	ld.global.f32 	%f3, [%rd20+8];
	cvt.s64.s32 	%rd21, %r14;
	add.s64 	%rd22, %rd11, %rd21;
	ld.global.u8 	%rs1, [%rd22];
	cvt.rn.f32.u16 	%f4, %rs1;
	mul.f32 	%f5, %f1, %f4;
	mul.wide.s32 	%rd23, %r14, 4;
	add.s64 	%rd24, %rd12, %rd23;
	st.global.f32 	[%rd24], %f5;
	ld.global.u8 	%rs2, [%rd22];
	cvt.rn.f32.u16 	%f6, %rs2;
	mul.f32 	%f7, %f2, %f6;
	add.s64 	%rd25, %rd13, %rd23;
	st.global.f32 	[%rd25], %f7;
	ld.global.u8 	%rs3, [%rd22];
	cvt.rn.f32.u16 	%f8, %rs3;
	mul.f32 	%f9, %f3, %f8;
	add.s64 	%rd26, %rd14, %rd23;
	st.global.f32 	[%rd26], %f9;
	add.s64 	%rd27, %rd15, %rd21;
	ld.global.u8 	%rs4, [%rd27];
	cvt.rn.f32.u16 	%f10, %rs4;
	mul.f32 	%f11, %f1, %f10;
	add.s64 	%rd28, %rd16, %rd23;
	st.global.f32 	[%rd28], %f11;
	ld.global.u8 	%rs5, [%rd27];
	cvt.rn.f32.u16 	%f12, %rs5;
	mul.f32 	%f13, %f2, %f12;
	add.s64 	%rd29, %rd17, %rd23;
	st.global.f32 	[%rd29], %f13;
	ld.global.u8 	%rs6, [%rd27];
	cvt.rn.f32.u16 	%f14, %rs6;
	mul.f32 	%f15, %f3, %f14;
	add.s64 	%rd30, %rd18, %rd23;
	st.global.f32 	[%rd30], %f15;
$L__BB0_2:
	ret;

}
	// .globl	_Z24multiply_rgbImage_byMaskPfS_S_S_S_S_S_S_S_iii
.visible .entry _Z24multiply_rgbImage_byMaskPfS_S_S_S_S_S_S_S_iii(
	.param .u64 .ptr .align 1 _Z24multiply_rgbImage_byMaskPfS_S_S_S_S_S_S_S_iii_param_0,
	.param .u64 .ptr .align 1 _Z24multiply_rgbImage_byMaskPfS_S_S_S_S_S_S_S_iii_param_1,
	.param .u64 .ptr .align 1 _Z24multiply_rgbImage_byMaskPfS_S_S_S_S_S_S_S_iii_param_2,
	.param .u64 .ptr .align 1 _Z24multiply_rgbImage_byMaskPfS_S_S_S_S_S_S_S_iii_param_3,
	.param .u64 .ptr .align 1 _Z24multiply_rgbImage_byMaskPfS_S_S_S_S_S_S_S_iii_param_4,
	.param .u64 .ptr .align 1 _Z24multiply_rgbImage_byMaskPfS_S_S_S_S_S_S_S_iii_param_5,
	.param .u64 .ptr .align 1 _Z24multiply_rgbImage_byMaskPfS_S_S_S_S_S_S_S_iii_param_6,
	.param .u64 .ptr .align 1 _Z24multiply_rgbImage_byMaskPfS_S_S_S_S_S_S_S_iii_param_7,
	.param .u64 .ptr .align 1 _Z24multiply_rgbImage_byMaskPfS_S_S_S_S_S_S_S_iii_param_8,
	.param .u32 _Z24multiply_rgbImage_byMaskPfS_S_S_S_S_S_S_S_iii_param_9,
	.param .u32 _Z24multiply_rgbImage_byMaskPfS_S_S_S_S_S_S_S_iii_param_10,
	.param .u32 _Z24multiply_rgbImage_byMaskPfS_S_S_S_S_S_S_S_iii_param_11
)
{
	.reg .pred 	%p<4>;
	.reg .b32 	%r<16>;
	.reg .b32 	%f<16>;
	.reg .b64 	%rd<32>;

	ld.param.u64 	%rd2, [_Z24multiply_rgbImage_byMaskPfS_S_S_S_S_S_S_S_iii_param_1];
	ld.param.u64 	%rd4, [_Z24multiply_rgbImage_byMaskPfS_S_S_S_S_S_S_S_iii_param_3];
	ld.param.u64 	%rd5, [_Z24multiply_rgbImage_byMaskPfS_S_S_S_S_S_S_S_iii_param_4];
	ld.param.u64 	%rd6, [_Z24multiply_rgbImage_byMaskPfS_S_S_S_S_S_S_S_iii_param_5];
	ld.param.u64 	%rd7, [_Z24multiply_rgbImage_byMaskPfS_S_S_S_S_S_S_S_iii_param_6];
	ld.param.u64 	%rd8, [_Z24multiply_rgbImage_byMaskPfS_S_S_S_S_S_S_S_iii_param_7];
	ld.param.u64 	%rd9, [_Z24multiply_rgbImage_byMaskPfS_S_S_S_S_S_S_S_iii_param_8];
	ld.param.u32 	%r3, [_Z24multiply_rgbImage_byMaskPfS_S_S_S_S_S_S_S_iii_param_9];
	ld.param.u32 	%r5, [_Z24multiply_rgbImage_byMaskPfS_S_S_S_S_S_S_S_iii_param_10];
	ld.param.u32 	%r4, [_Z24multiply_rgbImage_byMaskPfS_S_S_S_S_S_S_S_iii_param_11];
	mov.u32 	%r7, %tid.x;
	mov.u32 	%r8, %ctaid.x;
	mov.u32 	%r9, %ntid.x;
	mad.lo.s32 	%r1, %r8, %r9, %r7;
	mov.u32 	%r10, %tid.y;
	mov.u32 	%r11, %ctaid.y;
	mov.u32 	%r12, %ntid.y;
	mad.lo.s32 	%r13, %r11, %r12, %r10;
	setp.ge.s32 	%p1, %r1, %r3;
	setp.ge.s32 	%p2, %r13, %r5;
	or.pred  	%p3, %p1, %p2;
	@%p3 bra 	$L__BB1_2;
	ld.param.u64 	%rd31, [_Z24multiply_rgbImage_byMaskPfS_S_S_S_S_S_S_S_iii_param_2];
	ld.param.u64 	%rd30, [_Z24multiply_rgbImage_byMaskPfS_S_S_S_S_S_S_S_iii_param_0];
	cvta.to.global.u64 	%rd10, %rd30;
	cvta.to.global.u64 	%rd11, %rd2;
	cvta.to.global.u64 	%rd12, %rd4;
	cvta.to.global.u64 	%rd13, %rd5;
	cvta.to.global.u64 	%rd14, %rd6;
	cvta.to.global.u64 	%rd15, %rd31;
	cvta.to.global.u64 	%rd16, %rd7;
	cvta.to.global.u64 	%rd17, %rd8;
	cvta.to.global.u64 	%rd18, %rd9;
	mad.lo.s32 	%r14, %r3, %r13, %r1;
	mul.lo.s32 	%r15, %r4, %r14;
	mul.wide.s32 	%rd19, %r15, 4;
	add.s64 	%rd20, %rd10, %rd19;
	ld.global.f32 	%f1, [%rd20];
	ld.global.f32 	%f2, [%rd20+4];
	ld.global.f32 	%f3, [%rd20+8];
	mul.wide.s32 	%rd21, %r14, 4;
	add.s64 	%rd22, %rd11, %rd21;
	ld.global.f32 	%f4, [%rd22];
	mul.f32 	%f5, %f1, %f4;
	add.s64 	%rd23, %rd12, %rd21;
	st.global.f32 	[%rd23], %f5;
	ld.global.f32 	%f6, [%rd22];
	mul.f32 	%f7, %f2, %f6;
	add.s64 	%rd24, %rd13, %rd21;
	st.global.f32 	[%rd24], %f7;
	ld.global.f32 	%f8, [%rd22];
	mul.f32 	%f9, %f3, %f8;
	add.s64 	%rd25, %rd14, %rd21;
	st.global.f32 	[%rd25], %f9;
	add.s64 	%rd26, %rd15, %rd21;
	ld.global.f32 	%f10, [%rd26];
	mul.f32 	%f11, %f1, %f10;
	add.s64 	%rd27, %rd16, %rd21;
	st.global.f32 	[%rd27], %f11;
	ld.global.f32 	%f12, [%rd26];
	mul.f32 	%f13, %f2, %f12;
	add.s64 	%rd28, %rd17, %rd21;
	st.global.f32 	[%rd28], %f13;
	ld.global.f32 	%f14, [%rd26];
	mul.f32 	%f15, %f3, %f14;
	add.s64 	%rd29, %rd18, %rd21;
	st.global.f32 	[%rd29], %f15;
$L__BB1_2:
	ret;

}
	// .globl	_Z26sum_up_arrays_by_reductionPfS_i
.visible .entry _Z26sum_up_arrays_by_reductionPfS_i(
	.param .u64 .ptr .align 1 _Z26sum_up_arrays_by_reductionPfS_i_param_0,
	.param .u64 .ptr .align 1 _Z26sum_up_arrays_by_reductionPfS_i_param_1,
	.param .u32 _Z26sum_up_arrays_by_reductionPfS_i_param_2
)
{
	.reg .pred 	%p<5>;
	.reg .b32 	%r<19>;
	.reg .b32 	%f<6>;
	.reg .b64 	%rd<9>;

	ld.param.u64 	%rd2, [_Z26sum_up_arrays_by_reductionPfS_i_param_0];
	ld.param.u64 	%rd1, [_Z26sum_up_arrays_by_reductionPfS_i_param_1];
	cvta.to.global.u64 	%rd3, %rd2;
	mov.u32 	%r1, %ctaid.x;
	mov.u32 	%r2, %ntid.x;
	mov.u32 	%r3, %tid.x;
	mad.lo.s32 	%r7, %r1, %r2, %r3;
	mul.wide.s32 	%rd4, %r7, 4;
	add.s64 	%rd5, %rd3, %rd4;
	ld.global.f32 	%f1, [%rd5];
	shl.b32 	%r8, %r3, 2;
	mov.u32 	%r9, sdata;
	add.s32 	%r10, %r9, %r8;
	st.shared.f32 	[%r10], %f1;
	setp.lt.u32 	%p1, %r2, 2;
	@%p1 bra 	$L__BB2_5;
	mov.b32 	%r18, 1;
$L__BB2_2:
	bar.sync 	0;
	shl.b32 	%r5, %r18, 1;
	mul.lo.s32 	%r6, %r5, %r3;
	setp.ge.u32 	%p2, %r6, %r2;
	@%p2 bra 	$L__BB2_4;
	add.s32 	%r12, %r6, %r18;
	shl.b32 	%r13, %r12, 2;
	add.s32 	%r15, %r9, %r13;
	ld.shared.f32 	%f2, [%r15];
	shl.b32 	%r16, %r6, 2;
	add.s32 	%r17, %r9, %r16;
	ld.shared.f32 	%f3, [%r17];
	add.f32 	%f4, %f2, %f3;
	st.shared.f32 	[%r17], %f4;
$L__BB2_4:
	bar.sync 	0;
	setp.lt.u32 	%p3, %r5, %r2;
	mov.u32 	%r18, %r5;
	@%p3 bra 	$L__BB2_2;
$L__BB2_5:
	setp.ne.s32 	%p4, %r3, 0;
	@%p4 bra 	$L__BB2_7;
	ld.shared.f32 	%f5, [sdata];
	cvta.to.global.u64 	%rd6, %rd1;
	mul.wide.u32 	%rd7, %r1, 4;
	add.s64 	%rd8, %rd6, %rd7;
	st.global.f32 	[%rd8], %f5;
$L__BB2_7:
	ret;

}
	// .globl	_Z27sum_up_arrays_by_reduction1PhPfi
.visible .entry _Z27sum_up_arrays_by_reduction1PhPfi(
	.param .u64 .ptr .align 1 _Z27sum_up_arrays_by_reduction1PhPfi_param_0,
	.param .u64 .ptr .align 1 _Z27sum_up_arrays_by_reduction1PhPfi_param_1,
	.param .u32 _Z27sum_up_arrays_by_reduction1PhPfi_param_2
)
{
	.reg .pred 	%p<5>;
	.reg .b16 	%rs<2>;
	.reg .b32 	%r<19>;
	.reg .b32 	%f<6>;
	.reg .b64 	%rd<9>;

	ld.param.u64 	%rd2, [_Z27sum_up_arrays_by_reduction1PhPfi_param_0];
	ld.param.u64 	%rd1, [_Z27sum_up_arrays_by_reduction1PhPfi_param_1];
	cvta.to.global.u64 	%rd3, %rd2;
	mov.u32 	%r1, %ctaid.x;
	mov.u32 	%r2, %ntid.x;
	mov.u32 	%r3, %tid.x;
	mad.lo.s32 	%r7, %r1, %r2, %r3;
	cvt.s64.s32 	%rd4, %r7;
	add.s64 	%rd5, %rd3, %rd4;
	ld.global.u8 	%rs1, [%rd5];
	cvt.rn.f32.u16 	%f1, %rs1;
	shl.b32 	%r8, %r3, 2;
	mov.u32 	%r9, sdata;
	add.s32 	%r10, %r9, %r8;
	st.shared.f32 	[%r10], %f1;
	setp.lt.u32 	%p1, %r2, 2;
	@%p1 bra 	$L__BB3_5;
	mov.b32 	%r18, 1;
$L__BB3_2:
	bar.sync 	0;
	shl.b32 	%r5, %r18, 1;
	mul.lo.s32 	%r6, %r5, %r3;
	setp.ge.u32 	%p2, %r6, %r2;
	@%p2 bra 	$L__BB3_4;
	add.s32 	%r12, %r6, %r18;
	shl.b32 	%r13, %r12, 2;
	add.s32 	%r15, %r9, %r13;
	ld.shared.f32 	%f2, [%r15];
	shl.b32 	%r16, %r6, 2;
	add.s32 	%r17, %r9, %r16;
	ld.shared.f32 	%f3, [%r17];
	add.f32 	%f4, %f2, %f3;
	st.shared.f32 	[%r17], %f4;
$L__BB3_4:
	bar.sync 	0;
	setp.lt.u32 	%p3, %r5, %r2;
	mov.u32 	%r18, %r5;
	@%p3 bra 	$L__BB3_2;
$L__BB3_5:
	setp.ne.s32 	%p4, %r3, 0;
	@%p4 bra 	$L__BB3_7;
	ld.shared.f32 	%f5, [sdata];
	cvta.to.global.u64 	%rd6, %rd1;
	mul.wide.u32 	%rd7, %r1, 4;
	add.s64 	%rd8, %rd6, %rd7;
	st.global.f32 	[%rd8], %f5;
$L__BB3_7:
	ret;

}
	// .globl	_Z19sum_up_arrays_naivePfS_iii
.visible .entry _Z19sum_up_arrays_naivePfS_iii(
	.param .u64 .ptr .align 1 _Z19sum_up_arrays_naivePfS_iii_param_0,
	.param .u64 .ptr .align 1 _Z19sum_up_arrays_naivePfS_iii_param_1,
	.param .u32 _Z19sum_up_arrays_naivePfS_iii_param_2,
	.param .u32 _Z19sum_up_arrays_naivePfS_iii_param_3,
	.param .u32 _Z19sum_up_arrays_naivePfS_iii_param_4
)
{
	.reg .pred 	%p<4>;
	.reg .b32 	%r<14>;
	.reg .b32 	%f<4>;
	.reg .b64 	%rd<8>;

	ld.param.u64 	%rd1, [_Z19sum_up_arrays_naivePfS_iii_param_0];
	ld.param.u64 	%rd2, [_Z19sum_up_arrays_naivePfS_iii_param_1];
	ld.param.u32 	%r3, [_Z19sum_up_arrays_naivePfS_iii_param_3];
	ld.param.u32 	%r4, [_Z19sum_up_arrays_naivePfS_iii_param_4];
	mov.u32 	%r6, %tid.x;
	mov.u32 	%r7, %ctaid.x;
	mov.u32 	%r8, %ntid.x;
	mad.lo.s32 	%r1, %r7, %r8, %r6;
	mov.u32 	%r9, %tid.y;
	mov.u32 	%r10, %ctaid.y;
	mov.u32 	%r11, %ntid.y;
	mad.lo.s32 	%r12, %r10, %r11, %r9;
	setp.ge.s32 	%p1, %r1, %r3;
	setp.ge.s32 	%p2, %r12, %r4;
	or.pred  	%p3, %p1, %p2;
	@%p3 bra 	$L__BB4_2;
	cvta.to.global.u64 	%rd3, %rd2;
	cvta.to.global.u64 	%rd4, %rd1;
	mad.lo.s32 	%r13, %r3, %r12, %r1;
	mul.wide.s32 	%rd5, %r13, 4;
	add.s64 	%rd6, %rd3, %rd5;
	ld.global.f32 	%f1, [%rd6];
	add.s64 	%rd7, %rd4, %rd5;
	ld.global.f32 	%f2, [%rd7];
	add.f32 	%f3, %f1, %f2;
	st.global.f32 	[%rd6], %f3;
$L__BB4_2:
	bar.sync 	0;
	ret;

}
	// .globl	_Z21calculate_final_imagePfS_S_S_S_S_S_S_S_S_S_iii
.visible .entry _Z21calculate_final_imagePfS_S_S_S_S_S_S_S_S_S_iii(
	.param .u64 .ptr .align 1 _Z21calculate_final_imagePfS_S_S_S_S_S_S_S_S_S_iii_param_0,
	.param .u64 .ptr .align 1 _Z21calculate_final_imagePfS_S_S_S_S_S_S_S_S_S_iii_param_1,
	.param .u64 .ptr .align 1 _Z21calculate_final_imagePfS_S_S_S_S_S_S_S_S_S_iii_param_2,
	.param .u64 .ptr .align 1 _Z21calculate_final_imagePfS_S_S_S_S_S_S_S_S_S_iii_param_3,
	.param .u64 .ptr .align 1 _Z21calculate_final_imagePfS_S_S_S_S_S_S_S_S_S_iii_param_4,
	.param .u64 .ptr .align 1 _Z21calculate_final_imagePfS_S_S_S_S_S_S_S_S_S_iii_param_5,
	.param .u64 .ptr .align 1 _Z21calculate_final_imagePfS_S_S_S_S_S_S_S_S_S_iii_param_6,
	.param .u64 .ptr .align 1 _Z21calculate_final_imagePfS_S_S_S_S_S_S_S_S_S_iii_param_7,
	.param .u64 .ptr .align 1 _Z21calculate_final_imagePfS_S_S_S_S_S_S_S_S_S_iii_param_8,
	.param .u64 .ptr .align 1 _Z21calculate_final_imagePfS_S_S_S_S_S_S_S_S_S_iii_param_9,
	.param .u64 .ptr .align 1 _Z21calculate_final_imagePfS_S_S_S_S_S_S_S_S_S_iii_param_10,
	.param .u32 _Z21calculate_final_imagePfS_S_S_S_S_S_S_S_S_S_iii_param_11,
	.param .u32 _Z21calculate_final_imagePfS_S_S_S_S_S_S_S_S_S_iii_param_12,
	.param .u32 _Z21calculate_final_imagePfS_S_S_S_S_S_S_S_S_S_iii_param_13
)
{
	.reg .pred 	%p<4>;
	.reg .b32 	%r<16>;
	.reg .b32 	%f<43>;
	.reg .b64 	%rd<29>;

	ld.param.u64 	%rd4, [_Z21calculate_final_imagePfS_S_S_S_S_S_S_S_S_S_iii_param_0];
	ld.param.u64 	%rd5, [_Z21calculate_final_imagePfS_S_S_S_S_S_S_S_S_S_iii_param_1];
	ld.param.u64 	%rd6, [_Z21calculate_final_imagePfS_S_S_S_S_S_S_S_S_S_iii_param_2];
	ld.param.u64 	%rd7, [_Z21calculate_final_imagePfS_S_S_S_S_S_S_S_S_S_iii_param_3];
	ld.param.u64 	%rd8, [_Z21calculate_final_imagePfS_S_S_S_S_S_S_S_S_S_iii_param_4];
	ld.param.u64 	%rd9, [_Z21calculate_final_imagePfS_S_S_S_S_S_S_S_S_S_iii_param_5];
	ld.param.u64 	%rd10, [_Z21calculate_final_imagePfS_S_S_S_S_S_S_S_S_S_iii_param_6];
	ld.param.u64 	%rd11, [_Z21calculate_final_imagePfS_S_S_S_S_S_S_S_S_S_iii_param_7];
	ld.param.u64 	%rd2, [_Z21calculate_final_imagePfS_S_S_S_S_S_S_S_S_S_iii_param_9];
	ld.param.u64 	%rd3, [_Z21calculate_final_imagePfS_S_S_S_S_S_S_S_S_S_iii_param_10];
	ld.param.u32 	%r3, [_Z21calculate_final_imagePfS_S_S_S_S_S_S_S_S_S_iii_param_11];
	ld.param.u32 	%r5, [_Z21calculate_final_imagePfS_S_S_S_S_S_S_S_S_S_iii_param_12];
	ld.param.u32 	%r4, [_Z21calculate_final_imagePfS_S_S_S_S_S_S_S_S_S_iii_param_13];
	cvta.to.global.u64 	%rd12, %rd6;
	cvta.to.global.u64 	%rd13, %rd9;
	cvta.to.global.u64 	%rd14, %rd5;
	cvta.to.global.u64 	%rd15, %rd8;
	cvta.to.global.u64 	%rd16, %rd10;
	cvta.to.global.u64 	%rd17, %rd4;
	cvta.to.global.u64 	%rd18, %rd11;
	cvta.to.global.u64 	%rd19, %rd7;
	ld.global.f32 	%f4, [%rd19];
	ld.global.f32 	%f5, [%rd18];
	div.rn.f32 	%f6, %f4, %f5;
	ld.global.f32 	%f7, [%rd17];
	ld.global.f32 	%f8, [%rd16];
	div.rn.f32 	%f9, %f7, %f8;
	div.rn.f32 	%f1, %f6, %f9;
	ld.global.f32 	%f10, [%rd15];
	div.rn.f32 	%f11, %f10, %f5;
	ld.global.f32 	%f12, [%rd14];
	div.rn.f32 	%f13, %f12, %f8;
	div.rn.f32 	%f2, %f11, %f13;
	ld.global.f32 	%f14, [%rd13];
	div.rn.f32 	%f15, %f14, %f5;
	ld.global.f32 	%f16, [%rd12];
	div.rn.f32 	%f17, %f16, %f8;
	div.rn.f32 	%f3, %f15, %f17;
	mov.u32 	%r7, %tid.x;
	mov.u32 	%r8, %ctaid.x;
	mov.u32 	%r9, %ntid.x;
	mad.lo.s32 	%r1, %r8, %r9, %r7;
	mov.u32 	%r10, %tid.y;
	mov.u32 	%r11, %ctaid.y;
	mov.u32 	%r12, %ntid.y;
	mad.lo.s32 	%r13, %r11, %r12, %r10;
	setp.ge.s32 	%p1, %r1, %r3;
	setp.ge.s32 	%p2, %r13, %r5;
	or.pred  	%p3, %p1, %p2;
	@%p3 bra 	$L__BB5_2;
	ld.param.u64 	%rd28, [_Z21calculate_final_imagePfS_S_S_S_S_S_S_S_S_S_iii_param_8];
	cvta.to.global.u64 	%rd20, %rd28;
	cvta.to.global.u64 	%rd21, %rd2;
	cvta.to.global.u64 	%rd22, %rd3;
	add.f32 	%f18, %f3, 0fBF800000;
	add.f32 	%f19, %f2, 0fBF800000;
	add.f32 	%f20, %f1, 0fBF800000;
	mad.lo.s32 	%r14, %r3, %r13, %r1;
	mul.lo.s32 	%r15, %r4, %r14;
	mul.wide.s32 	%rd23, %r15, 4;
	add.s64 	%rd24, %rd20, %rd23;
	ld.global.f32 	%f21, [%rd24];
	ld.global.f32 	%f22, [%rd24+4];
	ld.global.f32 	%f23, [%rd24+8];
	add.f32 	%f24, %f20, 0f3F800000;
	mul.wide.s32 	%rd25, %r14, 4;
	add.s64 	%rd26, %rd21, %rd25;
	ld.global.f32 	%f25, [%rd26];
	mov.f32 	%f26, 0f3F800000;
	sub.f32 	%f27, %f26, %f25;
	fma.rn.f32 	%f28, %f20, %f27, 0f3F800000;
	div.rn.f32 	%f29, %f24, %f28;
	mul.f32 	%f30, %f21, %f29;
	add.s64 	%rd27, %rd22, %rd23;
	st.global.f32 	[%rd27], %f30;
	add.f32 	%f31, %f19, 0f3F800000;
	ld.global.f32 	%f32, [%rd26];
	sub.f32 	%f33, %f26, %f32;
	fma.rn.f32 	%f34, %f19, %f33, 0f3F800000;
	div.rn.f32 	%f35, %f31, %f34;
	mul.f32 	%f36, %f22, %f35;
	st.global.f32 	[%rd27+4], %f36;
	add.f32 	%f37, %f18, 0f3F800000;
	ld.global.f32 	%f38, [%rd26];
	sub.f32 	%f39, %f26, %f38;
	fma.rn.f32 	%f40, %f18, %f39, 0f3F800000;
	div.rn.f32 	%f41, %f37, %f40;
	mul.f32 	%f42, %f23, %f41;
	st.global.f32 	[%rd27+8], %f42;
$L__BB5_2:
	ret;

}
	// .globl	_Z31calculate_final_image_optimisedfffPfS_S_iii
.visible .entry _Z31calculate_final_image_optimisedfffPfS_S_iii(
	.param .f32 _Z31calculate_final_image_optimisedfffPfS_S_iii_param_0,
	.param .f32 _Z31calculate_final_image_optimisedfffPfS_S_iii_param_1,
	.param .f32 _Z31calculate_final_image_optimisedfffPfS_S_iii_param_2,
	.param .u64 .ptr .align 1 _Z31calculate_final_image_optimisedfffPfS_S_iii_param_3,
	.param .u64 .ptr .align 1 _Z31calculate_final_image_optimisedfffPfS_S_iii_param_4,
	.param .u64 .ptr .align 1 _Z31calculate_final_image_optimisedfffPfS_S_iii_param_5,
	.param .u32 _Z31calculate_final_image_optimisedfffPfS_S_iii_param_6,
	.param .u32 _Z31calculate_final_image_optimisedfffPfS_S_iii_param_7,
	.param .u32 _Z31calculate_final_image_optimisedfffPfS_S_iii_param_8
)
{
	.reg .pred 	%p<4>;
	.reg .b32 	%r<16>;
	.reg .b32 	%f<26>;
	.reg .b64 	%rd<12>;

	ld.param.f32 	%f1, [_Z31calculate_final_image_optimisedfffPfS_S_iii_param_0];
	ld.param.f32 	%f2, [_Z31calculate_final_image_optimisedfffPfS_S_iii_param_1];
	ld.param.f32 	%f3, [_Z31calculate_final_image_optimisedfffPfS_S_iii_param_2];
	ld.param.u64 	%rd1, [_Z31calculate_final_image_optimisedfffPfS_S_iii_param_3];
	ld.param.u64 	%rd2, [_Z31calculate_final_image_optimisedfffPfS_S_iii_param_4];
	ld.param.u64 	%rd3, [_Z31calculate_final_image_optimisedfffPfS_S_iii_param_5];
	ld.param.u32 	%r3, [_Z31calculate_final_image_optimisedfffPfS_S_iii_param_6];
	ld.param.u32 	%r5, [_Z31calculate_final_image_optimisedfffPfS_S_iii_param_7];
	ld.param.u32 	%r4, [_Z31calculate_final_image_optimisedfffPfS_S_iii_param_8];
	mov.u32 	%r7, %tid.x;
	mov.u32 	%r8, %ctaid.x;
	mov.u32 	%r9, %ntid.x;
	mad.lo.s32 	%r1, %r8, %r9, %r7;
	mov.u32 	%r10, %tid.y;
	mov.u32 	%r11, %ctaid.y;
	mov.u32 	%r12, %ntid.y;
	mad.lo.s32 	%r13, %r11, %r12, %r10;
	setp.ge.s32 	%p1, %r1, %r3;
	setp.ge.s32 	%p2, %r13, %r5;
	or.pred  	%p3, %p1, %p2;
	@%p3 bra 	$L__BB6_2;
	cvta.to.global.u64 	%rd4, %rd1;
	cvta.to.global.u64 	%rd5, %rd2;
	cvta.to.global.u64 	%rd6, %rd3;
	mad.lo.s32 	%r14, %r3, %r13, %r1;
	mul.lo.s32 	%r15, %r4, %r14;
	mul.wide.s32 	%rd7, %r15, 4;
	add.s64 	%rd8, %rd4, %rd7;
	ld.global.f32 	%f4, [%rd8];
	ld.global.f32 	%f5, [%rd8+4];
	ld.global.f32 	%f6, [%rd8+8];
	add.f32 	%f7, %f1, 0f3F800000;
	mul.wide.s32 	%rd9, %r14, 4;
	add.s64 	%rd10, %rd5, %rd9;
	ld.global.f32 	%f8, [%rd10];
	mov.f32 	%f9, 0f3F800000;
	sub.f32 	%f10, %f9, %f8;
	fma.rn.f32 	%f11, %f1, %f10, 0f3F800000;
	div.rn.f32 	%f12, %f7, %f11;
	mul.f32 	%f13, %f4, %f12;
	add.s64 	%rd11, %rd6, %rd7;
	st.global.f32 	[%rd11], %f13;
	add.f32 	%f14, %f2, 0f3F800000;
	ld.global.f32 	%f15, [%rd10];
	sub.f32 	%f16, %f9, %f15;
	fma.rn.f32 	%f17, %f2, %f16, 0f3F800000;
	div.rn.f32 	%f18, %f14, %f17;
	mul.f32 	%f19, %f5, %f18;
	st.global.f32 	[%rd11+4], %f19;
	add.f32 	%f20, %f3, 0f3F800000;
	ld.global.f32 	%f21, [%rd10];
	sub.f32 	%f22, %f9, %f21;
	fma.rn.f32 	%f23, %f3, %f22, 0f3F800000;
	div.rn.f32 	%f24, %f20, %f23;
	mul.f32 	%f25, %f6, %f24;
	st.global.f32 	[%rd11+8], %f25;
$L__BB6_2:
	ret;

}
	// .globl	_Z28calculate_final_image_stridefffPfS_S_iii
.visible .entry _Z28calculate_final_image_stridefffPfS_S_iii(
	.param .f32 _Z28calculate_final_image_stridefffPfS_S_iii_param_0,
	.param .f32 _Z28calculate_final_image_stridefffPfS_S_iii_param_1,
	.param .f32 _Z28calculate_final_image_stridefffPfS_S_iii_param_2,
	.param .u64 .ptr .align 1 _Z28calculate_final_image_stridefffPfS_S_iii_param_3,
	.param .u64 .ptr .align 1 _Z28calculate_final_image_stridefffPfS_S_iii_param_4,
	.param .u64 .ptr .align 1 _Z28calculate_final_image_stridefffPfS_S_iii_param_5,
	.param .u32 _Z28calculate_final_image_stridefffPfS_S_iii_param_6,
	.param .u32 _Z28calculate_final_image_stridefffPfS_S_iii_param_7,
	.param .u32 _Z28calculate_final_image_stridefffPfS_S_iii_param_8
)
{
	.reg .pred 	%p<4>;
	.reg .b32 	%r<16>;
	.reg .b32 	%f<22>;
	.reg .b64 	%rd<12>;

	ld.param.f32 	%f1, [_Z28calculate_final_image_stridefffPfS_S_iii_param_0];
	ld.param.f32 	%f2, [_Z28calculate_final_image_stridefffPfS_S_iii_param_1];
	ld.param.f32 	%f3, [_Z28calculate_final_image_stridefffPfS_S_iii_param_2];
	ld.param.u64 	%rd1, [_Z28calculate_final_image_stridefffPfS_S_iii_param_3];
	ld.param.u64 	%rd2, [_Z28calculate_final_image_stridefffPfS_S_iii_param_4];
	ld.param.u64 	%rd3, [_Z28calculate_final_image_stridefffPfS_S_iii_param_5];
	ld.param.u32 	%r3, [_Z28calculate_final_image_stridefffPfS_S_iii_param_6];
	ld.param.u32 	%r5, [_Z28calculate_final_image_stridefffPfS_S_iii_param_7];
	ld.param.u32 	%r4, [_Z28calculate_final_image_stridefffPfS_S_iii_param_8];
	mov.u32 	%r7, %tid.x;
	mov.u32 	%r8, %ctaid.x;
	mov.u32 	%r9, %ntid.x;
	mad.lo.s32 	%r1, %r8, %r9, %r7;
	mov.u32 	%r10, %tid.y;
	mov.u32 	%r11, %ctaid.y;
	mov.u32 	%r12, %ntid.y;
	mad.lo.s32 	%r13, %r11, %r12, %r10;
	setp.ge.s32 	%p1, %r1, %r3;
	setp.ge.s32 	%p2, %r13, %r5;
	or.pred  	%p3, %p1, %p2;
	@%p3 bra 	$L__BB7_2;
	cvta.to.global.u64 	%rd4, %rd1;
	cvta.to.global.u64 	%rd5, %rd2;
	cvta.to.global.u64 	%rd6, %rd3;
	mad.lo.s32 	%r14, %r3, %r13, %r1;
	mul.lo.s32 	%r15, %r4, %r14;
	mul.wide.s32 	%rd7, %r15, 4;
	add.s64 	%rd8, %rd4, %rd7;
	ld.global.f32 	%f4, [%rd8];
	ld.global.f32 	%f5, [%rd8+4];
	ld.global.f32 	%f6, [%rd8+8];
	add.f32 	%f7, %f1, 0f3F800000;
	mul.wide.s32 	%rd9, %r14, 4;
	add.s64 	%rd10, %rd5, %rd9;
	ld.global.f32 	%f8, [%rd10];
	mov.f32 	%f9, 0f3F800000;
	sub.f32 	%f10, %f9, %f8;
	fma.rn.f32 	%f11, %f1, %f10, 0f3F800000;
	div.rn.f32 	%f12, %f7, %f11;
	mul.f32 	%f13, %f4, %f12;
	add.f32 	%f14, %f2, 0f3F800000;
	fma.rn.f32 	%f15, %f2, %f10, 0f3F800000;
	div.rn.f32 	%f16, %f14, %f15;
	mul.f32 	%f17, %f5, %f16;
	add.f32 	%f18, %f3, 0f3F800000;
	fma.rn.f32 	%f19, %f3, %f10, 0f3F800000;
	div.rn.f32 	%f20, %f18, %f19;
	mul.f32 	%f21, %f6, %f20;
	add.s64 	%rd11, %rd6, %rd7;
	st.global.f32 	[%rd11], %f13;
	st.global.f32 	[%rd11+4], %f17;
	st.global.f32 	[%rd11+8], %f21;
$L__BB7_2:
	ret;

}
	// .globl	_Z37calculate_final_image_optimised_constPfS_S_S_S_S_iii
.visible .entry _Z37calculate_final_image_optimised_constPfS_S_S_S_S_iii(
	.param .u64 .ptr .align 1 _Z37calculate_final_image_optimised_constPfS_S_S_S_S_iii_param_0,
	.param .u64 .ptr .align 1 _Z37calculate_final_image_optimised_constPfS_S_S_S_S_iii_param_1,
	.param .u64 .ptr .align 1 _Z37calculate_final_image_optimised_constPfS_S_S_S_S_iii_param_2,
	.param .u64 .ptr .align 1 _Z37calculate_final_image_optimised_constPfS_S_S_S_S_iii_param_3,
	.param .u64 .ptr .align 1 _Z37calculate_final_image_optimised_constPfS_S_S_S_S_iii_param_4,
	.param .u64 .ptr .align 1 _Z37calculate_final_image_optimised_constPfS_S_S_S_S_iii_param_5,
	.param .u32 _Z37calculate_final_image_optimised_constPfS_S_S_S_S_iii_param_6,
	.param .u32 _Z37calculate_final_image_optimised_constPfS_S_S_S_S_iii_param_7,
	.param .u32 _Z37calculate_final_image_optimised_constPfS_S_S_S_S_iii_param_8
)
{
	.reg .pred 	%p<4>;
	.reg .b32 	%r<16>;
	.reg .b32 	%f<6>;
	.reg .b64 	%rd<9>;

	ld.param.u64 	%rd1, [_Z37calculate_final_image_optimised_constPfS_S_S_S_S_iii_param_4];
	ld.param.u64 	%rd2, [_Z37calculate_final_image_optimised_constPfS_S_S_S_S_iii_param_5];
	ld.param.u32 	%r3, [_Z37calculate_final_image_optimised_constPfS_S_S_S_S_iii_param_6];
	ld.param.u32 	%r5, [_Z37calculate_final_image_optimised_constPfS_S_S_S_S_iii_param_7];
	ld.param.u32 	%r4, [_Z37calculate_final_image_optimised_constPfS_S_S_S_S_iii_param_8];
	mov.u32 	%r7, %tid.x;
	mov.u32 	%r8, %ctaid.x;
	mov.u32 	%r9, %ntid.x;
	mad.lo.s32 	%r1, %r8, %r9, %r7;
	mov.u32 	%r10, %tid.y;
	mov.u32 	%r11, %ctaid.y;
	mov.u32 	%r12, %ntid.y;
	mad.lo.s32 	%r13, %r11, %r12, %r10;
	setp.ge.s32 	%p1, %r1, %r3;
	setp.ge.s32 	%p2, %r13, %r5;
	or.pred  	%p3, %p1, %p2;
	@%p3 bra 	$L__BB8_2;
	cvta.to.global.u64 	%rd3, %rd1;
	cvta.to.global.u64 	%rd4, %rd2;
	mad.lo.s32 	%r14, %r3, %r13, %r1;
	mul.lo.s32 	%r15, %r4, %r14;
	mul.wide.s32 	%rd5, %r14, 4;
	add.s64 	%rd6, %rd3, %rd5;
	ld.global.f32 	%f1, [%rd6];
	mov.f32 	%f2, 0f3F800000;
	sub.f32 	%f3, %f2, %f1;
	fma.rn.f32 	%f4, %f3, 0f3F999653, 0f3F800000;
	fma.rn.f32 	%f5, %f3, 0f3F51B08A, 0f3F800000;
	mul.wide.s32 	%rd7, %r15, 4;
	add.s64 	%rd8, %rd4, %rd7;
	st.global.f32 	[%rd8], %f1;
	st.global.f32 	[%rd8+4], %f4;
	st.global.f32 	[%rd8+8], %f5;
$L__BB8_2:
	bar.sync 	0;
	ret;

}
	// .globl	_ZN3cub18CUB_300001_SM_10006detail11EmptyKernelIvEEvv
.visible .entry _ZN3cub18CUB_300001_SM_10006detail11EmptyKernelIvEEvv()
{


	ret;

}
	// .globl	_ZN3cub18CUB_300001_SM_10006detail6reduce28DeviceReduceSingleTileKernelINS2_10policy_hubIfjN4cuda3std3__44plusIfEEE10Policy1000EN6thrust24THRUST_300001_SM_1000_NS6detail15normal_iteratorINSD_10device_ptrIfEEEEPfjS9_ffNS7_10__identityEEEvT0_T1_T2_T3_T4_T6_
.visible .entry _ZN3cub18CUB_300001_SM_10006detail6reduce28DeviceReduceSingleTileKernelINS2_10policy_hubIfjN4cuda3std3__44plusIfEEE10Policy1000EN6thrust24THRUST_300001_SM_1000_NS6detail15normal_iteratorINSD_10device_ptrIfEEEEPfjS9_ffNS7_10__identityEEEvT0_T1_T2_T3_T4_T6_(
	.param .align 8 .b8 _ZN3cub18CUB_300001_SM_10006detail6reduce28DeviceReduceSingleTileKernelINS2_10policy_hubIfjN4cuda3std3__44plusIfEEE10Policy1000EN6thrust24THRUST_300001_SM_1000_NS6detail15normal_iteratorINSD_10device_ptrIfEEEEPfjS9_ffNS7_10__identityEEEvT0_T1_T2_T3_T4_T6__param_0[8],
	.param .u64 .ptr .align 1 _ZN3cub18CUB_300001_SM_10006detail6reduce28DeviceReduceSingleTileKernelINS2_10policy_hubIfjN4cuda3std3__44plusIfEEE10Policy1000EN6thrust24THRUST_300001_SM_1000_NS6detail15normal_iteratorINSD_10device_ptrIfEEEEPfjS9_ffNS7_10__identityEEEvT0_T1_T2_T3_T4_T6__param_1,
	.param .u32 _ZN3cub18CUB_300001_SM_10006detail6reduce28DeviceReduceSingleTileKernelINS2_10policy_hubIfjN4cuda3std3__44plusIfEEE10Policy1000EN6thrust24THRUST_300001_SM_1000_NS6detail15normal_iteratorINSD_10device_ptrIfEEEEPfjS9_ffNS7_10__identityEEEvT0_T1_T2_T3_T4_T6__param_2,
	.param .align 1 .b8 _ZN3cub18CUB_300001_SM_10006detail6reduce28DeviceReduceSingleTileKernelINS2_10policy_hubIfjN4cuda3std3__44plusIfEEE10Policy1000EN6thrust24THRUST_300001_SM_1000_NS6detail15normal_iteratorINSD_10device_ptrIfEEEEPfjS9_ffNS7_10__identityEEEvT0_T1_T2_T3_T4_T6__param_3[1],
	.param .f32 _ZN3cub18CUB_300001_SM_10006detail6reduce28DeviceReduceSingleTileKernelINS2_10policy_hubIfjN4cuda3std3__44plusIfEEE10Policy1000EN6thrust24THRUST_300001_SM_1000_NS6detail15normal_iteratorINSD_10device_ptrIfEEEEPfjS9_ffNS7_10__identityEEEvT0_T1_T2_T3_T4_T6__param_4,
	.param .align 1 .b8 _ZN3cub18CUB_300001_SM_10006detail6reduce28DeviceReduceSingleTileKernelINS2_10policy_hubIfjN4cuda3std3__44plusIfEEE10Policy1000EN6thrust24THRUST_300001_SM_1000_NS6detail15normal_iteratorINSD_10device_ptrIfEEEEPfjS9_ffNS7_10__identityEEEvT0_T1_T2_T3_T4_T6__param_5[1]
)
.maxntid 512
.minnctapersm 1
{
	.reg .pred 	%p<67>;
	.reg .b32 	%r<211>;
	.reg .b32 	%f<384>;
	.reg .b64 	%rd<84>;
	// demoted variable
	.shared .align 4 .b8 _ZZN3cub18CUB_300001_SM_10006detail6reduce28DeviceReduceSingleTileKernelINS2_10policy_hubIfjN4cuda3std3__44plusIfEEE10Policy1000EN6thrust24THRUST_300001_SM_1000_NS6detail15normal_iteratorINSD_10device_ptrIfEEEEPfjS9_ffNS7_10__identityEEEvT0_T1_T2_T3_T4_T6_E12temp_storage[84];
	ld.param.u64 	%rd9, [_ZN3cub18CUB_300001_SM_10006detail6reduce28DeviceReduceSingleTileKernelINS2_10policy_hubIfjN4cuda3std3__44plusIfEEE10Policy1000EN6thrust24THRUST_300001_SM_1000_NS6detail15normal_iteratorINSD_10device_ptrIfEEEEPfjS9_ffNS7_10__identityEEEvT0_T1_T2_T3_T4_T6__param_0];
	ld.param.u64 	%rd10, [_ZN3cub18CUB_300001_SM_10006detail6reduce28DeviceReduceSingleTileKernelINS2_10policy_hubIfjN4cuda3std3__44plusIfEEE10Policy1000EN6thrust24THRUST_300001_SM_1000_NS6detail15normal_iteratorINSD_10device_ptrIfEEEEPfjS9_ffNS7_10__identityEEEvT0_T1_T2_T3_T4_T6__param_1];
	ld.param.u32 	%r51, [_ZN3cub18CUB_300001_SM_10006detail6reduce28DeviceReduceSingleTileKernelINS2_10policy_hubIfjN4cuda3std3__44plusIfEEE10Policy1000EN6thrust24THRUST_300001_SM_1000_NS6detail15normal_iteratorINSD_10device_ptrIfEEEEPfjS9_ffNS7_10__identityEEEvT0_T1_T2_T3_T4_T6__param_2];
	ld.param.f32 	%f42, [_ZN3cub18CUB_300001_SM_10006detail6reduce28DeviceReduceSingleTileKernelINS2_10policy_hubIfjN4cuda3std3__44plusIfEEE10Policy1000EN6thrust24THRUST_300001_SM_1000_NS6detail15normal_iteratorINSD_10device_ptrIfEEEEPfjS9_ffNS7_10__identityEEEvT0_T1_T2_T3_T4_T6__param_4];
	cvta.to.global.u64 	%rd1, %rd10;
	setp.ne.s32 	%p1, %r51, 0;
	@%p1 bra 	$L__BB10_3;
	mov.u32 	%r193, %tid.x;
	setp.ne.s32 	%p66, %r193, 0;
	@%p66 bra 	$L__BB10_52;
	st.global.f32 	[%rd1], %f42;
	bra.uni 	$L__BB10_52;
$L__BB10_3:
	cvta.to.global.u64 	%rd2, %rd9;
	setp.gt.u32 	%p2, %r51, 8191;
	@%p2 bra 	$L__BB10_28;
	mov.u32 	%r1, %tid.x;
	setp.ge.u32 	%p24, %r1, %r51;
	mov.f32 	%f371, 0f00000000;
	mov.u32 	%r197, %r1;
	@%p24 bra 	$L__BB10_6;
	mul.wide.u32 	%rd73, %r1, 4;
	add.s64 	%rd74, %rd2, %rd73;
	ld.global.f32 	%f371, [%rd74];
	add.s32 	%r197, %r1, 512;
$L__BB10_6:
	setp.ge.u32 	%p25, %r197, %r51;
	@%p25 bra 	$L__BB10_19;
	not.b32 	%r120, %r197;
	add.s32 	%r121, %r51, %r120;
	shr.u32 	%r122, %r121, 9;
	add.s32 	%r4, %r122, 1;
	and.b32  	%r5, %r4, 15;
	setp.lt.u32 	%p26, %r121, 7680;
	@%p26 bra 	$L__BB10_10;
	and.b32  	%r123, %r4, 16777200;
	neg.s32 	%r195, %r123;
	mul.wide.u32 	%rd75, %r197, 4;
	add.s64 	%rd76, %rd75, %rd2;
	add.s64 	%rd82, %rd76, 16384;
$L__BB10_9:
	.pragma "nounroll";
	ld.global.f32 	%f205, [%rd82+-16384];
	add.f32 	%f206, %f371, %f205;
	ld.global.f32 	%f207, [%rd82+-14336];
	add.f32 	%f208, %f206, %f207;
	ld.global.f32 	%f209, [%rd82+-12288];
	add.f32 	%f210, %f208, %f209;
	ld.global.f32 	%f211, [%rd82+-10240];
	add.f32 	%f212, %f210, %f211;
	ld.global.f32 	%f213, [%rd82+-8192];
	add.f32 	%f214, %f212, %f213;
	ld.global.f32 	%f215, [%rd82+-6144];
	add.f32 	%f216, %f214, %f215;
	ld.global.f32 	%f217, [%rd82+-4096];
	add.f32 	%f218, %f216, %f217;
	ld.global.f32 	%f219, [%rd82+-2048];
	add.f32 	%f220, %f218, %f219;
	ld.global.f32 	%f221, [%rd82];
	add.f32 	%f222, %f220, %f221;
	ld.global.f32 	%f223, [%rd82+2048];
	add.f32 	%f224, %f222, %f223;
	ld.global.f32 	%f225, [%rd82+4096];
	add.f32 	%f226, %f224, %f225;
	ld.global.f32 	%f227, [%rd82+6144];
	add.f32 	%f228, %f226, %f227;
	ld.global.f32 	%f229, [%rd82+8192];
	add.f32 	%f230, %f228, %f229;
	ld.global.f32 	%f231, [%rd82+10240];
	add.f32 	%f232, %f230, %f231;
	ld.global.f32 	%f233, [%rd82+12288];
	add.f32 	%f234, %f232, %f233;
	ld.global.f32 	%f235, [%rd82+14336];
	add.f32 	%f371, %f234, %f235;
	add.s32 	%r197, %r197, 8192;
	add.s32 	%r195, %r195, 16;
	add.s64 	%rd82, %rd82, 32768;
	setp.ne.s32 	%p27, %r195, 0;
	@%p27 bra 	$L__BB10_9;
$L__BB10_10:
	setp.eq.s32 	%p28, %r5, 0;
	@%p28 bra 	$L__BB10_19;
	and.b32  	%r12, %r4, 7;
	setp.lt.u32 	%p29, %r5, 8;
	@%p29 bra 	$L__BB10_13;
	mul.wide.u32 	%rd77, %r197, 4;
	add.s64 	%rd78, %rd2, %rd77;
	ld.global.f32 	%f237, [%rd78];
	add.f32 	%f238, %f371, %f237;
	ld.global.f32 	%f239, [%rd78+2048];
	add.f32 	%f240, %f238, %f239;
	ld.global.f32 	%f241, [%rd78+4096];
	add.f32 	%f242, %f240, %f241;
	ld.global.f32 	%f243, [%rd78+6144];
	add.f32 	%f244, %f242, %f243;
	ld.global.f32 	%f245, [%rd78+8192];
	add.f32 	%f246, %f244, %f245;
	ld.global.f32 	%f247, [%rd78+10240];
	add.f32 	%f248, %f246, %f247;
	ld.global.f32 	%f249, [%rd78+12288];
	add.f32 	%f250, %f248, %f249;
	ld.global.f32 	%f251, [%rd78+14336];
	add.f32 	%f371, %f250, %f251;
	add.s32 	%r197, %r197, 4096;
$L__BB10_13:
	setp.eq.s32 	%p30, %r12, 0;
	@%p30 bra 	$L__BB10_19;
	and.b32  	%r15, %r4, 3;
	setp.lt.u32 	%p31, %r12, 4;
	@%p31 bra 	$L__BB10_16;
	mul.wide.u32 	%rd79, %r197, 4;
	add.s64 	%rd80, %rd2, %rd79;
	ld.global.f32 	%f253, [%rd80];
	add.f32 	%f254, %f371, %f253;
	ld.global.f32 	%f255, [%rd80+2048];
	add.f32 	%f256, %f254, %f255;
	ld.global.f32 	%f257, [%rd80+4096];
	add.f32 	%f258, %f256, %f257;
	ld.global.f32 	%f259, [%rd80+6144];
	add.f32 	%f371, %f258, %f259;
	add.s32 	%r197, %r197, 2048;
$L__BB10_16:
	setp.eq.s32 	%p32, %r15, 0;
	@%p32 bra 	$L__BB10_19;
	mul.wide.u32 	%rd81, %r197, 4;
	add.s64 	%rd83, %rd2, %rd81;
	neg.s32 	%r200, %r15;
$L__BB10_18:
	.pragma "nounroll";
	ld.global.f32 	%f260, [%rd83];
	add.f32 	%f371, %f371, %f260;
	add.s64 	%rd83, %rd83, 2048;
	add.s32 	%r200, %r200, 1;
	setp.ne.s32 	%p33, %r200, 0;
	@%p33 bra 	$L__BB10_18;
$L__BB10_19:
	setp.lt.u32 	%p34, %r51, 512;
	@%p34 bra 	$L__BB10_24;
	// begin inline asm
	mov.u32 %r162, %laneid;
	// end inline asm
	mov.b32 	%r164, %f371;
	mov.b32 	%r165, 1;
	mov.b32 	%r186, 31;
	mov.b32 	%r187, -1;
	// begin inline asm
	shfl.sync.down.b32 %r163, %r164, %r165, %r186, %r187;
	// end inline asm
	setp.gt.s32 	%p58, %r162, 30;
	mov.b32 	%f319, %r163;
	add.f32 	%f320, %f371, %f319;
	selp.f32 	%f321, %f371, %f320, %p58;
	mov.b32 	%r169, %f321;
	mov.b32 	%r170, 2;
	// begin inline asm
	shfl.sync.down.b32 %r168, %r169, %r170, %r186, %r187;
	// end inline asm
	setp.gt.s32 	%p59, %r162, 29;
	mov.b32 	%f322, %r168;
	add.f32 	%f323, %f321, %f322;
	selp.f32 	%f324, %f321, %f323, %p59;
	mov.b32 	%r174, %f324;
	mov.b32 	%r175, 4;
	// begin inline asm
	shfl.sync.down.b32 %r173, %r174, %r175, %r186, %r187;
	// end inline asm
	setp.gt.s32 	%p60, %r162, 27;
	mov.b32 	%f325, %r173;
	add.f32 	%f326, %f324, %f325;
	selp.f32 	%f327, %f324, %f326, %p60;
	mov.b32 	%r179, %f327;
	mov.b32 	%r180, 8;
	// begin inline asm
	shfl.sync.down.b32 %r178, %r179, %r180, %r186, %r187;
	// end inline asm
	setp.gt.s32 	%p61, %r162, 23;
	mov.b32 	%f328, %r178;
	add.f32 	%f329, %f327, %f328;
	selp.f32 	%f330, %f327, %f329, %p61;
	mov.b32 	%r184, %f330;
	mov.b32 	%r185, 16;
	// begin inline asm
	shfl.sync.down.b32 %r183, %r184, %r185, %r186, %r187;
	// end inline asm
	setp.gt.s32 	%p62, %r162, 15;
	mov.b32 	%f331, %r183;
	add.f32 	%f16, %f330, %f331;
	selp.f32 	%f383, %f330, %f16, %p62;
	setp.ne.s32 	%p63, %r162, 0;
	@%p63 bra 	$L__BB10_22;
	shr.u32 	%r188, %r1, 3;
	and.b32  	%r189, %r188, 124;
	mov.u32 	%r190, _ZZN3cub18CUB_300001_SM_10006detail6reduce28DeviceReduceSingleTileKernelINS2_10policy_hubIfjN4cuda3std3__44plusIfEEE10Policy1000EN6thrust24THRUST_300001_SM_1000_NS6detail15normal_iteratorINSD_10device_ptrIfEEEEPfjS9_ffNS7_10__identityEEEvT0_T1_T2_T3_T4_T6_E12temp_storage;
	add.s32 	%r191, %r190, %r189;
	st.shared.f32 	[%r191+16], %f16;
$L__BB10_22:
	bar.sync 	0;
	setp.ne.s32 	%p64, %r1, 0;
	@%p64 bra 	$L__BB10_50;
	ld.shared.f32 	%f332, [_ZZN3cub18CUB_300001_SM_10006detail6reduce28DeviceReduceSingleTileKernelINS2_10policy_hubIfjN4cuda3std3__44plusIfEEE10Policy1000EN6thrust24THRUST_300001_SM_1000_NS6detail15normal_iteratorINSD_10device_ptrIfEEEEPfjS9_ffNS7_10__identityEEEvT0_T1_T2_T3_T4_T6_E12temp_storage+20];
	add.f32 	%f333, %f383, %f332;
	ld.shared.f32 	%f334, [_ZZN3cub18CUB_300001_SM_10006detail6reduce28DeviceReduceSingleTileKernelINS2_10policy_hubIfjN4cuda3std3__44plusIfEEE10Policy1000EN6thrust24THRUST_300001_SM_1000_NS6detail15normal_iteratorINSD_10device_ptrIfEEEEPfjS9_ffNS7_10__identityEEEvT0_T1_T2_T3_T4_T6_E12temp_storage+24];
	add.f32 	%f335, %f333, %f334;
	ld.shared.f32 	%f336, [_ZZN3cub18CUB_300001_SM_10006detail6reduce28DeviceReduceSingleTileKernelINS2_10policy_hubIfjN4cuda3std3__44plusIfEEE10Policy1000EN6thrust24THRUST_300001_SM_1000_NS6detail15normal_iteratorINSD_10device_ptrIfEEEEPfjS9_ffNS7_10__identityEEEvT0_T1_T2_T3_T4_T6_E12temp_storage+28];
	add.f32 	%f337, %f335, %f336;
	ld.shared.f32 	%f338, [_ZZN3cub18CUB_300001_SM_10006detail6reduce28DeviceReduceSingleTileKernelINS2_10policy_hubIfjN4cuda3std3__44plusIfEEE10Policy1000EN6thrust24THRUST_300001_SM_1000_NS6detail15normal_iteratorINSD_10device_ptrIfEEEEPfjS9_ffNS7_10__identityEEEvT0_T1_T2_T3_T4_T6_E12temp_storage+32];
	add.f32 	%f339, %f337, %f338;
	ld.shared.f32 	%f340, [_ZZN3cub18CUB_300001_SM_10006detail6reduce28DeviceReduceSingleTileKernelINS2_10policy_hubIfjN4cuda3std3__44plusIfEEE10Policy1000EN6thrust24THRUST_300001_SM_1000_NS6detail15normal_iteratorINSD_10device_ptrIfEEEEPfjS9_ffNS7_10__identityEEEvT0_T1_T2_T3_T4_T6_E12temp_storage+36];
	add.f32 	%f341, %f339, %f340;
	ld.shared.f32 	%f342, [_ZZN3cub18CUB_300001_SM_10006detail6reduce28DeviceReduceSingleTileKernelINS2_10policy_hubIfjN4cuda3std3__44plusIfEEE10Policy1000EN6thrust24THRUST_300001_SM_1000_NS6detail15normal_iteratorINSD_10device_ptrIfEEEEPfjS9_ffNS7_10__identityEEEvT0_T1_T2_T3_T4_T6_E12temp_storage+40];
	add.f32 	%f343, %f341, %f342;
	ld.shared.f32 	%f344, [_ZZN3cub18CUB_300001_SM_10006detail6reduce28DeviceReduceSingleTileKernelINS2_10policy_hubIfjN4cuda3std3__44plusIfEEE10Policy1000EN6thrust24THRUST_300001_SM_1000_NS6detail15normal_iteratorINSD_10device_ptrIfEEEEPfjS9_ffNS7_10__identityEEEvT0_T1_T2_T3_T4_T6_E12temp_storage+44];
	add.f32 	%f345, %f343, %f344;
	ld.shared.f32 	%f346, [_ZZN3cub18CUB_300001_SM_10006detail6reduce28DeviceReduceSingleTileKernelINS2_10policy_hubIfjN4cuda3std3__44plusIfEEE10Policy1000EN6thrust24THRUST_300001_SM_1000_NS6detail15normal_iteratorINSD_10device_ptrIfEEEEPfjS9_ffNS7_10__identityEEEvT0_T1_T2_T3_T4_T6_E12temp_storage+48];
	add.f32 	%f347, %f345, %f346;
	ld.shared.f32 	%f348, [_ZZN3cub18CUB_300001_SM_10006detail6reduce28DeviceReduceSingleTileKernelINS2_10policy_hubIfjN4cuda3std3__44plusIfEEE10Policy1000EN6thrust24THRUST_300001_SM_1000_NS6detail15normal_iteratorINSD_10device_ptrIfEEEEPfjS9_ffNS7_10__identityEEEvT0_T1_T2_T3_T4_T6_E12temp_storage+52];
	add.f32 	%f349, %f347, %f348;
	ld.shared.f32 	%f350, [_ZZN3cub18CUB_300001_SM_10006detail6reduce28DeviceReduceSingleTileKernelINS2_10policy_hubIfjN4cuda3std3__44plusIfEEE10Policy1000EN6thrust24THRUST_300001_SM_1000_NS6detail15normal_iteratorINSD_10device_ptrIfEEEEPfjS9_ffNS7_10__identityEEEvT0_T1_T2_T3_T4_T6_E12temp_storage+56];
	add.f32 	%f351, %f349, %f350;
	ld.shared.f32 	%f352, [_ZZN3cub18CUB_300001_SM_10006detail6reduce28DeviceReduceSingleTileKernelINS2_10policy_hubIfjN4cuda3std3__44plusIfEEE10Policy1000EN6thrust24THRUST_300001_SM_1000_NS6detail15normal_iteratorINSD_10device_ptrIfEEEEPfjS9_ffNS7_10__identityEEEvT0_T1_T2_T3_T4_T6_E12temp_storage+60];
	add.f32 	%f353, %f351, %f352;
	ld.shared.f32 	%f354, [_ZZN3cub18CUB_300001_SM_10006detail6reduce28DeviceReduceSingleTileKernelINS2_10policy_hubIfjN4cuda3std3__44plusIfEEE10Policy1000EN6thrust24THRUST_300001_SM_1000_NS6detail15normal_iteratorINSD_10device_ptrIfEEEEPfjS9_ffNS7_10__identityEEEvT0_T1_T2_T3_T4_T6_E12temp_storage+64];
	add.f32 	%f355, %f353, %f354;
	ld.shared.f32 	%f356, [_ZZN3cub18CUB_300001_SM_10006detail6reduce28DeviceReduceSingleTileKernelINS2_10policy_hubIfjN4cuda3std3__44plusIfEEE10Policy1000EN6thrust24THRUST_300001_SM_1000_NS6detail15normal_iteratorINSD_10device_ptrIfEEEEPfjS9_ffNS7_10__identityEEEvT0_T1_T2_T3_T4_T6_E12temp_storage+68];
	add.f32 	%f357, %f355, %f356;
	ld.shared.f32 	%f358, [_ZZN3cub18CUB_300001_SM_10006detail6reduce28DeviceReduceSingleTileKernelINS2_10policy_hubIfjN4cuda3std3__44plusIfEEE10Policy1000EN6thrust24THRUST_300001_SM_1000_NS6detail15normal_iteratorINSD_10device_ptrIfEEEEPfjS9_ffNS7_10__identityEEEvT0_T1_T2_T3_T4_T6_E12temp_storage+72];
	add.f32 	%f359, %f357, %f358;
	ld.shared.f32 	%f360, [_ZZN3cub18CUB_300001_SM_10006detail6reduce28DeviceReduceSingleTileKernelINS2_10policy_hubIfjN4cuda3std3__44plusIfEEE10Policy1000EN6thrust24THRUST_300001_SM_1000_NS6detail15normal_iteratorINSD_10device_ptrIfEEEEPfjS9_ffNS7_10__identityEEEvT0_T1_T2_T3_T4_T6_E12temp_storage+76];
	add.f32 	%f383, %f359, %f360;
	bra.uni 	$L__BB10_50;
$L__BB10_24:
	// begin inline asm
	mov.u32 %r124, %laneid;
	// end inline asm
	and.b32  	%r150, %r1, 992;
	add.s32 	%r151, %r150, 32;
	setp.gt.u32 	%p35, %r151, %r51;
	not.b32 	%r152, %r150;
	add.s32 	%r153, %r51, %r152;
	selp.b32 	%r148, %r153, 31, %p35;
	mov.b32 	%r126, %f371;
	mov.b32 	%r127, 1;
	mov.b32 	%r149, -1;
	// begin inline asm
	shfl.sync.down.b32 %r125, %r126, %r127, %r148, %r149;
	// end inline asm
	setp.lt.s32 	%p36, %r124, %r148;
	mov.b32 	%f261, %r125;
	add.f32 	%f262, %f371, %f261;
	selp.f32 	%f263, %f262, %f371, %p36;
	mov.b32 	%r131, %f263;
	mov.b32 	%r132, 2;
	// begin inline asm
	shfl.sync.down.b32 %r130, %r131, %r132, %r148, %r149;
	// end inline asm
	add.s32 	%r154, %r124, 2;
	setp.gt.s32 	%p37, %r154, %r148;
	mov.b32 	%f264, %r130;
	add.f32 	%f265, %f263, %f264;
	selp.f32 	%f266, %f263, %f265, %p37;
	mov.b32 	%r136, %f266;
	mov.b32 	%r137, 4;
	// begin inline asm
	shfl.sync.down.b32 %r135, %r136, %r137, %r148, %r149;
	// end inline asm
	add.s32 	%r155, %r124, 4;
	setp.gt.s32 	%p38, %r155, %r148;
	mov.b32 	%f267, %r135;
	add.f32 	%f268, %f266, %f267;
	selp.f32 	%f269, %f266, %f268, %p38;
	mov.b32 	%r141, %f269;
	mov.b32 	%r142, 8;
	// begin inline asm
	shfl.sync.down.b32 %r140, %r141, %r142, %r148, %r149;
	// end inline asm
	add.s32 	%r156, %r124, 8;
	setp.gt.s32 	%p39, %r156, %r148;
	mov.b32 	%f270, %r140;
	add.f32 	%f271, %f269, %f270;
	selp.f32 	%f272, %f269, %f271, %p39;
	mov.b32 	%r146, %f272;
	mov.b32 	%r147, 16;
	// begin inline asm
	shfl.sync.down.b32 %r145, %r146, %r147, %r148, %r149;
	// end inline asm
	add.s32 	%r157, %r124, 16;
	setp.gt.s32 	%p40, %r157, %r148;
	mov.b32 	%f273, %r145;
	add.f32 	%f274, %f272, %f273;
	selp.f32 	%f383, %f272, %f274, %p40;
	setp.ne.s32 	%p41, %r124, 0;
	@%p41 bra 	$L__BB10_26;
	shr.u32 	%r158, %r1, 3;
	and.b32  	%r159, %r158, 124;
	mov.u32 	%r160, _ZZN3cub18CUB_300001_SM_10006detail6reduce28DeviceReduceSingleTileKernelINS2_10policy_hubIfjN4cuda3std3__44plusIfEEE10Policy1000EN6thrust24THRUST_300001_SM_1000_NS6detail15normal_iteratorINSD_10device_ptrIfEEEEPfjS9_ffNS7_10__identityEEEvT0_T1_T2_T3_T4_T6_E12temp_storage;
	add.s32 	%r161, %r160, %r159;
	st.shared.f32 	[%r161+16], %f383;
$L__BB10_26:
	bar.sync 	0;
	setp.ne.s32 	%p42, %r1, 0;
	@%p42 bra 	$L__BB10_50;
	setp.gt.u32 	%p43, %r51, 32;
	ld.shared.f32 	%f275, [_ZZN3cub18CUB_300001_SM_10006detail6reduce28DeviceReduceSingleTileKernelINS2_10policy_hubIfjN4cuda3std3__44plusIfEEE10Policy1000EN6thrust24THRUST_300001_SM_1000_NS6detail15normal_iteratorINSD_10device_ptrIfEEEEPfjS9_ffNS7_10__identityEEEvT0_T1_T2_T3_T4_T6_E12temp_storage+20];
	add.f32 	%f276, %f383, %f275;
	selp.f32 	%f277, %f276, %f383, %p43;
	setp.gt.u32 	%p44, %r51, 64;
	ld.shared.f32 	%f278, [_ZZN3cub18CUB_300001_SM_10006detail6reduce28DeviceReduceSingleTileKernelINS2_10policy_hubIfjN4cuda3std3__44plusIfEEE10Policy1000EN6thrust24THRUST_300001_SM_1000_NS6detail15normal_iteratorINSD_10device_ptrIfEEEEPfjS9_ffNS7_10__identityEEEvT0_T1_T2_T3_T4_T6_E12temp_storage+24];
	add.f32 	%f279, %f278, %f277;
	selp.f32 	%f280, %f279, %f277, %p44;
	setp.gt.u32 	%p45, %r51, 96;
	ld.shared.f32 	%f281, [_ZZN3cub18CUB_300001_SM_10006detail6reduce28DeviceReduceSingleTileKernelINS2_10policy_hubIfjN4cuda3std3__44plusIfEEE10Policy1000EN6thrust24THRUST_300001_SM_1000_NS6detail15normal_iteratorINSD_10device_ptrIfEEEEPfjS9_ffNS7_10__identityEEEvT0_T1_T2_T3_T4_T6_E12temp_storage+28];
	add.f32 	%f282, %f281, %f280;
	selp.f32 	%f283, %f282, %f280, %p45;
	setp.gt.u32 	%p46, %r51, 128;
	ld.shared.f32 	%f284, [_ZZN3cub18CUB_300001_SM_10006detail6reduce28DeviceReduceSingleTileKernelINS2_10policy_hubIfjN4cuda3std3__44plusIfEEE10Policy1000EN6thrust24THRUST_300001_SM_1000_NS6detail15normal_iteratorINSD_10device_ptrIfEEEEPfjS9_ffNS7_10__identityEEEvT0_T1_T2_T3_T4_T6_E12temp_storage+32];
	add.f32 	%f285, %f284, %f283;
	selp.f32 	%f286, %f285, %f283, %p46;
	setp.gt.u32 	%p47, %r51, 160;
	ld.shared.f32 	%f287, [_ZZN3cub18CUB_300001_SM_10006detail6reduce28DeviceReduceSingleTileKernelINS2_10policy_hubIfjN4cuda3std3__44plusIfEEE10Policy1000EN6thrust24THRUST_300001_SM_1000_NS6detail15normal_iteratorINSD_10device_ptrIfEEEEPfjS9_ffNS7_10__identityEEEvT0_T1_T2_T3_T4_T6_E12temp_storage+36];
	add.f32 	%f288, %f287, %f286;
	selp.f32 	%f289, %f288, %f286, %p47;
	setp.gt.u32 	%p48, %r51, 192;
	ld.shared.f32 	%f290, [_ZZN3cub18CUB_300001_SM_10006detail6reduce28DeviceReduceSingleTileKernelINS2_10policy_hubIfjN4cuda3std3__44plusIfEEE10Policy1000EN6thrust24THRUST_300001_SM_1000_NS6detail15normal_iteratorINSD_10device_ptrIfEEEEPfjS9_ffNS7_10__identityEEEvT0_T1_T2_T3_T4_T6_E12temp_storage+40];
	add.f32 	%f291, %f290, %f289;
	selp.f32 	%f292, %f291, %f289, %p48;
	setp.gt.u32 	%p49, %r51, 224;
	ld.shared.f32 	%f293, [_ZZN3cub18CUB_300001_SM_10006detail6reduce28DeviceReduceSingleTileKernelINS2_10policy_hubIfjN4cuda3std3__44plusIfEEE10Policy1000EN6thrust24THRUST_300001_SM_1000_NS6detail15normal_iteratorINSD_10device_ptrIfEEEEPfjS9_ffNS7_10__identityEEEvT0_T1_T2_T3_T4_T6_E12temp_storage+44];
	add.f32 	%f294, %f293, %f292;
	selp.f32 	%f295, %f294, %f292, %p49;
	setp.gt.u32 	%p50, %r51, 256;
	ld.shared.f32 	%f296, [_ZZN3cub18CUB_300001_SM_10006detail6reduce28DeviceReduceSingleTileKernelINS2_10policy_hubIfjN4cuda3std3__44plusIfEEE10Policy1000EN6thrust24THRUST_300001_SM_1000_NS6detail15normal_iteratorINSD_10device_ptrIfEEEEPfjS9_ffNS7_10__identityEEEvT0_T1_T2_T3_T4_T6_E12temp_storage+48];
	add.f32 	%f297, %f296, %f295;
	selp.f32 	%f298, %f297, %f295, %p50;
	setp.gt.u32 	%p51, %r51, 288;
	ld.shared.f32 	%f299, [_ZZN3cub18CUB_300001_SM_10006detail6reduce28DeviceReduceSingleTileKernelINS2_10policy_hubIfjN4cuda3std3__44plusIfEEE10Policy1000EN6thrust24THRUST_300001_SM_1000_NS6detail15normal_iteratorINSD_10device_ptrIfEEEEPfjS9_ffNS7_10__identityEEEvT0_T1_T2_T3_T4_T6_E12temp_storage+52];
	add.f32 	%f300, %f299, %f298;
	selp.f32 	%f301, %f300, %f298, %p51;
	setp.gt.u32 	%p52, %r51, 320;
	ld.shared.f32 	%f302, [_ZZN3cub18CUB_300001_SM_10006detail6reduce28DeviceReduceSingleTileKernelINS2_10policy_hubIfjN4cuda3std3__44plusIfEEE10Policy1000EN6thrust24THRUST_300001_SM_1000_NS6detail15normal_iteratorINSD_10device_ptrIfEEEEPfjS9_ffNS7_10__identityEEEvT0_T1_T2_T3_T4_T6_E12temp_storage+56];
	add.f32 	%f303, %f302, %f301;
	selp.f32 	%f304, %f303, %f301, %p52;
	setp.gt.u32 	%p53, %r51, 352;
	ld.shared.f32 	%f305, [_ZZN3cub18CUB_300001_SM_10006detail6reduce28DeviceReduceSingleTileKernelINS2_10policy_hubIfjN4cuda3std3__44plusIfEEE10Policy1000EN6thrust24THRUST_300001_SM_1000_NS6detail15normal_iteratorINSD_10device_ptrIfEEEEPfjS9_ffNS7_10__identityEEEvT0_T1_T2_T3_T4_T6_E12temp_storage+60];
	add.f32 	%f306, %f305, %f304;
	selp.f32 	%f307, %f306, %f304, %p53;
	setp.gt.u32 	%p54, %r51, 384;
	ld.shared.f32 	%f308, [_ZZN3cub18CUB_300001_SM_10006detail6reduce28DeviceReduceSingleTileKernelINS2_10policy_hubIfjN4cuda3std3__44plusIfEEE10Policy1000EN6thrust24THRUST_300001_SM_1000_NS6detail15normal_iteratorINSD_10device_ptrIfEEEEPfjS9_ffNS7_10__identityEEEvT0_T1_T2_T3_T4_T6_E12temp_storage+64];
	add.f32 	%f309, %f308, %f307;
	selp.f32 	%f310, %f309, %f307, %p54;
	setp.gt.u32 	%p55, %r51, 416;
	ld.shared.f32 	%f311, [_ZZN3cub18CUB_300001_SM_10006detail6reduce28DeviceReduceSingleTileKernelINS2_10policy_hubIfjN4cuda3std3__44plusIfEEE10Policy1000EN6thrust24THRUST_300001_SM_1000_NS6detail15normal_iteratorINSD_10device_ptrIfEEEEPfjS9_ffNS7_10__identityEEEvT0_T1_T2_T3_T4_T6_E12temp_storage+68];
	add.f32 	%f312, %f311, %f310;
	selp.f32 	%f313, %f312, %f310, %p55;
	setp.gt.u32 	%p56, %r51, 448;
	ld.shared.f32 	%f314, [_ZZN3cub18CUB_300001_SM_10006detail6reduce28DeviceReduceSingleTileKernelINS2_10policy_hubIfjN4cuda3std3__44plusIfEEE10Policy1000EN6thrust24THRUST_300001_SM_1000_NS6detail15normal_iteratorINSD_10device_ptrIfEEEEPfjS9_ffNS7_10__identityEEEvT0_T1_T2_T3_T4_T6_E12temp_storage+72];
	add.f32 	%f315, %f314, %f313;
	selp.f32 	%f316, %f315, %f313, %p56;
	setp.gt.u32 	%p57, %r51, 480;
	ld.shared.f32 	%f317, [_ZZN3cub18CUB_300001_SM_10006detail6reduce28DeviceReduceSingleTileKernelINS2_10policy_hubIfjN4cuda3std3__44plusIfEEE10Policy1000EN6thrust24THRUST_300001_SM_1000_NS6detail15normal_iteratorINSD_10device_ptrIfEEEEPfjS9_ffNS7_10__identityEEEvT0_T1_T2_T3_T4_T6_E12temp_storage+76];
	add.f32 	%f318, %f317, %f316;
	selp.f32 	%f383, %f318, %f316, %p57;
	bra.uni 	$L__BB10_50;
$L__BB10_28:
	mov.u32 	%r21, %tid.x;
	mul.wide.u32 	%rd11, %r21, 4;
	add.s64 	%rd12, %rd2, %rd11;
	ld.global.f32 	%f43, [%rd12];
	ld.global.f32 	%f44, [%rd12+2048];
	ld.global.f32 	%f45, [%rd12+4096];
	ld.global.f32 	%f46, [%rd12+6144];
	ld.global.f32 	%f47, [%rd12+8192];
	ld.global.f32 	%f48, [%rd12+10240];
	ld.global.f32 	%f49, [%rd12+12288];
	ld.global.f32 	%f50, [%rd12+14336];
	ld.global.f32 	%f51, [%rd12+16384];
	ld.global.f32 	%f52, [%rd12+18432];
	ld.global.f32 	%f53, [%rd12+20480];
	ld.global.f32 	%f54, [%rd12+22528];
	ld.global.f32 	%f55, [%rd12+24576];
	ld.global.f32 	%f56, [%rd12+26624];
	ld.global.f32 	%f57, [%rd12+28672];
	ld.global.f32 	%f58, [%rd12+30720];
	add.f32 	%f59, %f43, %f44;
	add.f32 	%f60, %f45, %f46;
	add.f32 	%f61, %f47, %f48;
	add.f32 	%f62, %f49, %f50;
	add.f32 	%f63, %f51, %f52;
	add.f32 	%f64, %f53, %f54;
	add.f32 	%f65, %f55, %f56;
	add.f32 	%f66, %f57, %f58;
	add.f32 	%f67, %f59, %f60;
	add.f32 	%f68, %f61, %f62;
	add.f32 	%f69, %f63, %f64;
	add.f32 	%f70, %f65, %f66;
	add.f32 	%f71, %f67, %f68;
	add.f32 	%f72, %f69, %f70;
	add.f32 	%f382, %f71, %f72;
	add.s32 	%r22, %r51, -8192;
	setp.lt.u32 	%p3, %r22, 8192;
	mov.b32 	%r202, 8192;
	@%p3 bra 	$L__BB10_32;
	mov.b32 	%r202, 8192;
$L__BB10_30:
	add.s32 	%r54, %r21, %r202;
	mul.wide.u32 	%rd13, %r54, 4;
	add.s64 	%rd14, %rd2, %rd13;
	ld.global.f32 	%f73, [%rd14];
	ld.global.f32 	%f74, [%rd14+2048];
	ld.global.f32 	%f75, [%rd14+4096];
	ld.global.f32 	%f76, [%rd14+6144];
	ld.global.f32 	%f77, [%rd14+8192];
	ld.global.f32 	%f78, [%rd14+10240];
	ld.global.f32 	%f79, [%rd14+12288];
	ld.global.f32 	%f80, [%rd14+14336];
	ld.global.f32 	%f81, [%rd14+16384];
	ld.global.f32 	%f82, [%rd14+18432];
	ld.global.f32 	%f83, [%rd14+20480];
	ld.global.f32 	%f84, [%rd14+22528];
	ld.global.f32 	%f85, [%rd14+24576];
	ld.global.f32 	%f86, [%rd14+26624];
	ld.global.f32 	%f87, [%rd14+28672];
	ld.global.f32 	%f88, [%rd14+30720];
	add.f32 	%f89, %f382, %f73;
	add.f32 	%f90, %f74, %f75;
	add.f32 	%f91, %f76, %f77;
	add.f32 	%f92, %f78, %f79;
	add.f32 	%f93, %f80, %f81;
	add.f32 	%f94, %f82, %f83;
	add.f32 	%f95, %f84, %f85;
	add.f32 	%f96, %f86, %f87;
	add.f32 	%f97, %f89, %f90;
	add.f32 	%f98, %f91, %f92;
	add.f32 	%f99, %f93, %f94;
	add.f32 	%f100, %f95, %f96;
	add.f32 	%f101, %f97, %f98;
	add.f32 	%f102, %f99, %f100;
	add.f32 	%f103, %f101, %f102;
	add.f32 	%f382, %f103, %f88;
	sub.s32 	%r55, %r51, %r202;
	setp.lt.u32 	%p4, %r55, 8192;
	@%p4 bra 	$L__BB10_46;
	add.s32 	%r202, %r202, 8192;
	setp.le.u32 	%p5, %r202, %r22;
	@%p5 bra 	$L__BB10_30;
$L__BB10_32:
	setp.le.u32 	%p6, %r51, %r202;
	sub.s32 	%r56, %r51, %r202;
	setp.ge.s32 	%p7, %r21, %r56;
	or.pred  	%p8, %p6, %p7;
	@%p8 bra 	$L__BB10_46;
	not.b32 	%r58, %r21;
	add.s32 	%r59, %r51, %r58;
	sub.s32 	%r60, %r59, %r202;
	shr.u32 	%r61, %r60, 9;
	add.s32 	%r26, %r61, 1;
	and.b32  	%r27, %r26, 15;
	setp.lt.u32 	%p9, %r60, 7680;
	mov.u32 	%r207, %r21;
	@%p9 bra 	$L__BB10_37;
	or.b32  	%r205, %r21, 4096;
	add.s32 	%r204, %r21, %r202;
	and.b32  	%r62, %r26, 16777200;
	neg.s32 	%r203, %r62;
$L__BB10_35:
	.pragma "nounroll";
	mul.wide.u32 	%rd15, %r204, 4;
	add.s64 	%rd16, %rd2, %rd15;
	ld.global.f32 	%f105, [%rd16];
	add.f32 	%f106, %f382, %f105;
	add.s32 	%r63, %r204, 512;
	mul.wide.u32 	%rd17, %r63, 4;
	add.s64 	%rd18, %rd2, %rd17;
	ld.global.f32 	%f107, [%rd18];
	add.f32 	%f108, %f106, %f107;
	add.s32 	%r64, %r204, 1024;
	mul.wide.u32 	%rd19, %r64, 4;
	add.s64 	%rd20, %rd2, %rd19;
	ld.global.f32 	%f109, [%rd20];
	add.f32 	%f110, %f108, %f109;
	add.s32 	%r65, %r204, 1536;
	mul.wide.u32 	%rd21, %r65, 4;
	add.s64 	%rd22, %rd2, %rd21;
	ld.global.f32 	%f111, [%rd22];
	add.f32 	%f112, %f110, %f111;
	add.s32 	%r66, %r204, 2048;
	mul.wide.u32 	%rd23, %r66, 4;
	add.s64 	%rd24, %rd2, %rd23;
	ld.global.f32 	%f113, [%rd24];
	add.f32 	%f114, %f112, %f113;
	add.s32 	%r67, %r204, 2560;
	mul.wide.u32 	%rd25, %r67, 4;
	add.s64 	%rd26, %rd2, %rd25;
	ld.global.f32 	%f115, [%rd26];
	add.f32 	%f116, %f114, %f115;
	add.s32 	%r68, %r204, 3072;
	mul.wide.u32 	%rd27, %r68, 4;
	add.s64 	%rd28, %rd2, %rd27;
	ld.global.f32 	%f117, [%rd28];
	add.f32 	%f118, %f116, %f117;
	add.s32 	%r69, %r204, 3584;
	mul.wide.u32 	%rd29, %r69, 4;
	add.s64 	%rd30, %rd2, %rd29;
	ld.global.f32 	%f119, [%rd30];
	add.f32 	%f120, %f118, %f119;
	add.s32 	%r70, %r204, 4096;
	mul.wide.u32 	%rd31, %r70, 4;
	add.s64 	%rd32, %rd2, %rd31;
	ld.global.f32 	%f121, [%rd32];
	add.f32 	%f122, %f120, %f121;
	add.s32 	%r71, %r204, 4608;
	mul.wide.u32 	%rd33, %r71, 4;
	add.s64 	%rd34, %rd2, %rd33;
	ld.global.f32 	%f123, [%rd34];
	add.f32 	%f124, %f122, %f123;
	add.s32 	%r72, %r204, 5120;
	mul.wide.u32 	%rd35, %r72, 4;
	add.s64 	%rd36, %rd2, %rd35;
	ld.global.f32 	%f125, [%rd36];
	add.f32 	%f126, %f124, %f125;
	add.s32 	%r73, %r204, 5632;
	mul.wide.u32 	%rd37, %r73, 4;
	add.s64 	%rd38, %rd2, %rd37;
	ld.global.f32 	%f127, [%rd38];
	add.f32 	%f128, %f126, %f127;
	add.s32 	%r74, %r204, 6144;
	mul.wide.u32 	%rd39, %r74, 4;
	add.s64 	%rd40, %rd2, %rd39;
	ld.global.f32 	%f129, [%rd40];
	add.f32 	%f130, %f128, %f129;
	add.s32 	%r75, %r204, 6656;
	mul.wide.u32 	%rd41, %r75, 4;
	add.s64 	%rd42, %rd2, %rd41;
	ld.global.f32 	%f131, [%rd42];
	add.f32 	%f132, %f130, %f131;
	add.s32 	%r76, %r204, 7168;
	mul.wide.u32 	%rd43, %r76, 4;
	add.s64 	%rd44, %rd2, %rd43;
	ld.global.f32 	%f133, [%rd44];
	add.f32 	%f134, %f132, %f133;
	add.s32 	%r77, %r204, 7680;
	mul.wide.u32 	%rd45, %r77, 4;
	add.s64 	%rd46, %rd2, %rd45;
	ld.global.f32 	%f135, [%rd46];
	add.f32 	%f382, %f134, %f135;
	add.s32 	%r205, %r205, 8192;
	add.s32 	%r204, %r204, 8192;
	add.s32 	%r203, %r203, 16;
	setp.ne.s32 	%p10, %r203, 0;
	@%p10 bra 	$L__BB10_35;
	add.s32 	%r207, %r205, -4096;
$L__BB10_37:
	setp.eq.s32 	%p11, %r27, 0;
	@%p11 bra 	$L__BB10_46;
	and.b32  	%r39, %r26, 7;
	setp.lt.u32 	%p12, %r27, 8;
	@%p12 bra 	$L__BB10_40;
	add.s32 	%r78, %r207, %r202;
	mul.wide.u32 	%rd47, %r78, 4;
	add.s64 	%rd48, %rd2, %rd47;
	ld.global.f32 	%f137, [%rd48];
	add.f32 	%f138, %f382, %f137;
	add.s32 	%r79, %r78, 512;
	mul.wide.u32 	%rd49, %r79, 4;
	add.s64 	%rd50, %rd2, %rd49;
	ld.global.f32 	%f139, [%rd50];
	add.f32 	%f140, %f138, %f139;
	add.s32 	%r80, %r78, 1024;
	mul.wide.u32 	%rd51, %r80, 4;
	add.s64 	%rd52, %rd2, %rd51;
	ld.global.f32 	%f141, [%rd52];
	add.f32 	%f142, %f140, %f141;
	add.s32 	%r81, %r78, 1536;
	mul.wide.u32 	%rd53, %r81, 4;
	add.s64 	%rd54, %rd2, %rd53;
	ld.global.f32 	%f143, [%rd54];
	add.f32 	%f144, %f142, %f143;
	add.s32 	%r82, %r78, 2048;
	mul.wide.u32 	%rd55, %r82, 4;
	add.s64 	%rd56, %rd2, %rd55;
	ld.global.f32 	%f145, [%rd56];
	add.f32 	%f146, %f144, %f145;
	add.s32 	%r83, %r78, 2560;
	mul.wide.u32 	%rd57, %r83, 4;
	add.s64 	%rd58, %rd2, %rd57;
	ld.global.f32 	%f147, [%rd58];
	add.f32 	%f148, %f146, %f147;
	add.s32 	%r84, %r78, 3072;
	mul.wide.u32 	%rd59, %r84, 4;
	add.s64 	%rd60, %rd2, %rd59;
	ld.global.f32 	%f149, [%rd60];
	add.f32 	%f150, %f148, %f149;
	add.s32 	%r85, %r78, 3584;
	mul.wide.u32 	%rd61, %r85, 4;
	add.s64 	%rd62, %rd2, %rd61;
	ld.global.f32 	%f151, [%rd62];
	add.f32 	%f382, %f150, %f151;
	add.s32 	%r207, %r207, 4096;
$L__BB10_40:
	setp.eq.s32 	%p13, %r39, 0;
	@%p13 bra 	$L__BB10_46;
	and.b32  	%r42, %r26, 3;
	setp.lt.u32 	%p14, %r39, 4;
	@%p14 bra 	$L__BB10_43;
	add.s32 	%r86, %r207, %r202;
	mul.wide.u32 	%rd63, %r86, 4;
	add.s64 	%rd64, %rd2, %rd63;
	ld.global.f32 	%f153, [%rd64];
	add.f32 	%f154, %f382, %f153;
	add.s32 	%r87, %r86, 512;
	mul.wide.u32 	%rd65, %r87, 4;
	add.s64 	%rd66, %rd2, %rd65;
	ld.global.f32 	%f155, [%rd66];
	add.f32 	%f156, %f154, %f155;
	add.s32 	%r88, %r86, 1024;
	mul.wide.u32 	%rd67, %r88, 4;
	add.s64 	%rd68, %rd2, %rd67;
	ld.global.f32 	%f157, [%rd68];
	add.f32 	%f158, %f156, %f157;
	add.s32 	%r89, %r86, 1536;
	mul.wide.u32 	%rd69, %r89, 4;
	add.s64 	%rd70, %rd2, %rd69;
	ld.global.f32 	%f159, [%rd70];
	add.f32 	%f382, %f158, %f159;
	add.s32 	%r207, %r207, 2048;
$L__BB10_43:
	setp.eq.s32 	%p15, %r42, 0;
	@%p15 bra 	$L__BB10_46;
	add.s32 	%r210, %r207, %r202;
	neg.s32 	%r209, %r42;
$L__BB10_45:
	.pragma "nounroll";
	mul.wide.u32 	%rd71, %r210, 4;
	add.s64 	%rd72, %rd2, %rd71;
	ld.global.f32 	%f160, [%rd72];
	add.f32 	%f382, %f382, %f160;
	add.s32 	%r210, %r210, 512;
	add.s32 	%r209, %r209, 1;
	setp.ne.s32 	%p16, %r209, 0;
	@%p16 bra 	$L__BB10_45;
$L__BB10_46:
	// begin inline asm
	mov.u32 %r90, %laneid;
	// end inline asm
	mov.b32 	%r92, %f382;
	mov.b32 	%r93, 1;
	mov.b32 	%r114, 31;
	mov.b32 	%r115, -1;
	// begin inline asm
	shfl.sync.down.b32 %r91, %r92, %r93, %r114, %r115;
	// end inline asm
	setp.gt.s32 	%p17, %r90, 30;
	mov.b32 	%f161, %r91;
	add.f32 	%f162, %f382, %f161;
	selp.f32 	%f163, %f382, %f162, %p17;
	mov.b32 	%r97, %f163;
	mov.b32 	%r98, 2;
	// begin inline asm
	shfl.sync.down.b32 %r96, %r97, %r98, %r114, %r115;
	// end inline asm
	setp.gt.s32 	%p18, %r90, 29;
	mov.b32 	%f164, %r96;
	add.f32 	%f165, %f163, %f164;
	selp.f32 	%f166, %f163, %f165, %p18;
	mov.b32 	%r102, %f166;
	mov.b32 	%r103, 4;
	// begin inline asm
	shfl.sync.down.b32 %r101, %r102, %r103, %r114, %r115;
	// end inline asm
	setp.gt.s32 	%p19, %r90, 27;
	mov.b32 	%f167, %r101;
	add.f32 	%f168, %f166, %f167;
	selp.f32 	%f169, %f166, %f168, %p19;
	mov.b32 	%r107, %f169;
	mov.b32 	%r108, 8;
	// begin inline asm
	shfl.sync.down.b32 %r106, %r107, %r108, %r114, %r115;
	// end inline asm
	setp.gt.s32 	%p20, %r90, 23;
	mov.b32 	%f170, %r106;
	add.f32 	%f171, %f169, %f170;
	selp.f32 	%f172, %f169, %f171, %p20;
	mov.b32 	%r112, %f172;
	mov.b32 	%r113, 16;
	// begin inline asm
	shfl.sync.down.b32 %r111, %r112, %r113, %r114, %r115;
	// end inline asm
	setp.gt.s32 	%p21, %r90, 15;
	mov.b32 	%f173, %r111;
	add.f32 	%f38, %f172, %f173;
	selp.f32 	%f383, %f172, %f38, %p21;
	setp.ne.s32 	%p22, %r90, 0;
	@%p22 bra 	$L__BB10_48;
	shr.u32 	%r116, %r21, 3;
	and.b32  	%r117, %r116, 124;
	mov.u32 	%r118, _ZZN3cub18CUB_300001_SM_10006detail6reduce28DeviceReduceSingleTileKernelINS2_10policy_hubIfjN4cuda3std3__44plusIfEEE10Policy1000EN6thrust24THRUST_300001_SM_1000_NS6detail15normal_iteratorINSD_10device_ptrIfEEEEPfjS9_ffNS7_10__identityEEEvT0_T1_T2_T3_T4_T6_E12temp_storage;
	add.s32 	%r119, %r118, %r117;
	st.shared.f32 	[%r119+16], %f38;
$L__BB10_48:
	bar.sync 	0;
	setp.ne.s32 	%p23, %r21, 0;
	@%p23 bra 	$L__BB10_50;
	ld.shared.f32 	%f174, [_ZZN3cub18CUB_300001_SM_10006detail6reduce28DeviceReduceSingleTileKernelINS2_10policy_hubIfjN4cuda3std3__44plusIfEEE10Policy1000EN6thrust24THRUST_300001_SM_1000_NS6detail15normal_iteratorINSD_10device_ptrIfEEEEPfjS9_ffNS7_10__identityEEEvT0_T1_T2_T3_T4_T6_E12temp_storage+20];
	add.f32 	%f175, %f383, %f174;
	ld.shared.f32 	%f176, [_ZZN3cub18CUB_300001_SM_10006detail6reduce28DeviceReduceSingleTileKernelINS2_10policy_hubIfjN4cuda3std3__44plusIfEEE10Policy1000EN6thrust24THRUST_300001_SM_1000_NS6detail15normal_iteratorINSD_10device_ptrIfEEEEPfjS9_ffNS7_10__identityEEEvT0_T1_T2_T3_T4_T6_E12temp_storage+24];
	add.f32 	%f177, %f175, %f176;
	ld.shared.f32 	%f178, [_ZZN3cub18CUB_300001_SM_10006detail6reduce28DeviceReduceSingleTileKernelINS2_10policy_hubIfjN4cuda3std3__44plusIfEEE10Policy1000EN6thrust24THRUST_300001_SM_1000_NS6detail15normal_iteratorINSD_10device_ptrIfEEEEPfjS9_ffNS7_10__identityEEEvT0_T1_T2_T3_T4_T6_E12temp_storage+28];
	add.f32 	%f179, %f177, %f178;
	ld.shared.f32 	%f180, [_ZZN3cub18CUB_300001_SM_10006detail6reduce28DeviceReduceSingleTileKernelINS2_10policy_hubIfjN4cuda3std3__44plusIfEEE10Policy1000EN6thrust24THRUST_300001_SM_1000_NS6detail15normal_iteratorINSD_10device_ptrIfEEEEPfjS9_ffNS7_10__identityEEEvT0_T1_T2_T3_T4_T6_E12temp_storage+32];
	add.f32 	%f181, %f179, %f180;
	ld.shared.f32 	%f182, [_ZZN3cub18CUB_300001_SM_10006detail6reduce28DeviceReduceSingleTileKernelINS2_10policy_hubIfjN4cuda3std3__44plusIfEEE10Policy1000EN6thrust24THRUST_300001_SM_1000_NS6detail15normal_iteratorINSD_10device_ptrIfEEEEPfjS9_ffNS7_10__identityEEEvT0_T1_T2_T3_T4_T6_E12temp_storage+36];
	add.f32 	%f183, %f181, %f182;
	ld.shared.f32 	%f184, [_ZZN3cub18CUB_300001_SM_10006detail6reduce28DeviceReduceSingleTileKernelINS2_10policy_hubIfjN4cuda3std3__44plusIfEEE10Policy1000EN6thrust24THRUST_300001_SM_1000_NS6detail15normal_iteratorINSD_10device_ptrIfEEEEPfjS9_ffNS7_10__identityEEEvT0_T1_T2_T3_T4_T6_E12temp_storage+40];
	add.f32 	%f185, %f183, %f184;
	ld.shared.f32 	%f186, [_ZZN3cub18CUB_300001_SM_10006detail6reduce28DeviceReduceSingleTileKernelINS2_10policy_hubIfjN4cuda3std3__44plusIfEEE10Policy1000EN6thrust24THRUST_300001_SM_1000_NS6detail15normal_iteratorINSD_10device_ptrIfEEEEPfjS9_ffNS7_10__identityEEEvT0_T1_T2_T3_T4_T6_E12temp_storage+44];
	add.f32 	%f187, %f185, %f186;
	ld.shared.f32 	%f188, [_ZZN3cub18CUB_300001_SM_10006detail6reduce28DeviceReduceSingleTileKernelINS2_10policy_hubIfjN4cuda3std3__44plusIfEEE10Policy1000EN6thrust24THRUST_300001_SM_1000_NS6detail15normal_iteratorINSD_10device_ptrIfEEEEPfjS9_ffNS7_10__identityEEEvT0_T1_T2_T3_T4_T6_E12temp_storage+48];
	add.f32 	%f189, %f187, %f188;
	ld.shared.f32 	%f190, [_ZZN3cub18CUB_300001_SM_10006detail6reduce28DeviceReduceSingleTileKernelINS2_10policy_hubIfjN4cuda3std3__44plusIfEEE10Policy1000EN6thrust24THRUST_300001_SM_1000_NS6detail15normal_iteratorINSD_10device_ptrIfEEEEPfjS9_ffNS7_10__identityEEEvT0_T1_T2_T3_T4_T6_E12temp_storage+52];
	add.f32 	%f191, %f189, %f190;
	ld.shared.f32 	%f192, [_ZZN3cub18CUB_300001_SM_10006detail6reduce28DeviceReduceSingleTileKernelINS2_10policy_hubIfjN4cuda3std3__44plusIfEEE10Policy1000EN6thrust24THRUST_300001_SM_1000_NS6detail15normal_iteratorINSD_10device_ptrIfEEEEPfjS9_ffNS7_10__identityEEEvT0_T1_T2_T3_T4_T6_E12temp_storage+56];
	add.f32 	%f193, %f191, %f192;
	ld.shared.f32 	%f194, [_ZZN3cub18CUB_300001_SM_10006detail6reduce28DeviceReduceSingleTileKernelINS2_10policy_hubIfjN4cuda3std3__44plusIfEEE10Policy1000EN6thrust24THRUST_300001_SM_1000_NS6detail15normal_iteratorINSD_10device_ptrIfEEEEPfjS9_ffNS7_10__identityEEEvT0_T1_T2_T3_T4_T6_E12temp_storage+60];
	add.f32 	%f195, %f193, %f194;
	ld.shared.f32 	%f196, [_ZZN3cub18CUB_300001_SM_10006detail6reduce28DeviceReduceSingleTileKernelINS2_10policy_hubIfjN4cuda3std3__44plusIfEEE10Policy1000EN6thrust24THRUST_300001_SM_1000_NS6detail15normal_iteratorINSD_10device_ptrIfEEEEPfjS9_ffNS7_10__identityEEEvT0_T1_T2_T3_T4_T6_E12temp_storage+64];
	add.f32 	%f197, %f195, %f196;
	ld.shared.f32 	%f198, [_ZZN3cub18CUB_300001_SM_10006detail6reduce28DeviceReduceSingleTileKernelINS2_10policy_hubIfjN4cuda3std3__44plusIfEEE10Policy1000EN6thrust24THRUST_300001_SM_1000_NS6detail15normal_iteratorINSD_10device_ptrIfEEEEPfjS9_ffNS7_10__identityEEEvT0_T1_T2_T3_T4_T6_E12temp_storage+68];
	add.f32 	%f199, %f197, %f198;
	ld.shared.f32 	%f200, [_ZZN3cub18CUB_300001_SM_10006detail6reduce28DeviceReduceSingleTileKernelINS2_10policy_hubIfjN4cuda3std3__44plusIfEEE10Policy1000EN6thrust24THRUST_300001_SM_1000_NS6detail15normal_iteratorINSD_10device_ptrIfEEEEPfjS9_ffNS7_10__identityEEEvT0_T1_T2_T3_T4_T6_E12temp_storage+72];
	add.f32 	%f201, %f199, %f200;
	ld.shared.f32 	%f202, [_ZZN3cub18CUB_300001_SM_10006detail6reduce28DeviceReduceSingleTileKernelINS2_10policy_hubIfjN4cuda3std3__44plusIfEEE10Policy1000EN6thrust24THRUST_300001_SM_1000_NS6detail15normal_iteratorINSD_10device_ptrIfEEEEPfjS9_ffNS7_10__identityEEEvT0_T1_T2_T3_T4_T6_E12temp_storage+76];
	add.f32 	%f383, %f201, %f202;
$L__BB10_50:
	mov.u32 	%r192, %tid.x;
	setp.ne.s32 	%p65, %r192, 0;
	@%p65 bra 	$L__BB10_52;
	add.f32 	%f361, %f42, %f383;
	st.global.f32 	[%rd1], %f361;
$L__BB10_52:
	ret;

}
	// .globl	_ZN3cub18CUB_300001_SM_10006detail6reduce18DeviceReduceKernelINS2_10policy_hubIfjN4cuda3std3__44plusIfEEE10Policy1000EN6thrust24THRUST_300001_SM_1000_NS6detail15normal_iteratorINSD_10device_ptrIfEEEEjS9_fNS7_10__identityEEEvT0_PT3_T1_NS0_13GridEvenShareISN_EET2_T4_
.visible .entry _ZN3cub18CUB_300001_SM_10006detail6reduce18DeviceReduceKernelINS2_10policy_hubIfjN4cuda3std3__44plusIfEEE10Policy1000EN6thrust24THRUST_300001_SM_1000_NS6detail15normal_iteratorINSD_10device_ptrIfEEEEjS9_fNS7_10__identityEEEvT0_PT3_T1_NS0_13GridEvenShareISN_EET2_T4_(
	.param .align 8 .b8 _ZN3cub18CUB_300001_SM_10006detail6reduce18DeviceReduceKernelINS2_10policy_hubIfjN4cuda3std3__44plusIfEEE10Policy1000EN6thrust24THRUST_300001_SM_1000_NS6detail15normal_iteratorINSD_10device_ptrIfEEEEjS9_fNS7_10__identityEEEvT0_PT3_T1_NS0_13GridEvenShareISN_EET2_T4__param_0[8],
	.param .u64 .ptr .align 1 _ZN3cub18CUB_300001_SM_10006detail6reduce18DeviceReduceKernelINS2_10policy_hubIfjN4cuda3std3__44plusIfEEE10Policy1000EN6thrust24THRUST_300001_SM_1000_NS6detail15normal_iteratorINSD_10device_ptrIfEEEEjS9_fNS7_10__identityEEEvT0_PT3_T1_NS0_13GridEvenShareISN_EET2_T4__param_1,
	.param .u32 _ZN3cub18CUB_300001_SM_10006detail6reduce18DeviceReduceKernelINS2_10policy_hubIfjN4cuda3std3__44plusIfEEE10Policy1000EN6thrust24THRUST_300001_SM_1000_NS6detail15normal_iteratorINSD_10device_ptrIfEEEEjS9_fNS7_10__identityEEEvT0_PT3_T1_NS0_13GridEvenShareISN_EET2_T4__param_2,
	.param .align 4 .b8 _ZN3cub18CUB_300001_SM_10006detail6reduce18DeviceReduceKernelINS2_10policy_hubIfjN4cuda3std3__44plusIfEEE10Policy1000EN6thrust24THRUST_300001_SM_1000_NS6detail15normal_iteratorINSD_10device_ptrIfEEEEjS9_fNS7_10__identityEEEvT0_PT3_T1_NS0_13GridEvenShareISN_EET2_T4__param_3[40],
	.param .align 1 .b8 _ZN3cub18CUB_300001_SM_10006detail6reduce18DeviceReduceKernelINS2_10policy_hubIfjN4cuda3std3__44plusIfEEE10Policy1000EN6thrust24THRUST_300001_SM_1000_NS6detail15normal_iteratorINSD_10device_ptrIfEEEEjS9_fNS7_10__identityEEEvT0_PT3_T1_NS0_13GridEvenShareISN_EET2_T4__param_4[1],
	.param .align 1 .b8 _ZN3cub18CUB_300001_SM_10006detail6reduce18DeviceReduceKernelINS2_10policy_hubIfjN4cuda3std3__44plusIfEEE10Policy1000EN6thrust24THRUST_300001_SM_1000_NS6detail15normal_iteratorINSD_10device_ptrIfEEEEjS9_fNS7_10__identityEEEvT0_PT3_T1_NS0_13GridEvenShareISN_EET2_T4__param_5[1]
)
.maxntid 512
{
	.reg .pred 	%p<65>;
	.reg .b16 	%rs<4>;
	.reg .b32 	%r<279>;
	.reg .b32 	%f<380>;
	.reg .b64 	%rd<130>;
	// demoted variable
	.shared .align 4 .b8 _ZZN3cub18CUB_300001_SM_10006detail6reduce18DeviceReduceKernelINS2_10policy_hubIfjN4cuda3std3__44plusIfEEE10Policy1000EN6thrust24THRUST_300001_SM_1000_NS6detail15normal_iteratorINSD_10device_ptrIfEEEEjS9_fNS7_10__identityEEEvT0_PT3_T1_NS0_13GridEvenShareISN_EET2_T4_E12temp_storage[84];
	ld.param.u32 	%r1, [_ZN3cub18CUB_300001_SM_10006detail6reduce18DeviceReduceKernelINS2_10policy_hubIfjN4cuda3std3__44plusIfEEE10Policy1000EN6thrust24THRUST_300001_SM_1000_NS6detail15normal_iteratorINSD_10device_ptrIfEEEEjS9_fNS7_10__identityEEEvT0_PT3_T1_NS0_13GridEvenShareISN_EET2_T4__param_3+20];
	ld.param.u32 	%r2, [_ZN3cub18CUB_300001_SM_10006detail6reduce18DeviceReduceKernelINS2_10policy_hubIfjN4cuda3std3__44plusIfEEE10Policy1000EN6thrust24THRUST_300001_SM_1000_NS6detail15normal_iteratorINSD_10device_ptrIfEEEEjS9_fNS7_10__identityEEEvT0_PT3_T1_NS0_13GridEvenShareISN_EET2_T4__param_3+24];
	ld.param.u64 	%rd3, [_ZN3cub18CUB_300001_SM_10006detail6reduce18DeviceReduceKernelINS2_10policy_hubIfjN4cuda3std3__44plusIfEEE10Policy1000EN6thrust24THRUST_300001_SM_1000_NS6detail15normal_iteratorINSD_10device_ptrIfEEEEjS9_fNS7_10__identityEEEvT0_PT3_T1_NS0_13GridEvenShareISN_EET2_T4__param_0];
	cvta.to.global.u64 	%rd1, %rd3;
	mov.u32 	%r3, %ctaid.x;
	shl.b32 	%r4, %r2, 13;
	shl.b32 	%r270, %r3, 13;
	sub.s32 	%r6, %r1, %r270;
	setp.gt.u32 	%p1, %r6, 8191;
	@%p1 bra 	$L__BB11_26;
	mov.u32 	%r7, %tid.x;
	setp.ge.u32 	%p23, %r7, %r6;
	mov.f32 	%f368, 0f00000000;
	mov.u32 	%r261, %r7;
	@%p23 bra 	$L__BB11_3;
	add.s32 	%r155, %r270, %r7;
	mul.wide.u32 	%rd66, %r155, 4;
	add.s64 	%rd67, %rd1, %rd66;
	ld.global.f32 	%f368, [%rd67];
	add.s32 	%r261, %r7, 512;
$L__BB11_3:
	setp.ge.u32 	%p24, %r261, %r6;
	@%p24 bra 	$L__BB11_17;
	not.b32 	%r156, %r261;
	add.s32 	%r157, %r1, %r156;
	sub.s32 	%r158, %r157, %r270;
	shr.u32 	%r159, %r158, 9;
	add.s32 	%r10, %r159, 1;
	and.b32  	%r11, %r10, 15;
	setp.lt.u32 	%p25, %r158, 7680;
	@%p25 bra 	$L__BB11_8;
	or.b32  	%r260, %r261, 4096;
	add.s32 	%r259, %r261, %r270;
	and.b32  	%r160, %r10, 16777200;
	neg.s32 	%r258, %r160;
$L__BB11_6:
	.pragma "nounroll";
	mul.wide.u32 	%rd68, %r259, 4;
	add.s64 	%rd69, %rd1, %rd68;
	ld.global.f32 	%f203, [%rd69];
	add.f32 	%f204, %f368, %f203;
	add.s32 	%r161, %r259, 512;
	mul.wide.u32 	%rd70, %r161, 4;
	add.s64 	%rd71, %rd1, %rd70;
	ld.global.f32 	%f205, [%rd71];
	add.f32 	%f206, %f204, %f205;
	add.s32 	%r162, %r259, 1024;
	mul.wide.u32 	%rd72, %r162, 4;
	add.s64 	%rd73, %rd1, %rd72;
	ld.global.f32 	%f207, [%rd73];
	add.f32 	%f208, %f206, %f207;
	add.s32 	%r163, %r259, 1536;
	mul.wide.u32 	%rd74, %r163, 4;
	add.s64 	%rd75, %rd1, %rd74;
	ld.global.f32 	%f209, [%rd75];
	add.f32 	%f210, %f208, %f209;
	add.s32 	%r164, %r259, 2048;
	mul.wide.u32 	%rd76, %r164, 4;
	add.s64 	%rd77, %rd1, %rd76;
	ld.global.f32 	%f211, [%rd77];
	add.f32 	%f212, %f210, %f211;
	add.s32 	%r165, %r259, 2560;
	mul.wide.u32 	%rd78, %r165, 4;
	add.s64 	%rd79, %rd1, %rd78;
	ld.global.f32 	%f213, [%rd79];
	add.f32 	%f214, %f212, %f213;
	add.s32 	%r166, %r259, 3072;
	mul.wide.u32 	%rd80, %r166, 4;
	add.s64 	%rd81, %rd1, %rd80;
	ld.global.f32 	%f215, [%rd81];
	add.f32 	%f216, %f214, %f215;
	add.s32 	%r167, %r259, 3584;
	mul.wide.u32 	%rd82, %r167, 4;
	add.s64 	%rd83, %rd1, %rd82;
	ld.global.f32 	%f217, [%rd83];
	add.f32 	%f218, %f216, %f217;
	add.s32 	%r168, %r259, 4096;
	mul.wide.u32 	%rd84, %r168, 4;
	add.s64 	%rd85, %rd1, %rd84;
	ld.global.f32 	%f219, [%rd85];
	add.f32 	%f220, %f218, %f219;
	add.s32 	%r169, %r259, 4608;
	mul.wide.u32 	%rd86, %r169, 4;
	add.s64 	%rd87, %rd1, %rd86;
	ld.global.f32 	%f221, [%rd87];
	add.f32 	%f222, %f220, %f221;
	add.s32 	%r170, %r259, 5120;
	mul.wide.u32 	%rd88, %r170, 4;
	add.s64 	%rd89, %rd1, %rd88;
	ld.global.f32 	%f223, [%rd89];
	add.f32 	%f224, %f222, %f223;
	add.s32 	%r171, %r259, 5632;
	mul.wide.u32 	%rd90, %r171, 4;
	add.s64 	%rd91, %rd1, %rd90;
	ld.global.f32 	%f225, [%rd91];
	add.f32 	%f226, %f224, %f225;
	add.s32 	%r172, %r259, 6144;
	mul.wide.u32 	%rd92, %r172, 4;
	add.s64 	%rd93, %rd1, %rd92;
	ld.global.f32 	%f227, [%rd93];
	add.f32 	%f228, %f226, %f227;
	add.s32 	%r173, %r259, 6656;
	mul.wide.u32 	%rd94, %r173, 4;
	add.s64 	%rd95, %rd1, %rd94;
	ld.global.f32 	%f229, [%rd95];
	add.f32 	%f230, %f228, %f229;
	add.s32 	%r174, %r259, 7168;
	mul.wide.u32 	%rd96, %r174, 4;
	add.s64 	%rd97, %rd1, %rd96;
	ld.global.f32 	%f231, [%rd97];
	add.f32 	%f232, %f230, %f231;
	add.s32 	%r175, %r259, 7680;
	mul.wide.u32 	%rd98, %r175, 4;
	add.s64 	%rd99, %rd1, %rd98;
	ld.global.f32 	%f233, [%rd99];
	add.f32 	%f368, %f232, %f233;
	add.s32 	%r260, %r260, 8192;
	add.s32 	%r259, %r259, 8192;
	add.s32 	%r258, %r258, 16;
	setp.ne.s32 	%p26, %r258, 0;
	@%p26 bra 	$L__BB11_6;
	add.s32 	%r261, %r260, -4096;
$L__BB11_8:
	setp.eq.s32 	%p27, %r11, 0;
	@%p27 bra 	$L__BB11_17;
	and.b32  	%r23, %r10, 7;
	setp.lt.u32 	%p28, %r11, 8;
	@%p28 bra 	$L__BB11_11;
	add.s32 	%r176, %r270, %r261;
	mul.wide.u32 	%rd100, %r176, 4;
	add.s64 	%rd101, %rd1, %rd100;
	ld.global.f32 	%f235, [%rd101];
	add.f32 	%f236, %f368, %f235;
	add.s32 	%r177, %r176, 512;
	mul.wide.u32 	%rd102, %r177, 4;
	add.s64 	%rd103, %rd1, %rd102;
	ld.global.f32 	%f237, [%rd103];
	add.f32 	%f238, %f236, %f237;
	add.s32 	%r178, %r176, 1024;
	mul.wide.u32 	%rd104, %r178, 4;
	add.s64 	%rd105, %rd1, %rd104;
	ld.global.f32 	%f239, [%rd105];
	add.f32 	%f240, %f238, %f239;
	add.s32 	%r179, %r176, 1536;
	mul.wide.u32 	%rd106, %r179, 4;
	add.s64 	%rd107, %rd1, %rd106;
	ld.global.f32 	%f241, [%rd107];
	add.f32 	%f242, %f240, %f241;
	add.s32 	%r180, %r176, 2048;
	mul.wide.u32 	%rd108, %r180, 4;
	add.s64 	%rd109, %rd1, %rd108;
	ld.global.f32 	%f243, [%rd109];
	add.f32 	%f244, %f242, %f243;
	add.s32 	%r181, %r176, 2560;
	mul.wide.u32 	%rd110, %r181, 4;
	add.s64 	%rd111, %rd1, %rd110;
	ld.global.f32 	%f245, [%rd111];
	add.f32 	%f246, %f244, %f245;
	add.s32 	%r182, %r176, 3072;
	mul.wide.u32 	%rd112, %r182, 4;
	add.s64 	%rd113, %rd1, %rd112;
	ld.global.f32 	%f247, [%rd113];
	add.f32 	%f248, %f246, %f247;
	add.s32 	%r183, %r176, 3584;
	mul.wide.u32 	%rd114, %r183, 4;
	add.s64 	%rd115, %rd1, %rd114;
	ld.global.f32 	%f249, [%rd115];
	add.f32 	%f368, %f248, %f249;
	add.s32 	%r261, %r261, 4096;
$L__BB11_11:
	setp.eq.s32 	%p29, %r23, 0;
	@%p29 bra 	$L__BB11_17;
	and.b32  	%r26, %r10, 3;
	setp.lt.u32 	%p30, %r23, 4;
	@%p30 bra 	$L__BB11_14;
	add.s32 	%r184, %r270, %r261;
	mul.wide.u32 	%rd116, %r184, 4;
	add.s64 	%rd117, %rd1, %rd116;
	ld.global.f32 	%f251, [%rd117];
	add.f32 	%f252, %f368, %f251;
	add.s32 	%r185, %r184, 512;
	mul.wide.u32 	%rd118, %r185, 4;
	add.s64 	%rd119, %rd1, %rd118;
	ld.global.f32 	%f253, [%rd119];
	add.f32 	%f254, %f252, %f253;
	add.s32 	%r186, %r184, 1024;
	mul.wide.u32 	%rd120, %r186, 4;
	add.s64 	%rd121, %rd1, %rd120;
	ld.global.f32 	%f255, [%rd121];
	add.f32 	%f256, %f254, %f255;
	add.s32 	%r187, %r184, 1536;
	mul.wide.u32 	%rd122, %r187, 4;
	add.s64 	%rd123, %rd1, %rd122;
	ld.global.f32 	%f257, [%rd123];
	add.f32 	%f368, %f256, %f257;
	add.s32 	%r261, %r261, 2048;
$L__BB11_14:
	setp.eq.s32 	%p31, %r26, 0;
	@%p31 bra 	$L__BB11_17;
	add.s32 	%r265, %r261, %r270;
	neg.s32 	%r264, %r26;
$L__BB11_16:
	.pragma "nounroll";
	mul.wide.u32 	%rd124, %r265, 4;
	add.s64 	%rd125, %rd1, %rd124;
	ld.global.f32 	%f258, [%rd125];
	add.f32 	%f368, %f368, %f258;
	add.s32 	%r265, %r265, 512;
	add.s32 	%r264, %r264, 1;
	setp.ne.s32 	%p32, %r264, 0;
	@%p32 bra 	$L__BB11_16;
$L__BB11_17:
	setp.lt.u32 	%p33, %r6, 512;
	@%p33 bra 	$L__BB11_22;
	// begin inline asm
	mov.u32 %r226, %laneid;
	// end inline asm
	mov.b32 	%r228, %f368;
	mov.b32 	%r229, 1;
	mov.b32 	%r250, 31;
	mov.b32 	%r251, -1;
	// begin inline asm
	shfl.sync.down.b32 %r227, %r228, %r229, %r250, %r251;
	// end inline asm
	setp.gt.s32 	%p57, %r226, 30;
	mov.b32 	%f317, %r227;
	add.f32 	%f318, %f368, %f317;
	selp.f32 	%f319, %f368, %f318, %p57;
	mov.b32 	%r233, %f319;
	mov.b32 	%r234, 2;
	// begin inline asm
	shfl.sync.down.b32 %r232, %r233, %r234, %r250, %r251;
	// end inline asm
	setp.gt.s32 	%p58, %r226, 29;
	mov.b32 	%f320, %r232;
	add.f32 	%f321, %f319, %f320;
	selp.f32 	%f322, %f319, %f321, %p58;
	mov.b32 	%r238, %f322;
	mov.b32 	%r239, 4;
	// begin inline asm
	shfl.sync.down.b32 %r237, %r238, %r239, %r250, %r251;
	// end inline asm
	setp.gt.s32 	%p59, %r226, 27;
	mov.b32 	%f323, %r237;
	add.f32 	%f324, %f322, %f323;
	selp.f32 	%f325, %f322, %f324, %p59;
	mov.b32 	%r243, %f325;
	mov.b32 	%r244, 8;
	// begin inline asm
	shfl.sync.down.b32 %r242, %r243, %r244, %r250, %r251;
	// end inline asm
	setp.gt.s32 	%p60, %r226, 23;
	mov.b32 	%f326, %r242;
	add.f32 	%f327, %f325, %f326;
	selp.f32 	%f328, %f325, %f327, %p60;
	mov.b32 	%r248, %f328;
	mov.b32 	%r249, 16;
	// begin inline asm
	shfl.sync.down.b32 %r247, %r248, %r249, %r250, %r251;
	// end inline asm
	setp.gt.s32 	%p61, %r226, 15;
	mov.b32 	%f329, %r247;
	add.f32 	%f16, %f328, %f329;
	selp.f32 	%f379, %f328, %f16, %p61;
	setp.ne.s32 	%p62, %r226, 0;
	@%p62 bra 	$L__BB11_20;
	shr.u32 	%r252, %r7, 3;
	and.b32  	%r253, %r252, 124;
	mov.u32 	%r254, _ZZN3cub18CUB_300001_SM_10006detail6reduce18DeviceReduceKernelINS2_10policy_hubIfjN4cuda3std3__44plusIfEEE10Policy1000EN6thrust24THRUST_300001_SM_1000_NS6detail15normal_iteratorINSD_10device_ptrIfEEEEjS9_fNS7_10__identityEEEvT0_PT3_T1_NS0_13GridEvenShareISN_EET2_T4_E12temp_storage;
	add.s32 	%r255, %r254, %r253;
	st.shared.f32 	[%r255+16], %f16;
$L__BB11_20:
	bar.sync 	0;
	setp.ne.s32 	%p63, %r7, 0;
	@%p63 bra 	$L__BB11_48;
	ld.shared.f32 	%f330, [_ZZN3cub18CUB_300001_SM_10006detail6reduce18DeviceReduceKernelINS2_10policy_hubIfjN4cuda3std3__44plusIfEEE10Policy1000EN6thrust24THRUST_300001_SM_1000_NS6detail15normal_iteratorINSD_10device_ptrIfEEEEjS9_fNS7_10__identityEEEvT0_PT3_T1_NS0_13GridEvenShareISN_EET2_T4_E12temp_storage+20];
	add.f32 	%f331, %f379, %f330;
	ld.shared.f32 	%f332, [_ZZN3cub18CUB_300001_SM_10006detail6reduce18DeviceReduceKernelINS2_10policy_hubIfjN4cuda3std3__44plusIfEEE10Policy1000EN6thrust24THRUST_300001_SM_1000_NS6detail15normal_iteratorINSD_10device_ptrIfEEEEjS9_fNS7_10__identityEEEvT0_PT3_T1_NS0_13GridEvenShareISN_EET2_T4_E12temp_storage+24];
	add.f32 	%f333, %f331, %f332;
	ld.shared.f32 	%f334, [_ZZN3cub18CUB_300001_SM_10006detail6reduce18DeviceReduceKernelINS2_10policy_hubIfjN4cuda3std3__44plusIfEEE10Policy1000EN6thrust24THRUST_300001_SM_1000_NS6detail15normal_iteratorINSD_10device_ptrIfEEEEjS9_fNS7_10__identityEEEvT0_PT3_T1_NS0_13GridEvenShareISN_EET2_T4_E12temp_storage+28];
	add.f32 	%f335, %f333, %f334;
	ld.shared.f32 	%f336, [_ZZN3cub18CUB_300001_SM_10006detail6reduce18DeviceReduceKernelINS2_10policy_hubIfjN4cuda3std3__44plusIfEEE10Policy1000EN6thrust24THRUST_300001_SM_1000_NS6detail15normal_iteratorINSD_10device_ptrIfEEEEjS9_fNS7_10__identityEEEvT0_PT3_T1_NS0_13GridEvenShareISN_EET2_T4_E12temp_storage+32];
	add.f32 	%f337, %f335, %f336;
	ld.shared.f32 	%f338, [_ZZN3cub18CUB_300001_SM_10006detail6reduce18DeviceReduceKernelINS2_10policy_hubIfjN4cuda3std3__44plusIfEEE10Policy1000EN6thrust24THRUST_300001_SM_1000_NS6detail15normal_iteratorINSD_10device_ptrIfEEEEjS9_fNS7_10__identityEEEvT0_PT3_T1_NS0_13GridEvenShareISN_EET2_T4_E12temp_storage+36];
	add.f32 	%f339, %f337, %f338;
	ld.shared.f32 	%f340, [_ZZN3cub18CUB_300001_SM_10006detail6reduce18DeviceReduceKernelINS2_10policy_hubIfjN4cuda3std3__44plusIfEEE10Policy1000EN6thrust24THRUST_300001_SM_1000_NS6detail15normal_iteratorINSD_10device_ptrIfEEEEjS9_fNS7_10__identityEEEvT0_PT3_T1_NS0_13GridEvenShareISN_EET2_T4_E12temp_storage+40];
	add.f32 	%f341, %f339, %f340;
	ld.shared.f32 	%f342, [_ZZN3cub18CUB_300001_SM_10006detail6reduce18DeviceReduceKernelINS2_10policy_hubIfjN4cuda3std3__44plusIfEEE10Policy1000EN6thrust24THRUST_300001_SM_1000_NS6detail15normal_iteratorINSD_10device_ptrIfEEEEjS9_fNS7_10__identityEEEvT0_PT3_T1_NS0_13GridEvenShareISN_EET2_T4_E12temp_storage+44];
	add.f32 	%f343, %f341, %f342;
	ld.shared.f32 	%f344, [_ZZN3cub18CUB_300001_SM_10006detail6reduce18DeviceReduceKernelINS2_10policy_hubIfjN4cuda3std3__44plusIfEEE10Policy1000EN6thrust24THRUST_300001_SM_1000_NS6detail15normal_iteratorINSD_10device_ptrIfEEEEjS9_fNS7_10__identityEEEvT0_PT3_T1_NS0_13GridEvenShareISN_EET2_T4_E12temp_storage+48];
	add.f32 	%f345, %f343, %f344;
	ld.shared.f32 	%f346, [_ZZN3cub18CUB_300001_SM_10006detail6reduce18DeviceReduceKernelINS2_10policy_hubIfjN4cuda3std3__44plusIfEEE10Policy1000EN6thrust24THRUST_300001_SM_1000_NS6detail15normal_iteratorINSD_10device_ptrIfEEEEjS9_fNS7_10__identityEEEvT0_PT3_T1_NS0_13GridEvenShareISN_EET2_T4_E12temp_storage+52];
	add.f32 	%f347, %f345, %f346;
	ld.shared.f32 	%f348, [_ZZN3cub18CUB_300001_SM_10006detail6reduce18DeviceReduceKernelINS2_10policy_hubIfjN4cuda3std3__44plusIfEEE10Policy1000EN6thrust24THRUST_300001_SM_1000_NS6detail15normal_iteratorINSD_10device_ptrIfEEEEjS9_fNS7_10__identityEEEvT0_PT3_T1_NS0_13GridEvenShareISN_EET2_T4_E12temp_storage+56];
	add.f32 	%f349, %f347, %f348;
	ld.shared.f32 	%f350, [_ZZN3cub18CUB_300001_SM_10006detail6reduce18DeviceReduceKernelINS2_10policy_hubIfjN4cuda3std3__44plusIfEEE10Policy1000EN6thrust24THRUST_300001_SM_1000_NS6detail15normal_iteratorINSD_10device_ptrIfEEEEjS9_fNS7_10__identityEEEvT0_PT3_T1_NS0_13GridEvenShareISN_EET2_T4_E12temp_storage+60];
	add.f32 	%f351, %f349, %f350;
	ld.shared.f32 	%f352, [_ZZN3cub18CUB_300001_SM_10006detail6reduce18DeviceReduceKernelINS2_10policy_hubIfjN4cuda3std3__44plusIfEEE10Policy1000EN6thrust24THRUST_300001_SM_1000_NS6detail15normal_iteratorINSD_10device_ptrIfEEEEjS9_fNS7_10__identityEEEvT0_PT3_T1_NS0_13GridEvenShareISN_EET2_T4_E12temp_storage+64];
	add.f32 	%f353, %f351, %f352;
	ld.shared.f32 	%f354, [_ZZN3cub18CUB_300001_SM_10006detail6reduce18DeviceReduceKernelINS2_10policy_hubIfjN4cuda3std3__44plusIfEEE10Policy1000EN6thrust24THRUST_300001_SM_1000_NS6detail15normal_iteratorINSD_10device_ptrIfEEEEjS9_fNS7_10__identityEEEvT0_PT3_T1_NS0_13GridEvenShareISN_EET2_T4_E12temp_storage+68];
	add.f32 	%f355, %f353, %f354;
	ld.shared.f32 	%f356, [_ZZN3cub18CUB_300001_SM_10006detail6reduce18DeviceReduceKernelINS2_10policy_hubIfjN4cuda3std3__44plusIfEEE10Policy1000EN6thrust24THRUST_300001_SM_1000_NS6detail15normal_iteratorINSD_10device_ptrIfEEEEjS9_fNS7_10__identityEEEvT0_PT3_T1_NS0_13GridEvenShareISN_EET2_T4_E12temp_storage+72];
	add.f32 	%f357, %f355, %f356;
	ld.shared.f32 	%f358, [_ZZN3cub18CUB_300001_SM_10006detail6reduce18DeviceReduceKernelINS2_10policy_hubIfjN4cuda3std3__44plusIfEEE10Policy1000EN6thrust24THRUST_300001_SM_1000_NS6detail15normal_iteratorINSD_10device_ptrIfEEEEjS9_fNS7_10__identityEEEvT0_PT3_T1_NS0_13GridEvenShareISN_EET2_T4_E12temp_storage+76];
	add.f32 	%f379, %f357, %f358;
	bra.uni 	$L__BB11_48;
$L__BB11_22:
	// begin inline asm
	mov.u32 %r188, %laneid;
	// end inline asm
	and.b32  	%r214, %r7, 992;
	add.s32 	%r215, %r214, 32;
	setp.gt.u32 	%p34, %r215, %r6;
	not.b32 	%r216, %r214;
	add.s32 	%r217, %r6, %r216;
	selp.b32 	%r212, %r217, 31, %p34;
	mov.b32 	%r190, %f368;
	mov.b32 	%r191, 1;
	mov.b32 	%r213, -1;
	// begin inline asm
	shfl.sync.down.b32 %r189, %r190, %r191, %r212, %r213;
	// end inline asm
	setp.lt.s32 	%p35, %r188, %r212;
	mov.b32 	%f259, %r189;
	add.f32 	%f260, %f368, %f259;
	selp.f32 	%f261, %f260, %f368, %p35;
	mov.b32 	%r195, %f261;
	mov.b32 	%r196, 2;
	// begin inline asm
	shfl.sync.down.b32 %r194, %r195, %r196, %r212, %r213;
	// end inline asm
	add.s32 	%r218, %r188, 2;
	setp.gt.s32 	%p36, %r218, %r212;
	mov.b32 	%f262, %r194;
	add.f32 	%f263, %f261, %f262;
	selp.f32 	%f264, %f261, %f263, %p36;
	mov.b32 	%r200, %f264;
	mov.b32 	%r201, 4;
	// begin inline asm
	shfl.sync.down.b32 %r199, %r200, %r201, %r212, %r213;
	// end inline asm
	add.s32 	%r219, %r188, 4;
	setp.gt.s32 	%p37, %r219, %r212;
	mov.b32 	%f265, %r199;
	add.f32 	%f266, %f264, %f265;
	selp.f32 	%f267, %f264, %f266, %p37;
	mov.b32 	%r205, %f267;
	mov.b32 	%r206, 8;
	// begin inline asm
	shfl.sync.down.b32 %r204, %r205, %r206, %r212, %r213;
	// end inline asm
	add.s32 	%r220, %r188, 8;
	setp.gt.s32 	%p38, %r220, %r212;
	mov.b32 	%f268, %r204;
	add.f32 	%f269, %f267, %f268;
	selp.f32 	%f270, %f267, %f269, %p38;
	mov.b32 	%r210, %f270;
	mov.b32 	%r211, 16;
	// begin inline asm
	shfl.sync.down.b32 %r209, %r210, %r211, %r212, %r213;
	// end inline asm
	add.s32 	%r221, %r188, 16;
	setp.gt.s32 	%p39, %r221, %r212;
	mov.b32 	%f271, %r209;
	add.f32 	%f272, %f270, %f271;
	selp.f32 	%f379, %f270, %f272, %p39;
	setp.ne.s32 	%p40, %r188, 0;
	@%p40 bra 	$L__BB11_24;
	shr.u32 	%r222, %r7, 3;
	and.b32  	%r223, %r222, 124;
	mov.u32 	%r224, _ZZN3cub18CUB_300001_SM_10006detail6reduce18DeviceReduceKernelINS2_10policy_hubIfjN4cuda3std3__44plusIfEEE10Policy1000EN6thrust24THRUST_300001_SM_1000_NS6detail15normal_iteratorINSD_10device_ptrIfEEEEjS9_fNS7_10__identityEEEvT0_PT3_T1_NS0_13GridEvenShareISN_EET2_T4_E12temp_storage;
	add.s32 	%r225, %r224, %r223;
	st.shared.f32 	[%r225+16], %f379;
$L__BB11_24:
	bar.sync 	0;
	setp.ne.s32 	%p41, %r7, 0;
	@%p41 bra 	$L__BB11_48;
	setp.gt.u32 	%p42, %r6, 32;
	ld.shared.f32 	%f273, [_ZZN3cub18CUB_300001_SM_10006detail6reduce18DeviceReduceKernelINS2_10policy_hubIfjN4cuda3std3__44plusIfEEE10Policy1000EN6thrust24THRUST_300001_SM_1000_NS6detail15normal_iteratorINSD_10device_ptrIfEEEEjS9_fNS7_10__identityEEEvT0_PT3_T1_NS0_13GridEvenShareISN_EET2_T4_E12temp_storage+20];
	add.f32 	%f274, %f379, %f273;
	selp.f32 	%f275, %f274, %f379, %p42;
	setp.gt.u32 	%p43, %r6, 64;
	ld.shared.f32 	%f276, [_ZZN3cub18CUB_300001_SM_10006detail6reduce18DeviceReduceKernelINS2_10policy_hubIfjN4cuda3std3__44plusIfEEE10Policy1000EN6thrust24THRUST_300001_SM_1000_NS6detail15normal_iteratorINSD_10device_ptrIfEEEEjS9_fNS7_10__identityEEEvT0_PT3_T1_NS0_13GridEvenShareISN_EET2_T4_E12temp_storage+24];
	add.f32 	%f277, %f276, %f275;
	selp.f32 	%f278, %f277, %f275, %p43;
	setp.gt.u32 	%p44, %r6, 96;
	ld.shared.f32 	%f279, [_ZZN3cub18CUB_300001_SM_10006detail6reduce18DeviceReduceKernelINS2_10policy_hubIfjN4cuda3std3__44plusIfEEE10Policy1000EN6thrust24THRUST_300001_SM_1000_NS6detail15normal_iteratorINSD_10device_ptrIfEEEEjS9_fNS7_10__identityEEEvT0_PT3_T1_NS0_13GridEvenShareISN_EET2_T4_E12temp_storage+28];
	add.f32 	%f280, %f279, %f278;
	selp.f32 	%f281, %f280, %f278, %p44;
	setp.gt.u32 	%p45, %r6, 128;
	ld.shared.f32 	%f282, [_ZZN3cub18CUB_300001_SM_10006detail6reduce18DeviceReduceKernelINS2_10policy_hubIfjN4cuda3std3__44plusIfEEE10Policy1000EN6thrust24THRUST_300001_SM_1000_NS6detail15normal_iteratorINSD_10device_ptrIfEEEEjS9_fNS7_10__identityEEEvT0_PT3_T1_NS0_13GridEvenShareISN_EET2_T4_E12temp_storage+32];
	add.f32 	%f283, %f282, %f281;
	selp.f32 	%f284, %f283, %f281, %p45;
	setp.gt.u32 	%p46, %r6, 160;
	ld.shared.f32 	%f285, [_ZZN3cub18CUB_300001_SM_10006detail6reduce18DeviceReduceKernelINS2_10policy_hubIfjN4cuda3std3__44plusIfEEE10Policy1000EN6thrust24THRUST_300001_SM_1000_NS6detail15normal_iteratorINSD_10device_ptrIfEEEEjS9_fNS7_10__identityEEEvT0_PT3_T1_NS0_13GridEvenShareISN_EET2_T4_E12temp_storage+36];
	add.f32 	%f286, %f285, %f284;
	selp.f32 	%f287, %f286, %f284, %p46;
	setp.gt.u32 	%p47, %r6, 192;
	ld.shared.f32 	%f288, [_ZZN3cub18CUB_300001_SM_10006detail6reduce18DeviceReduceKernelINS2_10policy_hubIfjN4cuda3std3__44plusIfEEE10Policy1000EN6thrust24THRUST_300001_SM_1000_NS6detail15normal_iteratorINSD_10device_ptrIfEEEEjS9_fNS7_10__identityEEEvT0_PT3_T1_NS0_13GridEvenShareISN_EET2_T4_E12temp_storage+40];
	add.f32 	%f289, %f288, %f287;
	selp.f32 	%f290, %f289, %f287, %p47;
	setp.gt.u32 	%p48, %r6, 224;
	ld.shared.f32 	%f291, [_ZZN3cub18CUB_300001_SM_10006detail6reduce18DeviceReduceKernelINS2_10policy_hubIfjN4cuda3std3__44plusIfEEE10Policy1000EN6thrust24THRUST_300001_SM_1000_NS6detail15normal_iteratorINSD_10device_ptrIfEEEEjS9_fNS7_10__identityEEEvT0_PT3_T1_NS0_13GridEvenShareISN_EET2_T4_E12temp_storage+44];
	add.f32 	%f292, %f291, %f290;
	selp.f32 	%f293, %f292, %f290, %p48;
	setp.gt.u32 	%p49, %r6, 256;
	ld.shared.f32 	%f294, [_ZZN3cub18CUB_300001_SM_10006detail6reduce18DeviceReduceKernelINS2_10policy_hubIfjN4cuda3std3__44plusIfEEE10Policy1000EN6thrust24THRUST_300001_SM_1000_NS6detail15normal_iteratorINSD_10device_ptrIfEEEEjS9_fNS7_10__identityEEEvT0_PT3_T1_NS0_13GridEvenShareISN_EET2_T4_E12temp_storage+48];
	add.f32 	%f295, %f294, %f293;
	selp.f32 	%f296, %f295, %f293, %p49;
	setp.gt.u32 	%p50, %r6, 288;
	ld.shared.f32 	%f297, [_ZZN3cub18CUB_300001_SM_10006detail6reduce18DeviceReduceKernelINS2_10policy_hubIfjN4cuda3std3__44plusIfEEE10Policy1000EN6thrust24THRUST_300001_SM_1000_NS6detail15normal_iteratorINSD_10device_ptrIfEEEEjS9_fNS7_10__identityEEEvT0_PT3_T1_NS0_13GridEvenShareISN_EET2_T4_E12temp_storage+52];
	add.f32 	%f298, %f297, %f296;
	selp.f32 	%f299, %f298, %f296, %p50;
	setp.gt.u32 	%p51, %r6, 320;
	ld.shared.f32 	%f300, [_ZZN3cub18CUB_300001_SM_10006detail6reduce18DeviceReduceKernelINS2_10policy_hubIfjN4cuda3std3__44plusIfEEE10Policy1000EN6thrust24THRUST_300001_SM_1000_NS6detail15normal_iteratorINSD_10device_ptrIfEEEEjS9_fNS7_10__identityEEEvT0_PT3_T1_NS0_13GridEvenShareISN_EET2_T4_E12temp_storage+56];
	add.f32 	%f301, %f300, %f299;
	selp.f32 	%f302, %f301, %f299, %p51;
	setp.gt.u32 	%p52, %r6, 352;
	ld.shared.f32 	%f303, [_ZZN3cub18CUB_300001_SM_10006detail6reduce18DeviceReduceKernelINS2_10policy_hubIfjN4cuda3std3__44plusIfEEE10Policy1000EN6thrust24THRUST_300001_SM_1000_NS6detail15normal_iteratorINSD_10device_ptrIfEEEEjS9_fNS7_10__identityEEEvT0_PT3_T1_NS0_13GridEvenShareISN_EET2_T4_E12temp_storage+60];
	add.f32 	%f304, %f303, %f302;
	selp.f32 	%f305, %f304, %f302, %p52;
	setp.gt.u32 	%p53, %r6, 384;
	ld.shared.f32 	%f306, [_ZZN3cub18CUB_300001_SM_10006detail6reduce18DeviceReduceKernelINS2_10policy_hubIfjN4cuda3std3__44plusIfEEE10Policy1000EN6thrust24THRUST_300001_SM_1000_NS6detail15normal_iteratorINSD_10device_ptrIfEEEEjS9_fNS7_10__identityEEEvT0_PT3_T1_NS0_13GridEvenShareISN_EET2_T4_E12temp_storage+64];
	add.f32 	%f307, %f306, %f305;
	selp.f32 	%f308, %f307, %f305, %p53;
	setp.gt.u32 	%p54, %r6, 416;
	ld.shared.f32 	%f309, [_ZZN3cub18CUB_300001_SM_10006detail6reduce18DeviceReduceKernelINS2_10policy_hubIfjN4cuda3std3__44plusIfEEE10Policy1000EN6thrust24THRUST_300001_SM_1000_NS6detail15normal_iteratorINSD_10device_ptrIfEEEEjS9_fNS7_10__identityEEEvT0_PT3_T1_NS0_13GridEvenShareISN_EET2_T4_E12temp_storage+68];
	add.f32 	%f310, %f309, %f308;
	selp.f32 	%f311, %f310, %f308, %p54;
	setp.gt.u32 	%p55, %r6, 448;
	ld.shared.f32 	%f312, [_ZZN3cub18CUB_300001_SM_10006detail6reduce18DeviceReduceKernelINS2_10policy_hubIfjN4cuda3std3__44plusIfEEE10Policy1000EN6thrust24THRUST_300001_SM_1000_NS6detail15normal_iteratorINSD_10device_ptrIfEEEEjS9_fNS7_10__identityEEEvT0_PT3_T1_NS0_13GridEvenShareISN_EET2_T4_E12temp_storage+72];
	add.f32 	%f313, %f312, %f311;
	selp.f32 	%f314, %f313, %f311, %p55;
	setp.gt.u32 	%p56, %r6, 480;
	ld.shared.f32 	%f315, [_ZZN3cub18CUB_300001_SM_10006detail6reduce18DeviceReduceKernelINS2_10policy_hubIfjN4cuda3std3__44plusIfEEE10Policy1000EN6thrust24THRUST_300001_SM_1000_NS6detail15normal_iteratorINSD_10device_ptrIfEEEEjS9_fNS7_10__identityEEEvT0_PT3_T1_NS0_13GridEvenShareISN_EET2_T4_E12temp_storage+76];
	add.f32 	%f316, %f315, %f314;
	selp.f32 	%f379, %f316, %f314, %p56;
	bra.uni 	$L__BB11_48;
$L__BB11_26:
	mov.u32 	%r35, %tid.x;
	add.s32 	%r72, %r35, %r270;
	mul.wide.u32 	%rd4, %r72, 4;
	add.s64 	%rd5, %rd1, %rd4;
	ld.global.f32 	%f41, [%rd5];
	ld.global.f32 	%f42, [%rd5+2048];
	ld.global.f32 	%f43, [%rd5+4096];
	ld.global.f32 	%f44, [%rd5+6144];
	ld.global.f32 	%f45, [%rd5+8192];
	ld.global.f32 	%f46, [%rd5+10240];
	ld.global.f32 	%f47, [%rd5+12288];
	ld.global.f32 	%f48, [%rd5+14336];
	ld.global.f32 	%f49, [%rd5+16384];
	ld.global.f32 	%f50, [%rd5+18432];
	ld.global.f32 	%f51, [%rd5+20480];
	ld.global.f32 	%f52, [%rd5+22528];
	ld.global.f32 	%f53, [%rd5+24576];
	ld.global.f32 	%f54, [%rd5+26624];
	ld.global.f32 	%f55, [%rd5+28672];
	ld.global.f32 	%f56, [%rd5+30720];
	add.f32 	%f57, %f41, %f42;
	add.f32 	%f58, %f43, %f44;
	add.f32 	%f59, %f45, %f46;
	add.f32 	%f60, %f47, %f48;
	add.f32 	%f61, %f49, %f50;
	add.f32 	%f62, %f51, %f52;
	add.f32 	%f63, %f53, %f54;
	add.f32 	%f64, %f55, %f56;
	add.f32 	%f65, %f57, %f58;
	add.f32 	%f66, %f59, %f60;
	add.f32 	%f67, %f61, %f62;
	add.f32 	%f68, %f63, %f64;
	add.f32 	%f69, %f65, %f66;
	add.f32 	%f70, %f67, %f68;
	add.f32 	%f378, %f69, %f70;
	setp.lt.u32 	%p2, %r6, %r4;
	@%p2 bra 	$L__BB11_44;
	add.s32 	%r36, %r4, %r270;
	not.b32 	%r74, %r35;
	add.s32 	%r75, %r74, %r1;
	sub.s32 	%r76, %r75, %r4;
	sub.s32 	%r267, %r76, %r270;
	add.s32 	%r77, %r36, %r35;
	add.s32 	%r266, %r77, 4096;
	mov.b32 	%r269, 0;
	mov.u32 	%r268, %r36;
$L__BB11_28:
	add.s32 	%r270, %r270, %r4;
	add.s32 	%r79, %r1, -8192;
	setp.gt.u32 	%p3, %r270, %r79;
	@%p3 bra 	$L__BB11_30;
	add.s32 	%r80, %r35, %r270;
	mul.wide.u32 	%rd6, %r80, 4;
	add.s64 	%rd7, %rd1, %rd6;
	ld.global.f32 	%f71, [%rd7];
	ld.global.f32 	%f72, [%rd7+2048];
	ld.global.f32 	%f73, [%rd7+4096];
	ld.global.f32 	%f74, [%rd7+6144];
	ld.global.f32 	%f75, [%rd7+8192];
	ld.global.f32 	%f76, [%rd7+10240];
	ld.global.f32 	%f77, [%rd7+12288];
	ld.global.f32 	%f78, [%rd7+14336];
	ld.global.f32 	%f79, [%rd7+16384];
	ld.global.f32 	%f80, [%rd7+18432];
	ld.global.f32 	%f81, [%rd7+20480];
	ld.global.f32 	%f82, [%rd7+22528];
	ld.global.f32 	%f83, [%rd7+24576];
	ld.global.f32 	%f84, [%rd7+26624];
	ld.global.f32 	%f85, [%rd7+28672];
	ld.global.f32 	%f86, [%rd7+30720];
	add.f32 	%f87, %f378, %f71;
	add.f32 	%f88, %f72, %f73;
	add.f32 	%f89, %f74, %f75;
	add.f32 	%f90, %f76, %f77;
	add.f32 	%f91, %f78, %f79;
	add.f32 	%f92, %f80, %f81;
	add.f32 	%f93, %f82, %f83;
	add.f32 	%f94, %f84, %f85;
	add.f32 	%f95, %f87, %f88;
	add.f32 	%f96, %f89, %f90;
	add.f32 	%f97, %f91, %f92;
	add.f32 	%f98, %f93, %f94;
	add.f32 	%f99, %f95, %f96;
	add.f32 	%f100, %f97, %f98;
	add.f32 	%f101, %f99, %f100;
	add.f32 	%f378, %f101, %f86;
	sub.s32 	%r81, %r1, %r270;
	setp.lt.u32 	%p4, %r81, %r4;
	add.s32 	%r269, %r269, 1;
	add.s32 	%r268, %r268, %r4;
	sub.s32 	%r267, %r267, %r4;
	add.s32 	%r266, %r266, %r4;
	@%p4 bra 	$L__BB11_44;
	bra.uni 	$L__BB11_28;
$L__BB11_30:
	setp.le.u32 	%p5, %r1, %r270;
	sub.s32 	%r83, %r1, %r270;
	setp.ge.s32 	%p6, %r35, %r83;
	or.pred  	%p7, %p5, %p6;
	@%p7 bra 	$L__BB11_44;
	not.b32 	%r85, %r35;
	add.s32 	%r86, %r1, %r85;
	sub.s32 	%r87, %r86, %r36;
	mul.lo.s32 	%r88, %r2, %r269;
	shl.b32 	%r89, %r88, 13;
	sub.s32 	%r90, %r87, %r89;
	shr.u32 	%r91, %r90, 9;
	add.s32 	%r49, %r91, 1;
	and.b32  	%r50, %r49, 15;
	setp.lt.u32 	%p8, %r90, 7680;
	mov.u32 	%r275, %r35;
	@%p8 bra 	$L__BB11_35;
	or.b32  	%r273, %r35, 4096;
	shr.u32 	%r92, %r267, 9;
	add.s32 	%r93, %r92, 1;
	and.b32  	%r94, %r93, 16777200;
	neg.s32 	%r271, %r94;
$L__BB11_33:
	.pragma "nounroll";
	add.s32 	%r95, %r266, -4096;
	mul.wide.u32 	%rd8, %r95, 4;
	add.s64 	%rd9, %rd1, %rd8;
	ld.global.f32 	%f103, [%rd9];
	add.f32 	%f104, %f378, %f103;
	add.s32 	%r96, %r266, -3584;
	mul.wide.u32 	%rd10, %r96, 4;
	add.s64 	%rd11, %rd1, %rd10;
	ld.global.f32 	%f105, [%rd11];
	add.f32 	%f106, %f104, %f105;
	add.s32 	%r97, %r266, -3072;
	mul.wide.u32 	%rd12, %r97, 4;
	add.s64 	%rd13, %rd1, %rd12;
	ld.global.f32 	%f107, [%rd13];
	add.f32 	%f108, %f106, %f107;
	add.s32 	%r98, %r266, -2560;
	mul.wide.u32 	%rd14, %r98, 4;
	add.s64 	%rd15, %rd1, %rd14;
	ld.global.f32 	%f109, [%rd15];
	add.f32 	%f110, %f108, %f109;
	add.s32 	%r99, %r266, -2048;
	mul.wide.u32 	%rd16, %r99, 4;
	add.s64 	%rd17, %rd1, %rd16;
	ld.global.f32 	%f111, [%rd17];
	add.f32 	%f112, %f110, %f111;
	add.s32 	%r100, %r266, -1536;
	mul.wide.u32 	%rd18, %r100, 4;
	add.s64 	%rd19, %rd1, %rd18;
	ld.global.f32 	%f113, [%rd19];
	add.f32 	%f114, %f112, %f113;
	add.s32 	%r101, %r266, -1024;
	mul.wide.u32 	%rd20, %r101, 4;
	add.s64 	%rd21, %rd1, %rd20;
	ld.global.f32 	%f115, [%rd21];
	add.f32 	%f116, %f114, %f115;
	add.s32 	%r102, %r266, 3584;
	add.s32 	%r103, %r266, -512;
	mul.wide.u32 	%rd22, %r103, 4;
	add.s64 	%rd23, %rd1, %rd22;
	ld.global.f32 	%f117, [%rd23];
	add.f32 	%f118, %f116, %f117;
	mul.wide.u32 	%rd24, %r266, 4;
	add.s64 	%rd25, %rd1, %rd24;
	ld.global.f32 	%f119, [%rd25];
	add.f32 	%f120, %f118, %f119;
	add.s32 	%r104, %r266, 512;
	mul.wide.u32 	%rd26, %r104, 4;
	add.s64 	%rd27, %rd1, %rd26;
	ld.global.f32 	%f121, [%rd27];
	add.f32 	%f122, %f120, %f121;
	add.s32 	%r105, %r266, 1024;
	mul.wide.u32 	%rd28, %r105, 4;
	add.s64 	%rd29, %rd1, %rd28;
	ld.global.f32 	%f123, [%rd29];
	add.f32 	%f124, %f122, %f123;
	add.s32 	%r106, %r266, 1536;
	mul.wide.u32 	%rd30, %r106, 4;
	add.s64 	%rd31, %rd1, %rd30;
	ld.global.f32 	%f125, [%rd31];
	add.f32 	%f126, %f124, %f125;
	add.s32 	%r107, %r266, 2048;
	mul.wide.u32 	%rd32, %r107, 4;
	add.s64 	%rd33, %rd1, %rd32;
	ld.global.f32 	%f127, [%rd33];
	add.f32 	%f128, %f126, %f127;
	add.s32 	%r108, %r266, 2560;
	mul.wide.u32 	%rd34, %r108, 4;
	add.s64 	%rd35, %rd1, %rd34;
	ld.global.f32 	%f129, [%rd35];
	add.f32 	%f130, %f128, %f129;
	add.s32 	%r109, %r266, 3072;
	mul.wide.u32 	%rd36, %r109, 4;
	add.s64 	%rd37, %rd1, %rd36;
	ld.global.f32 	%f131, [%rd37];
	add.f32 	%f132, %f130, %f131;
	mul.wide.u32 	%rd38, %r102, 4;
	add.s64 	%rd39, %rd1, %rd38;
	ld.global.f32 	%f133, [%rd39];
	add.f32 	%f378, %f132, %f133;
	add.s32 	%r273, %r273, 8192;
	add.s32 	%r266, %r266, 8192;
	add.s32 	%r271, %r271, 16;
	setp.ne.s32 	%p9, %r271, 0;
	@%p9 bra 	$L__BB11_33;
	add.s32 	%r275, %r273, -4096;
$L__BB11_35:
	setp.eq.s32 	%p10, %r50, 0;
	@%p10 bra 	$L__BB11_44;
	and.b32  	%r61, %r49, 7;
	setp.lt.u32 	%p11, %r50, 8;
	@%p11 bra 	$L__BB11_38;
	add.s32 	%r110, %r275, %r270;
	mul.wide.u32 	%rd40, %r110, 4;
	add.s64 	%rd41, %rd1, %rd40;
	ld.global.f32 	%f135, [%rd41];
	add.f32 	%f136, %f378, %f135;
	add.s32 	%r111, %r110, 512;
	mul.wide.u32 	%rd42, %r111, 4;
	add.s64 	%rd43, %rd1, %rd42;
	ld.global.f32 	%f137, [%rd43];
	add.f32 	%f138, %f136, %f137;
	add.s32 	%r112, %r110, 1024;
	mul.wide.u32 	%rd44, %r112, 4;
	add.s64 	%rd45, %rd1, %rd44;
	ld.global.f32 	%f139, [%rd45];
	add.f32 	%f140, %f138, %f139;
	add.s32 	%r113, %r110, 1536;
	mul.wide.u32 	%rd46, %r113, 4;
	add.s64 	%rd47, %rd1, %rd46;
	ld.global.f32 	%f141, [%rd47];
	add.f32 	%f142, %f140, %f141;
	add.s32 	%r114, %r110, 2048;
	mul.wide.u32 	%rd48, %r114, 4;
	add.s64 	%rd49, %rd1, %rd48;
	ld.global.f32 	%f143, [%rd49];
	add.f32 	%f144, %f142, %f143;
	add.s32 	%r115, %r110, 2560;
	mul.wide.u32 	%rd50, %r115, 4;
	add.s64 	%rd51, %rd1, %rd50;
	ld.global.f32 	%f145, [%rd51];
	add.f32 	%f146, %f144, %f145;
	add.s32 	%r116, %r110, 3072;
	mul.wide.u32 	%rd52, %r116, 4;
	add.s64 	%rd53, %rd1, %rd52;
	ld.global.f32 	%f147, [%rd53];
	add.f32 	%f148, %f146, %f147;
	add.s32 	%r117, %r110, 3584;
	mul.wide.u32 	%rd54, %r117, 4;
	add.s64 	%rd55, %rd1, %rd54;
	ld.global.f32 	%f149, [%rd55];
	add.f32 	%f378, %f148, %f149;
	add.s32 	%r275, %r275, 4096;
$L__BB11_38:
	setp.eq.s32 	%p12, %r61, 0;
	@%p12 bra 	$L__BB11_44;
	setp.lt.u32 	%p13, %r61, 4;
	@%p13 bra 	$L__BB11_41;
	add.s32 	%r118, %r275, %r270;
	mul.wide.u32 	%rd56, %r118, 4;
	add.s64 	%rd57, %rd1, %rd56;
	ld.global.f32 	%f151, [%rd57];
	add.f32 	%f152, %f378, %f151;
	add.s32 	%r119, %r118, 512;
	mul.wide.u32 	%rd58, %r119, 4;
	add.s64 	%rd59, %rd1, %rd58;
	ld.global.f32 	%f153, [%rd59];
	add.f32 	%f154, %f152, %f153;
	add.s32 	%r120, %r118, 1024;
	mul.wide.u32 	%rd60, %r120, 4;
	add.s64 	%rd61, %rd1, %rd60;
	ld.global.f32 	%f155, [%rd61];
	add.f32 	%f156, %f154, %f155;
	add.s32 	%r121, %r118, 1536;
	mul.wide.u32 	%rd62, %r121, 4;
	add.s64 	%rd63, %rd1, %rd62;
	ld.global.f32 	%f157, [%rd63];
	add.f32 	%f378, %f156, %f157;
	add.s32 	%r275, %r275, 2048;
$L__BB11_41:
	and.b32  	%r122, %r49, 3;
	setp.eq.s32 	%p14, %r122, 0;
	@%p14 bra 	$L__BB11_44;
	add.s32 	%r278, %r275, %r268;
	cvt.u16.u32 	%rs1, %r267;
	shr.u16 	%rs2, %rs1, 9;
	add.s16 	%rs3, %rs2, 1;
	cvt.u32.u16 	%r123, %rs3;
	and.b32  	%r124, %r123, 3;
	neg.s32 	%r277, %r124;
$L__BB11_43:
	.pragma "nounroll";
	mul.wide.u32 	%rd64, %r278, 4;
	add.s64 	%rd65, %rd1, %rd64;
	ld.global.f32 	%f158, [%rd65];
	add.f32 	%f378, %f378, %f158;
	add.s32 	%r278, %r278, 512;
	add.s32 	%r277, %r277, 1;
	setp.ne.s32 	%p15, %r277, 0;
	@%p15 bra 	$L__BB11_43;
$L__BB11_44:
	// begin inline asm
	mov.u32 %r125, %laneid;
	// end inline asm
	mov.b32 	%r127, %f378;
	mov.b32 	%r128, 1;
	mov.b32 	%r149, 31;
	mov.b32 	%r150, -1;
	// begin inline asm
	shfl.sync.down.b32 %r126, %r127, %r128, %r149, %r150;
	// end inline asm
	setp.gt.s32 	%p16, %r125, 30;
	mov.b32 	%f159, %r126;
	add.f32 	%f160, %f378, %f159;
	selp.f32 	%f161, %f378, %f160, %p16;
	mov.b32 	%r132, %f161;
	mov.b32 	%r133, 2;
	// begin inline asm
	shfl.sync.down.b32 %r131, %r132, %r133, %r149, %r150;
	// end inline asm
	setp.gt.s32 	%p17, %r125, 29;
	mov.b32 	%f162, %r131;
	add.f32 	%f163, %f161, %f162;
	selp.f32 	%f164, %f161, %f163, %p17;
	mov.b32 	%r137, %f164;
	mov.b32 	%r138, 4;
	// begin inline asm
	shfl.sync.down.b32 %r136, %r137, %r138, %r149, %r150;
	// end inline asm
	setp.gt.s32 	%p18, %r125, 27;
	mov.b32 	%f165, %r136;
	add.f32 	%f166, %f164, %f165;
	selp.f32 	%f167, %f164, %f166, %p18;
	mov.b32 	%r142, %f167;
	mov.b32 	%r143, 8;
	// begin inline asm
	shfl.sync.down.b32 %r141, %r142, %r143, %r149, %r150;
	// end inline asm
	setp.gt.s32 	%p19, %r125, 23;
	mov.b32 	%f168, %r141;
	add.f32 	%f169, %f167, %f168;
	selp.f32 	%f170, %f167, %f169, %p19;
	mov.b32 	%r147, %f170;
	mov.b32 	%r148, 16;
	// begin inline asm
	shfl.sync.down.b32 %r146, %r147, %r148, %r149, %r150;
	// end inline asm
	setp.gt.s32 	%p20, %r125, 15;
	mov.b32 	%f171, %r146;
	add.f32 	%f37, %f170, %f171;
	selp.f32 	%f379, %f170, %f37, %p20;
	setp.ne.s32 	%p21, %r125, 0;
	@%p21 bra 	$L__BB11_46;
	shr.u32 	%r151, %r35, 3;
	and.b32  	%r152, %r151, 124;
	mov.u32 	%r153, _ZZN3cub18CUB_300001_SM_10006detail6reduce18DeviceReduceKernelINS2_10policy_hubIfjN4cuda3std3__44plusIfEEE10Policy1000EN6thrust24THRUST_300001_SM_1000_NS6detail15normal_iteratorINSD_10device_ptrIfEEEEjS9_fNS7_10__identityEEEvT0_PT3_T1_NS0_13GridEvenShareISN_EET2_T4_E12temp_storage;
	add.s32 	%r154, %r153, %r152;
	st.shared.f32 	[%r154+16], %f37;
$L__BB11_46:
	bar.sync 	0;
	setp.ne.s32 	%p22, %r35, 0;
	@%p22 bra 	$L__BB11_48;
	ld.shared.f32 	%f172, [_ZZN3cub18CUB_300001_SM_10006detail6reduce18DeviceReduceKernelINS2_10policy_hubIfjN4cuda3std3__44plusIfEEE10Policy1000EN6thrust24THRUST_300001_SM_1000_NS6detail15normal_iteratorINSD_10device_ptrIfEEEEjS9_fNS7_10__identityEEEvT0_PT3_T1_NS0_13GridEvenShareISN_EET2_T4_E12temp_storage+20];
	add.f32 	%f173, %f379, %f172;
	ld.shared.f32 	%f174, [_ZZN3cub18CUB_300001_SM_10006detail6reduce18DeviceReduceKernelINS2_10policy_hubIfjN4cuda3std3__44plusIfEEE10Policy1000EN6thrust24THRUST_300001_SM_1000_NS6detail15normal_iteratorINSD_10device_ptrIfEEEEjS9_fNS7_10__identityEEEvT0_PT3_T1_NS0_13GridEvenShareISN_EET2_T4_E12temp_storage+24];
	add.f32 	%f175, %f173, %f174;
	ld.shared.f32 	%f176, [_ZZN3cub18CUB_300001_SM_10006detail6reduce18DeviceReduceKernelINS2_10policy_hubIfjN4cuda3std3__44plusIfEEE10Policy1000EN6thrust24THRUST_300001_SM_1000_NS6detail15normal_iteratorINSD_10device_ptrIfEEEEjS9_fNS7_10__identityEEEvT0_PT3_T1_NS0_13GridEvenShareISN_EET2_T4_E12temp_storage+28];
	add.f32 	%f177, %f175, %f176;
	ld.shared.f32 	%f178, [_ZZN3cub18CUB_300001_SM_10006detail6reduce18DeviceReduceKernelINS2_10policy_hubIfjN4cuda3std3__44plusIfEEE10Policy1000EN6thrust24THRUST_300001_SM_1000_NS6detail15normal_iteratorINSD_10device_ptrIfEEEEjS9_fNS7_10__identityEEEvT0_PT3_T1_NS0_13GridEvenShareISN_EET2_T4_E12temp_storage+32];
	add.f32 	%f179, %f177, %f178;
	ld.shared.f32 	%f180, [_ZZN3cub18CUB_300001_SM_10006detail6reduce18DeviceReduceKernelINS2_10policy_hubIfjN4cuda3std3__44plusIfEEE10Policy1000EN6thrust24THRUST_300001_SM_1000_NS6detail15normal_iteratorINSD_10device_ptrIfEEEEjS9_fNS7_10__identityEEEvT0_PT3_T1_NS0_13GridEvenShareISN_EET2_T4_E12temp_storage+36];
	add.f32 	%f181, %f179, %f180;
	ld.shared.f32 	%f182, [_ZZN3cub18CUB_300001_SM_10006detail6reduce18DeviceReduceKernelINS2_10policy_hubIfjN4cuda3std3__44plusIfEEE10Policy1000EN6thrust24THRUST_300001_SM_1000_NS6detail15normal_iteratorINSD_10device_ptrIfEEEEjS9_fNS7_10__identityEEEvT0_PT3_T1_NS0_13GridEvenShareISN_EET2_T4_E12temp_storage+40];
	add.f32 	%f183, %f181, %f182;
	ld.shared.f32 	%f184, [_ZZN3cub18CUB_300001_SM_10006detail6reduce18DeviceReduceKernelINS2_10policy_hubIfjN4cuda3std3__44plusIfEEE10Policy1000EN6thrust24THRUST_300001_SM_1000_NS6detail15normal_iteratorINSD_10device_ptrIfEEEEjS9_fNS7_10__identityEEEvT0_PT3_T1_NS0_13GridEvenShareISN_EET2_T4_E12temp_storage+44];
	add.f32 	%f185, %f183, %f184;
	ld.shared.f32 	%f186, [_ZZN3cub18CUB_300001_SM_10006detail6reduce18DeviceReduceKernelINS2_10policy_hubIfjN4cuda3std3__44plusIfEEE10Policy1000EN6thrust24THRUST_300001_SM_1000_NS6detail15normal_iteratorINSD_10device_ptrIfEEEEjS9_fNS7_10__identityEEEvT0_PT3_T1_NS0_13GridEvenShareISN_EET2_T4_E12temp_storage+48];
	add.f32 	%f187, %f185, %f186;
	ld.shared.f32 	%f188, [_ZZN3cub18CUB_300001_SM_10006detail6reduce18DeviceReduceKernelINS2_10policy_hubIfjN4cuda3std3__44plusIfEEE10Policy1000EN6thrust24THRUST_300001_SM_1000_NS6detail15normal_iteratorINSD_10device_ptrIfEEEEjS9_fNS7_10__identityEEEvT0_PT3_T1_NS0_13GridEvenShareISN_EET2_T4_E12temp_storage+52];
	add.f32 	%f189, %f187, %f188;
	ld.shared.f32 	%f190, [_ZZN3cub18CUB_300001_SM_10006detail6reduce18DeviceReduceKernelINS2_10policy_hubIfjN4cuda3std3__44plusIfEEE10Policy1000EN6thrust24THRUST_300001_SM_1000_NS6detail15normal_iteratorINSD_10device_ptrIfEEEEjS9_fNS7_10__identityEEEvT0_PT3_T1_NS0_13GridEvenShareISN_EET2_T4_E12temp_storage+56];
	add.f32 	%f191, %f189, %f190;
	ld.shared.f32 	%f192, [_ZZN3cub18CUB_300001_SM_10006detail6reduce18DeviceReduceKernelINS2_10policy_hubIfjN4cuda3std3__44plusIfEEE10Policy1000EN6thrust24THRUST_300001_SM_1000_NS6detail15normal_iteratorINSD_10device_ptrIfEEEEjS9_fNS7_10__identityEEEvT0_PT3_T1_NS0_13GridEvenShareISN_EET2_T4_E12temp_storage+60];
	add.f32 	%f193, %f191, %f192;
	ld.shared.f32 	%f194, [_ZZN3cub18CUB_300001_SM_10006detail6reduce18DeviceReduceKernelINS2_10policy_hubIfjN4cuda3std3__44plusIfEEE10Policy1000EN6thrust24THRUST_300001_SM_1000_NS6detail15normal_iteratorINSD_10device_ptrIfEEEEjS9_fNS7_10__identityEEEvT0_PT3_T1_NS0_13GridEvenShareISN_EET2_T4_E12temp_storage+64];
	add.f32 	%f195, %f193, %f194;
	ld.shared.f32 	%f196, [_ZZN3cub18CUB_300001_SM_10006detail6reduce18DeviceReduceKernelINS2_10policy_hubIfjN4cuda3std3__44plusIfEEE10Policy1000EN6thrust24THRUST_300001_SM_1000_NS6detail15normal_iteratorINSD_10device_ptrIfEEEEjS9_fNS7_10__identityEEEvT0_PT3_T1_NS0_13GridEvenShareISN_EET2_T4_E12temp_storage+68];
	add.f32 	%f197, %f195, %f196;
	ld.shared.f32 	%f198, [_ZZN3cub18CUB_300001_SM_10006detail6reduce18DeviceReduceKernelINS2_10policy_hubIfjN4cuda3std3__44plusIfEEE10Policy1000EN6thrust24THRUST_300001_SM_1000_NS6detail15normal_iteratorINSD_10device_ptrIfEEEEjS9_fNS7_10__identityEEEvT0_PT3_T1_NS0_13GridEvenShareISN_EET2_T4_E12temp_storage+72];
	add.f32 	%f199, %f197, %f198;
	ld.shared.f32 	%f200, [_ZZN3cub18CUB_300001_SM_10006detail6reduce18DeviceReduceKernelINS2_10policy_hubIfjN4cuda3std3__44plusIfEEE10Policy1000EN6thrust24THRUST_300001_SM_1000_NS6detail15normal_iteratorINSD_10device_ptrIfEEEEjS9_fNS7_10__identityEEEvT0_PT3_T1_NS0_13GridEvenShareISN_EET2_T4_E12temp_storage+76];
	add.f32 	%f379, %f199, %f200;
$L__BB11_48:
	mov.u32 	%r256, %tid.x;
	setp.ne.s32 	%p64, %r256, 0;
	@%p64 bra 	$L__BB11_50;
	ld.param.u64 	%rd129, [_ZN3cub18CUB_300001_SM_10006detail6reduce18DeviceReduceKernelINS2_10policy_hubIfjN4cuda3std3__44plusIfEEE10Policy1000EN6thrust24THRUST_300001_SM_1000_NS6detail15normal_iteratorINSD_10device_ptrIfEEEEjS9_fNS7_10__identityEEEvT0_PT3_T1_NS0_13GridEvenShareISN_EET2_T4__param_1];
	cvta.to.global.u64 	%rd126, %rd129;
	mul.wide.u32 	%rd127, %r3, 4;
	add.s64 	%rd128, %rd126, %rd127;
	st.global.f32 	[%rd128], %f379;
$L__BB11_50:
	ret;

}
	// .globl	_ZN3cub18CUB_300001_SM_10006detail6reduce28DeviceReduceSingleTileKernelINS2_10policy_hubIfjN4cuda3std3__44plusIfEEE10Policy1000EPfSC_iS9_ffNS7_10__identityEEEvT0_T1_T2_T3_T4_T6_
.visible .entry _ZN3cub18CUB_300001_SM_10006detail6reduce28DeviceReduceSingleTileKernelINS2_10policy_hubIfjN4cuda3std3__44plusIfEEE10Policy1000EPfSC_iS9_ffNS7_10__identityEEEvT0_T1_T2_T3_T4_T6_(
	.param .u64 .ptr .align 1 _ZN3cub18CUB_300001_SM_10006detail6reduce28DeviceReduceSingleTileKernelINS2_10policy_hubIfjN4cuda3std3__44plusIfEEE10Policy1000EPfSC_iS9_ffNS7_10__identityEEEvT0_T1_T2_T3_T4_T6__param_0,
	.param .u64 .ptr .align 1 _ZN3cub18CUB_300001_SM_10006detail6reduce28DeviceReduceSingleTileKernelINS2_10policy_hubIfjN4cuda3std3__44plusIfEEE10Policy1000EPfSC_iS9_ffNS7_10__identityEEEvT0_T1_T2_T3_T4_T6__param_1,
	.param .u32 _ZN3cub18CUB_300001_SM_10006detail6reduce28DeviceReduceSingleTileKernelINS2_10policy_hubIfjN4cuda3std3__44plusIfEEE10Policy1000EPfSC_iS9_ffNS7_10__identityEEEvT0_T1_T2_T3_T4_T6__param_2,
	.param .align 1 .b8 _ZN3cub18CUB_300001_SM_10006detail6reduce28DeviceReduceSingleTileKernelINS2_10policy_hubIfjN4cuda3std3__44plusIfEEE10Policy1000EPfSC_iS9_ffNS7_10__identityEEEvT0_T1_T2_T3_T4_T6__param_3[1],
	.param .f32 _ZN3cub18CUB_300001_SM_10006detail6reduce28DeviceReduceSingleTileKernelINS2_10policy_hubIfjN4cuda3std3__44plusIfEEE10Policy1000EPfSC_iS9_ffNS7_10__identityEEEvT0_T1_T2_T3_T4_T6__param_4,
	.param .align 1 .b8 _ZN3cub18CUB_300001_SM_10006detail6reduce28DeviceReduceSingleTileKernelINS2_10policy_hubIfjN4cuda3std3__44plusIfEEE10Policy1000EPfSC_iS9_ffNS7_10__identityEEEvT0_T1_T2_T3_T4_T6__param_5[1]
)
.maxntid 512
.minnctapersm 1
{
	.reg .pred 	%p<113>;
	.reg .b32 	%r<407>;
	.reg .b32 	%f<531>;
	.reg .b64 	%rd<133>;
	// demoted variable
	.shared .align 4 .b8 _ZZN3cub18CUB_300001_SM_10006detail6reduce28DeviceReduceSingleTileKernelINS2_10policy_hubIfjN4cuda3std3__44plusIfEEE10Policy1000EPfSC_iS9_ffNS7_10__identityEEEvT0_T1_T2_T3_T4_T6_E12temp_storage[84];
	ld.param.u64 	%rd16, [_ZN3cub18CUB_300001_SM_10006detail6reduce28DeviceReduceSingleTileKernelINS2_10policy_hubIfjN4cuda3std3__44plusIfEEE10Policy1000EPfSC_iS9_ffNS7_10__identityEEEvT0_T1_T2_T3_T4_T6__param_0];
	ld.param.u64 	%rd17, [_ZN3cub18CUB_300001_SM_10006detail6reduce28DeviceReduceSingleTileKernelINS2_10policy_hubIfjN4cuda3std3__44plusIfEEE10Policy1000EPfSC_iS9_ffNS7_10__identityEEEvT0_T1_T2_T3_T4_T6__param_1];
	ld.param.u32 	%r67, [_ZN3cub18CUB_300001_SM_10006detail6reduce28DeviceReduceSingleTileKernelINS2_10policy_hubIfjN4cuda3std3__44plusIfEEE10Policy1000EPfSC_iS9_ffNS7_10__identityEEEvT0_T1_T2_T3_T4_T6__param_2];
	ld.param.f32 	%f58, [_ZN3cub18CUB_300001_SM_10006detail6reduce28DeviceReduceSingleTileKernelINS2_10policy_hubIfjN4cuda3std3__44plusIfEEE10Policy1000EPfSC_iS9_ffNS7_10__identityEEEvT0_T1_T2_T3_T4_T6__param_4];
	cvta.to.global.u64 	%rd1, %rd17;
	setp.ne.s32 	%p1, %r67, 0;
	@%p1 bra 	$L__BB12_3;
	mov.u32 	%r380, %tid.x;
	setp.ne.s32 	%p112, %r380, 0;
	@%p112 bra 	$L__BB12_74;
	st.global.f32 	[%rd1], %f58;
	bra.uni 	$L__BB12_74;
$L__BB12_3:
	and.b64  	%rd18, %rd16, 7;
	setp.ne.s64 	%p2, %rd18, 0;
	@%p2 bra 	$L__BB12_38;
	setp.gt.s32 	%p57, %r67, 8191;
	@%p57 bra 	$L__BB12_22;
	mov.u32 	%r1, %tid.x;
	setp.ge.s32 	%p74, %r1, %r67;
	mov.f32 	%f509, 0f00000000;
	mov.u32 	%r384, %r1;
	@%p74 bra 	$L__BB12_7;
	mul.wide.u32 	%rd121, %r1, 4;
	add.s64 	%rd120, %rd16, %rd121;
	// begin inline asm
	ld.global.nc.u32 %r300, [%rd120];
	// end inline asm
	mov.b32 	%f509, %r300;
	add.s32 	%r384, %r1, 512;
$L__BB12_7:
	setp.ge.s32 	%p75, %r384, %r67;
	@%p75 bra 	$L__BB12_13;
	not.b32 	%r301, %r384;
	add.s32 	%r4, %r67, %r301;
	and.b32  	%r302, %r4, 1536;
	setp.eq.s32 	%p76, %r302, 1536;
	@%p76 bra 	$L__BB12_11;
	mul.wide.u32 	%rd122, %r384, 4;
	add.s64 	%rd129, %rd16, %rd122;
	shr.u32 	%r303, %r4, 9;
	add.s32 	%r304, %r303, 1;
	and.b32  	%r305, %r304, 3;
	neg.s32 	%r382, %r305;
$L__BB12_10:
	.pragma "nounroll";
	// begin inline asm
	ld.global.nc.u32 %r306, [%rd129];
	// end inline asm
	mov.b32 	%f395, %r306;
	add.f32 	%f509, %f509, %f395;
	add.s32 	%r384, %r384, 512;
	add.s64 	%rd129, %rd129, 2048;
	add.s32 	%r382, %r382, 1;
	setp.ne.s32 	%p77, %r382, 0;
	@%p77 bra 	$L__BB12_10;
$L__BB12_11:
	setp.lt.u32 	%p78, %r4, 1536;
	@%p78 bra 	$L__BB12_13;
$L__BB12_12:
	mul.wide.s32 	%rd128, %r384, 4;
	add.s64 	%rd124, %rd16, %rd128;
	// begin inline asm
	ld.global.nc.u32 %r307, [%rd124];
	// end inline asm
	mov.b32 	%f396, %r307;
	add.f32 	%f397, %f509, %f396;
	add.s64 	%rd125, %rd124, 2048;
	// begin inline asm
	ld.global.nc.u32 %r308, [%rd125];
	// end inline asm
	mov.b32 	%f398, %r308;
	add.f32 	%f399, %f397, %f398;
	add.s64 	%rd126, %rd124, 4096;
	// begin inline asm
	ld.global.nc.u32 %r309, [%rd126];
	// end inline asm
	mov.b32 	%f400, %r309;
	add.f32 	%f401, %f399, %f400;
	add.s64 	%rd127, %rd124, 6144;
	// begin inline asm
	ld.global.nc.u32 %r310, [%rd127];
	// end inline asm
	mov.b32 	%f402, %r310;
	add.f32 	%f509, %f401, %f402;
	add.s32 	%r384, %r384, 2048;
	setp.lt.s32 	%p79, %r384, %r67;
	@%p79 bra 	$L__BB12_12;
$L__BB12_13:
	setp.lt.s32 	%p80, %r67, 512;
	@%p80 bra 	$L__BB12_18;
	// begin inline asm
	mov.u32 %r349, %laneid;
	// end inline asm
	mov.b32 	%r351, %f509;
	mov.b32 	%r352, 1;
	mov.b32 	%r373, 31;
	mov.b32 	%r374, -1;
	// begin inline asm
	shfl.sync.down.b32 %r350, %r351, %r352, %r373, %r374;
	// end inline asm
	setp.gt.s32 	%p104, %r349, 30;
	mov.b32 	%f461, %r350;
	add.f32 	%f462, %f509, %f461;
	selp.f32 	%f463, %f509, %f462, %p104;
	mov.b32 	%r356, %f463;
	mov.b32 	%r357, 2;
	// begin inline asm
	shfl.sync.down.b32 %r355, %r356, %r357, %r373, %r374;
	// end inline asm
	setp.gt.s32 	%p105, %r349, 29;
	mov.b32 	%f464, %r355;
	add.f32 	%f465, %f463, %f464;
	selp.f32 	%f466, %f463, %f465, %p105;
	mov.b32 	%r361, %f466;
	mov.b32 	%r362, 4;
	// begin inline asm
	shfl.sync.down.b32 %r360, %r361, %r362, %r373, %r374;
	// end inline asm
	setp.gt.s32 	%p106, %r349, 27;
	mov.b32 	%f467, %r360;
	add.f32 	%f468, %f466, %f467;
	selp.f32 	%f469, %f466, %f468, %p106;
	mov.b32 	%r366, %f469;
	mov.b32 	%r367, 8;
	// begin inline asm
	shfl.sync.down.b32 %r365, %r366, %r367, %r373, %r374;
	// end inline asm
	setp.gt.s32 	%p107, %r349, 23;
	mov.b32 	%f470, %r365;
	add.f32 	%f471, %f469, %f470;
	selp.f32 	%f472, %f469, %f471, %p107;
	mov.b32 	%r371, %f472;
	mov.b32 	%r372, 16;
	// begin inline asm
	shfl.sync.down.b32 %r370, %r371, %r372, %r373, %r374;
	// end inline asm
	setp.gt.s32 	%p108, %r349, 15;
	mov.b32 	%f473, %r370;
	add.f32 	%f10, %f472, %f473;
	selp.f32 	%f530, %f472, %f10, %p108;
	setp.ne.s32 	%p109, %r349, 0;
	@%p109 bra 	$L__BB12_16;
	shr.u32 	%r375, %r1, 3;
	and.b32  	%r376, %r375, 124;
	mov.u32 	%r377, _ZZN3cub18CUB_300001_SM_10006detail6reduce28DeviceReduceSingleTileKernelINS2_10policy_hubIfjN4cuda3std3__44plusIfEEE10Policy1000EPfSC_iS9_ffNS7_10__identityEEEvT0_T1_T2_T3_T4_T6_E12temp_storage;
	add.s32 	%r378, %r377, %r376;
	st.shared.f32 	[%r378+16], %f10;
$L__BB12_16:
	bar.sync 	0;
	setp.ne.s32 	%p110, %r1, 0;
	@%p110 bra 	$L__BB12_72;
	ld.shared.f32 	%f474, [_ZZN3cub18CUB_300001_SM_10006detail6reduce28DeviceReduceSingleTileKernelINS2_10policy_hubIfjN4cuda3std3__44plusIfEEE10Policy1000EPfSC_iS9_ffNS7_10__identityEEEvT0_T1_T2_T3_T4_T6_E12temp_storage+20];
	add.f32 	%f475, %f530, %f474;
	ld.shared.f32 	%f476, [_ZZN3cub18CUB_300001_SM_10006detail6reduce28DeviceReduceSingleTileKernelINS2_10policy_hubIfjN4cuda3std3__44plusIfEEE10Policy1000EPfSC_iS9_ffNS7_10__identityEEEvT0_T1_T2_T3_T4_T6_E12temp_storage+24];
	add.f32 	%f477, %f475, %f476;
	ld.shared.f32 	%f478, [_ZZN3cub18CUB_300001_SM_10006detail6reduce28DeviceReduceSingleTileKernelINS2_10policy_hubIfjN4cuda3std3__44plusIfEEE10Policy1000EPfSC_iS9_ffNS7_10__identityEEEvT0_T1_T2_T3_T4_T6_E12temp_storage+28];
	add.f32 	%f479, %f477, %f478;
	ld.shared.f32 	%f480, [_ZZN3cub18CUB_300001_SM_10006detail6reduce28DeviceReduceSingleTileKernelINS2_10policy_hubIfjN4cuda3std3__44plusIfEEE10Policy1000EPfSC_iS9_ffNS7_10__identityEEEvT0_T1_T2_T3_T4_T6_E12temp_storage+32];
	add.f32 	%f481, %f479, %f480;
	ld.shared.f32 	%f482, [_ZZN3cub18CUB_300001_SM_10006detail6reduce28DeviceReduceSingleTileKernelINS2_10policy_hubIfjN4cuda3std3__44plusIfEEE10Policy1000EPfSC_iS9_ffNS7_10__identityEEEvT0_T1_T2_T3_T4_T6_E12temp_storage+36];
	add.f32 	%f483, %f481, %f482;
	ld.shared.f32 	%f484, [_ZZN3cub18CUB_300001_SM_10006detail6reduce28DeviceReduceSingleTileKernelINS2_10policy_hubIfjN4cuda3std3__44plusIfEEE10Policy1000EPfSC_iS9_ffNS7_10__identityEEEvT0_T1_T2_T3_T4_T6_E12temp_storage+40];
	add.f32 	%f485, %f483, %f484;
	ld.shared.f32 	%f486, [_ZZN3cub18CUB_300001_SM_10006detail6reduce28DeviceReduceSingleTileKernelINS2_10policy_hubIfjN4cuda3std3__44plusIfEEE10Policy1000EPfSC_iS9_ffNS7_10__identityEEEvT0_T1_T2_T3_T4_T6_E12temp_storage+44];
	add.f32 	%f487, %f485, %f486;
	ld.shared.f32 	%f488, [_ZZN3cub18CUB_300001_SM_10006detail6reduce28DeviceReduceSingleTileKernelINS2_10policy_hubIfjN4cuda3std3__44plusIfEEE10Policy1000EPfSC_iS9_ffNS7_10__identityEEEvT0_T1_T2_T3_T4_T6_E12temp_storage+48];
	add.f32 	%f489, %f487, %f488;
	ld.shared.f32 	%f490, [_ZZN3cub18CUB_300001_SM_10006detail6reduce28DeviceReduceSingleTileKernelINS2_10policy_hubIfjN4cuda3std3__44plusIfEEE10Policy1000EPfSC_iS9_ffNS7_10__identityEEEvT0_T1_T2_T3_T4_T6_E12temp_storage+52];
	add.f32 	%f491, %f489, %f490;
	ld.shared.f32 	%f492, [_ZZN3cub18CUB_300001_SM_10006detail6reduce28DeviceReduceSingleTileKernelINS2_10policy_hubIfjN4cuda3std3__44plusIfEEE10Policy1000EPfSC_iS9_ffNS7_10__identityEEEvT0_T1_T2_T3_T4_T6_E12temp_storage+56];
	add.f32 	%f493, %f491, %f492;
	ld.shared.f32 	%f494, [_ZZN3cub18CUB_300001_SM_10006detail6reduce28DeviceReduceSingleTileKernelINS2_10policy_hubIfjN4cuda3std3__44plusIfEEE10Policy1000EPfSC_iS9_ffNS7_10__identityEEEvT0_T1_T2_T3_T4_T6_E12temp_storage+60];
	add.f32 	%f495, %f493, %f494;
	ld.shared.f32 	%f496, [_ZZN3cub18CUB_300001_SM_10006detail6reduce28DeviceReduceSingleTileKernelINS2_10policy_hubIfjN4cuda3std3__44plusIfEEE10Policy1000EPfSC_iS9_ffNS7_10__identityEEEvT0_T1_T2_T3_T4_T6_E12temp_storage+64];
	add.f32 	%f497, %f495, %f496;
	ld.shared.f32 	%f498, [_ZZN3cub18CUB_300001_SM_10006detail6reduce28DeviceReduceSingleTileKernelINS2_10policy_hubIfjN4cuda3std3__44plusIfEEE10Policy1000EPfSC_iS9_ffNS7_10__identityEEEvT0_T1_T2_T3_T4_T6_E12temp_storage+68];
	add.f32 	%f499, %f497, %f498;
	ld.shared.f32 	%f500, [_ZZN3cub18CUB_300001_SM_10006detail6reduce28DeviceReduceSingleTileKernelINS2_10policy_hubIfjN4cuda3std3__44plusIfEEE10Policy1000EPfSC_iS9_ffNS7_10__identityEEEvT0_T1_T2_T3_T4_T6_E12temp_storage+72];
	add.f32 	%f501, %f499, %f500;
	ld.shared.f32 	%f502, [_ZZN3cub18CUB_300001_SM_10006detail6reduce28DeviceReduceSingleTileKernelINS2_10policy_hubIfjN4cuda3std3__44plusIfEEE10Policy1000EPfSC_iS9_ffNS7_10__identityEEEvT0_T1_T2_T3_T4_T6_E12temp_storage+76];
	add.f32 	%f530, %f501, %f502;
	bra.uni 	$L__BB12_72;
$L__BB12_18:
	// begin inline asm
	mov.u32 %r311, %laneid;
	// end inline asm
	and.b32  	%r337, %r1, 992;
	add.s32 	%r338, %r337, 32;
	setp.gt.s32 	%p81, %r338, %r67;
	not.b32 	%r339, %r337;
	add.s32 	%r340, %r67, %r339;
	selp.b32 	%r335, %r340, 31, %p81;
	mov.b32 	%r313, %f509;
	mov.b32 	%r314, 1;
	mov.b32 	%r336, -1;
	// begin inline asm
	shfl.sync.down.b32 %r312, %r313, %r314, %r335, %r336;
	// end inline asm
	setp.lt.s32 	%p82, %r311, %r335;
	mov.b32 	%f403, %r312;
	add.f32 	%f404, %f509, %f403;
	selp.f32 	%f405, %f404, %f509, %p82;
	mov.b32 	%r318, %f405;
	mov.b32 	%r319, 2;
	// begin inline asm
	shfl.sync.down.b32 %r317, %r318, %r319, %r335, %r336;
	// end inline asm
	add.s32 	%r341, %r311, 2;
	setp.gt.s32 	%p83, %r341, %r335;
	mov.b32 	%f406, %r317;
	add.f32 	%f407, %f405, %f406;
	selp.f32 	%f408, %f405, %f407, %p83;
	mov.b32 	%r323, %f408;
	mov.b32 	%r324, 4;
	// begin inline asm
	shfl.sync.down.b32 %r322, %r323, %r324, %r335, %r336;
	// end inline asm
	add.s32 	%r342, %r311, 4;
	setp.gt.s32 	%p84, %r342, %r335;
	mov.b32 	%f409, %r322;
	add.f32 	%f410, %f408, %f409;
	selp.f32 	%f411, %f408, %f410, %p84;
	mov.b32 	%r328, %f411;
	mov.b32 	%r329, 8;
	// begin inline asm
	shfl.sync.down.b32 %r327, %r328, %r329, %r335, %r336;
	// end inline asm
	add.s32 	%r343, %r311, 8;
	setp.gt.s32 	%p85, %r343, %r335;
	mov.b32 	%f412, %r327;
	add.f32 	%f413, %f411, %f412;
	selp.f32 	%f414, %f411, %f413, %p85;
	mov.b32 	%r333, %f414;
	mov.b32 	%r334, 16;
	// begin inline asm
	shfl.sync.down.b32 %r332, %r333, %r334, %r335, %r336;
	// end inline asm
	add.s32 	%r344, %r311, 16;
	setp.gt.s32 	%p86, %r344, %r335;
	mov.b32 	%f415, %r332;
	add.f32 	%f416, %f414, %f415;
	selp.f32 	%f530, %f414, %f416, %p86;
	setp.ne.s32 	%p87, %r311, 0;
	@%p87 bra 	$L__BB12_20;
	shr.u32 	%r345, %r1, 3;
	and.b32  	%r346, %r345, 124;
	mov.u32 	%r347, _ZZN3cub18CUB_300001_SM_10006detail6reduce28DeviceReduceSingleTileKernelINS2_10policy_hubIfjN4cuda3std3__44plusIfEEE10Policy1000EPfSC_iS9_ffNS7_10__identityEEEvT0_T1_T2_T3_T4_T6_E12temp_storage;
	add.s32 	%r348, %r347, %r346;
	st.shared.f32 	[%r348+16], %f530;
$L__BB12_20:
	bar.sync 	0;
	setp.ne.s32 	%p88, %r1, 0;
	@%p88 bra 	$L__BB12_72;
	setp.gt.s32 	%p89, %r67, 32;
	ld.shared.f32 	%f417, [_ZZN3cub18CUB_300001_SM_10006detail6reduce28DeviceReduceSingleTileKernelINS2_10policy_hubIfjN4cuda3std3__44plusIfEEE10Policy1000EPfSC_iS9_ffNS7_10__identityEEEvT0_T1_T2_T3_T4_T6_E12temp_storage+20];
	add.f32 	%f418, %f530, %f417;
	selp.f32 	%f419, %f418, %f530, %p89;
	setp.gt.s32 	%p90, %r67, 64;
	ld.shared.f32 	%f420, [_ZZN3cub18CUB_300001_SM_10006detail6reduce28DeviceReduceSingleTileKernelINS2_10policy_hubIfjN4cuda3std3__44plusIfEEE10Policy1000EPfSC_iS9_ffNS7_10__identityEEEvT0_T1_T2_T3_T4_T6_E12temp_storage+24];
	add.f32 	%f421, %f420, %f419;
	selp.f32 	%f422, %f421, %f419, %p90;
	setp.gt.s32 	%p91, %r67, 96;
	ld.shared.f32 	%f423, [_ZZN3cub18CUB_300001_SM_10006detail6reduce28DeviceReduceSingleTileKernelINS2_10policy_hubIfjN4cuda3std3__44plusIfEEE10Policy1000EPfSC_iS9_ffNS7_10__identityEEEvT0_T1_T2_T3_T4_T6_E12temp_storage+28];
	add.f32 	%f424, %f423, %f422;
	selp.f32 	%f425, %f424, %f422, %p91;
	setp.gt.s32 	%p92, %r67, 128;
	ld.shared.f32 	%f426, [_ZZN3cub18CUB_300001_SM_10006detail6reduce28DeviceReduceSingleTileKernelINS2_10policy_hubIfjN4cuda3std3__44plusIfEEE10Policy1000EPfSC_iS9_ffNS7_10__identityEEEvT0_T1_T2_T3_T4_T6_E12temp_storage+32];
	add.f32 	%f427, %f426, %f425;
	selp.f32 	%f428, %f427, %f425, %p92;
	setp.gt.s32 	%p93, %r67, 160;
	ld.shared.f32 	%f429, [_ZZN3cub18CUB_300001_SM_10006detail6reduce28DeviceReduceSingleTileKernelINS2_10policy_hubIfjN4cuda3std3__44plusIfEEE10Policy1000EPfSC_iS9_ffNS7_10__identityEEEvT0_T1_T2_T3_T4_T6_E12temp_storage+36];
	add.f32 	%f430, %f429, %f428;
	selp.f32 	%f431, %f430, %f428, %p93;
	setp.gt.s32 	%p94, %r67, 192;
	ld.shared.f32 	%f432, [_ZZN3cub18CUB_300001_SM_10006detail6reduce28DeviceReduceSingleTileKernelINS2_10policy_hubIfjN4cuda3std3__44plusIfEEE10Policy1000EPfSC_iS9_ffNS7_10__identityEEEvT0_T1_T2_T3_T4_T6_E12temp_storage+40];
	add.f32 	%f433, %f432, %f431;
	selp.f32 	%f434, %f433, %f431, %p94;
	setp.gt.s32 	%p95, %r67, 224;
	ld.shared.f32 	%f435, [_ZZN3cub18CUB_300001_SM_10006detail6reduce28DeviceReduceSingleTileKernelINS2_10policy_hubIfjN4cuda3std3__44plusIfEEE10Policy1000EPfSC_iS9_ffNS7_10__identityEEEvT0_T1_T2_T3_T4_T6_E12temp_storage+44];
	add.f32 	%f436, %f435, %f434;
	selp.f32 	%f437, %f436, %f434, %p95;
	setp.gt.s32 	%p96, %r67, 256;
	ld.shared.f32 	%f438, [_ZZN3cub18CUB_300001_SM_10006detail6reduce28DeviceReduceSingleTileKernelINS2_10policy_hubIfjN4cuda3std3__44plusIfEEE10Policy1000EPfSC_iS9_ffNS7_10__identityEEEvT0_T1_T2_T3_T4_T6_E12temp_storage+48];
	add.f32 	%f439, %f438, %f437;
	selp.f32 	%f440, %f439, %f437, %p96;
	setp.gt.s32 	%p97, %r67, 288;
	ld.shared.f32 	%f441, [_ZZN3cub18CUB_300001_SM_10006detail6reduce28DeviceReduceSingleTileKernelINS2_10policy_hubIfjN4cuda3std3__44plusIfEEE10Policy1000EPfSC_iS9_ffNS7_10__identityEEEvT0_T1_T2_T3_T4_T6_E12temp_storage+52];
	add.f32 	%f442, %f441, %f440;
	selp.f32 	%f443, %f442, %f440, %p97;
	setp.gt.s32 	%p98, %r67, 320;
	ld.shared.f32 	%f444, [_ZZN3cub18CUB_300001_SM_10006detail6reduce28DeviceReduceSingleTileKernelINS2_10policy_hubIfjN4cuda3std3__44plusIfEEE10Policy1000EPfSC_iS9_ffNS7_10__identityEEEvT0_T1_T2_T3_T4_T6_E12temp_storage+56];
	add.f32 	%f445, %f444, %f443;
	selp.f32 	%f446, %f445, %f443, %p98;
	setp.gt.s32 	%p99, %r67, 352;
	ld.shared.f32 	%f447, [_ZZN3cub18CUB_300001_SM_10006detail6reduce28DeviceReduceSingleTileKernelINS2_10policy_hubIfjN4cuda3std3__44plusIfEEE10Policy1000EPfSC_iS9_ffNS7_10__identityEEEvT0_T1_T2_T3_T4_T6_E12temp_storage+60];
	add.f32 	%f448, %f447, %f446;
	selp.f32 	%f449, %f448, %f446, %p99;
	setp.gt.s32 	%p100, %r67, 384;
	ld.shared.f32 	%f450, [_ZZN3cub18CUB_300001_SM_10006detail6reduce28DeviceReduceSingleTileKernelINS2_10policy_hubIfjN4cuda3std3__44plusIfEEE10Policy1000EPfSC_iS9_ffNS7_10__identityEEEvT0_T1_T2_T3_T4_T6_E12temp_storage+64];
	add.f32 	%f451, %f450, %f449;
	selp.f32 	%f452, %f451, %f449, %p100;
	setp.gt.s32 	%p101, %r67, 416;
	ld.shared.f32 	%f453, [_ZZN3cub18CUB_300001_SM_10006detail6reduce28DeviceReduceSingleTileKernelINS2_10policy_hubIfjN4cuda3std3__44plusIfEEE10Policy1000EPfSC_iS9_ffNS7_10__identityEEEvT0_T1_T2_T3_T4_T6_E12temp_storage+68];
	add.f32 	%f454, %f453, %f452;
	selp.f32 	%f455, %f454, %f452, %p101;
	setp.gt.s32 	%p102, %r67, 448;
	ld.shared.f32 	%f456, [_ZZN3cub18CUB_300001_SM_10006detail6reduce28DeviceReduceSingleTileKernelINS2_10policy_hubIfjN4cuda3std3__44plusIfEEE10Policy1000EPfSC_iS9_ffNS7_10__identityEEEvT0_T1_T2_T3_T4_T6_E12temp_storage+72];
	add.f32 	%f457, %f456, %f455;
	selp.f32 	%f458, %f457, %f455, %p102;
	setp.gt.s32 	%p103, %r67, 480;
	ld.shared.f32 	%f459, [_ZZN3cub18CUB_300001_SM_10006detail6reduce28DeviceReduceSingleTileKernelINS2_10policy_hubIfjN4cuda3std3__44plusIfEEE10Policy1000EPfSC_iS9_ffNS7_10__identityEEEvT0_T1_T2_T3_T4_T6_E12temp_storage+76];
	add.f32 	%f460, %f459, %f458;
	selp.f32 	%f530, %f460, %f458, %p103;
	bra.uni 	$L__BB12_72;
$L__BB12_22:
	mov.u32 	%r13, %tid.x;
	shl.b32 	%r224, %r13, 1;
	mul.wide.u32 	%rd90, %r224, 4;
	add.s64 	%rd75, %rd16, %rd90;
	// begin inline asm
	ld.global.nc.u64 %rd74, [%rd75];
	// end inline asm
	mov.b64 	{%r225, %r226}, %rd74;
	mov.b32 	%f281, %r226;
	mov.b32 	%f282, %r225;
	add.s64 	%rd77, %rd75, 4096;
	// begin inline asm
	ld.global.nc.u64 %rd76, [%rd77];
	// end inline asm
	mov.b64 	{%r227, %r228}, %rd76;
	mov.b32 	%f283, %r228;
	mov.b32 	%f284, %r227;
	add.s64 	%rd79, %rd75, 8192;
	// begin inline asm
	ld.global.nc.u64 %rd78, [%rd79];
	// end inline asm
	mov.b64 	{%r229, %r230}, %rd78;
	mov.b32 	%f285, %r230;
	mov.b32 	%f286, %r229;
	add.s64 	%rd81, %rd75, 12288;
	// begin inline asm
	ld.global.nc.u64 %rd80, [%rd81];
	// end inline asm
	mov.b64 	{%r231, %r232}, %rd80;
	mov.b32 	%f287, %r232;
	mov.b32 	%f288, %r231;
	add.s64 	%rd83, %rd75, 16384;
	// begin inline asm
	ld.global.nc.u64 %rd82, [%rd83];
	// end inline asm
	mov.b64 	{%r233, %r234}, %rd82;
	mov.b32 	%f289, %r234;
	mov.b32 	%f290, %r233;
	add.s64 	%rd85, %rd75, 20480;
	// begin inline asm
	ld.global.nc.u64 %rd84, [%rd85];
	// end inline asm
	mov.b64 	{%r235, %r236}, %rd84;
	mov.b32 	%f291, %r236;
	mov.b32 	%f292, %r235;
	add.s64 	%rd87, %rd75, 24576;
	// begin inline asm
	ld.global.nc.u64 %rd86, [%rd87];
	// end inline asm
	mov.b64 	{%r237, %r238}, %rd86;
	mov.b32 	%f293, %r238;
	mov.b32 	%f294, %r237;
	add.s64 	%rd89, %rd75, 28672;
	// begin inline asm
	ld.global.nc.u64 %rd88, [%rd89];
	// end inline asm
	mov.b64 	{%r239, %r240}, %rd88;
	mov.b32 	%f295, %r240;
	mov.b32 	%f296, %r239;
	add.f32 	%f297, %f282, %f281;
	add.f32 	%f298, %f284, %f283;
	add.f32 	%f299, %f286, %f285;
	add.f32 	%f300, %f288, %f287;
	add.f32 	%f301, %f290, %f289;
	add.f32 	%f302, %f292, %f291;
	add.f32 	%f303, %f294, %f293;
	add.f32 	%f304, %f296, %f295;
	add.f32 	%f305, %f297, %f298;
	add.f32 	%f306, %f299, %f300;
	add.f32 	%f307, %f301, %f302;
	add.f32 	%f308, %f303, %f304;
	add.f32 	%f309, %f305, %f306;
	add.f32 	%f310, %f307, %f308;
	add.f32 	%f516, %f309, %f310;
	setp.lt.u32 	%p58, %r67, 16384;
	mov.b32 	%r387, 8192;
	@%p58 bra 	$L__BB12_26;
	add.s32 	%r14, %r67, -8192;
	mov.b32 	%r387, 8192;
$L__BB12_24:
	mul.wide.s32 	%rd107, %r387, 4;
	add.s64 	%rd92, %rd75, %rd107;
	// begin inline asm
	ld.global.nc.u64 %rd91, [%rd92];
	// end inline asm
	mov.b64 	{%r242, %r243}, %rd91;
	mov.b32 	%f311, %r243;
	mov.b32 	%f312, %r242;
	add.s64 	%rd94, %rd92, 4096;
	// begin inline asm
	ld.global.nc.u64 %rd93, [%rd94];
	// end inline asm
	mov.b64 	{%r244, %r245}, %rd93;
	mov.b32 	%f313, %r245;
	mov.b32 	%f314, %r244;
	add.s64 	%rd96, %rd92, 8192;
	// begin inline asm
	ld.global.nc.u64 %rd95, [%rd96];
	// end inline asm
	mov.b64 	{%r246, %r247}, %rd95;
	mov.b32 	%f315, %r247;
	mov.b32 	%f316, %r246;
	add.s64 	%rd98, %rd92, 12288;
	// begin inline asm
	ld.global.nc.u64 %rd97, [%rd98];
	// end inline asm
	mov.b64 	{%r248, %r249}, %rd97;
	mov.b32 	%f317, %r249;
	mov.b32 	%f318, %r248;
	add.s64 	%rd100, %rd92, 16384;
	// begin inline asm
	ld.global.nc.u64 %rd99, [%rd100];
	// end inline asm
	mov.b64 	{%r250, %r251}, %rd99;
	mov.b32 	%f319, %r251;
	mov.b32 	%f320, %r250;
	add.s64 	%rd102, %rd92, 20480;
	// begin inline asm
	ld.global.nc.u64 %rd101, [%rd102];
	// end inline asm
	mov.b64 	{%r252, %r253}, %rd101;
	mov.b32 	%f321, %r253;
	mov.b32 	%f322, %r252;
	add.s64 	%rd104, %rd92, 24576;
	// begin inline asm
	ld.global.nc.u64 %rd103, [%rd104];
	// end inline asm
	mov.b64 	{%r254, %r255}, %rd103;
	mov.b32 	%f323, %r255;
	mov.b32 	%f324, %r254;
	add.s64 	%rd106, %rd92, 28672;
	// begin inline asm
	ld.global.nc.u64 %rd105, [%rd106];
	// end inline asm
	mov.b64 	{%r256, %r257}, %rd105;
	mov.b32 	%f325, %r257;
	mov.b32 	%f326, %r256;
	add.f32 	%f327, %f516, %f312;
	add.f32 	%f328, %f311, %f314;
	add.f32 	%f329, %f313, %f316;
	add.f32 	%f330, %f315, %f318;
	add.f32 	%f331, %f317, %f320;
	add.f32 	%f332, %f319, %f322;
	add.f32 	%f333, %f321, %f324;
	add.f32 	%f334, %f323, %f326;
	add.f32 	%f335, %f327, %f328;
	add.f32 	%f336, %f329, %f330;
	add.f32 	%f337, %f331, %f332;
	add.f32 	%f338, %f333, %f334;
	add.f32 	%f339, %f335, %f336;
	add.f32 	%f340, %f337, %f338;
	add.f32 	%f341, %f339, %f340;
	add.f32 	%f516, %f341, %f325;
	sub.s32 	%r258, %r67, %r387;
	setp.lt.s32 	%p59, %r258, 8192;
	@%p59 bra 	$L__BB12_34;
	add.s32 	%r387, %r387, 8192;
	setp.le.s32 	%p60, %r387, %r14;
	@%p60 bra 	$L__BB12_24;
$L__BB12_26:
	setp.le.s32 	%p61, %r67, %r387;
	@%p61 bra 	$L__BB12_34;
	sub.s32 	%r18, %r67, %r387;
	setp.ge.s32 	%p62, %r13, %r18;
	@%p62 bra 	$L__BB12_34;
	not.b32 	%r259, %r13;
	add.s32 	%r260, %r67, %r259;
	sub.s32 	%r19, %r260, %r387;
	and.b32  	%r261, %r19, 1536;
	setp.eq.s32 	%p63, %r261, 1536;
	mov.u32 	%r391, %r13;
	@%p63 bra 	$L__BB12_31;
	add.s32 	%r389, %r13, %r387;
	shr.u32 	%r262, %r19, 9;
	add.s32 	%r263, %r262, 1;
	and.b32  	%r264, %r263, 3;
	neg.s32 	%r388, %r264;
	mov.u32 	%r391, %r13;
$L__BB12_30:
	.pragma "nounroll";
	mul.wide.u32 	%rd109, %r389, 4;
	add.s64 	%rd108, %rd16, %rd109;
	// begin inline asm
	ld.global.nc.u32 %r265, [%rd108];
	// end inline asm
	mov.b32 	%f343, %r265;
	add.f32 	%f516, %f516, %f343;
	add.s32 	%r391, %r391, 512;
	add.s32 	%r389, %r389, 512;
	add.s32 	%r388, %r388, 1;
	setp.ne.s32 	%p64, %r388, 0;
	@%p64 bra 	$L__BB12_30;
$L__BB12_31:
	setp.lt.u32 	%p65, %r19, 1536;
	@%p65 bra 	$L__BB12_34;
	cvt.u64.u32 	%rd110, %r391;
	cvt.u64.u32 	%rd111, %r387;
	add.s64 	%rd112, %rd110, %rd111;
	shl.b64 	%rd113, %rd112, 2;
	add.s64 	%rd114, %rd113, %rd16;
	add.s64 	%rd130, %rd114, 4096;
	add.s32 	%r392, %r391, %r387;
$L__BB12_33:
	mul.wide.u32 	%rd119, %r392, 4;
	add.s64 	%rd115, %rd16, %rd119;
	// begin inline asm
	ld.global.nc.u32 %r266, [%rd115];
	// end inline asm
	mov.b32 	%f344, %r266;
	add.f32 	%f345, %f516, %f344;
	add.s64 	%rd116, %rd130, -2048;
	// begin inline asm
	ld.global.nc.u32 %r267, [%rd116];
	// end inline asm
	mov.b32 	%f346, %r267;
	add.f32 	%f347, %f345, %f346;
	// begin inline asm
	ld.global.nc.u32 %r268, [%rd130];
	// end inline asm
	mov.b32 	%f348, %r268;
	add.f32 	%f349, %f347, %f348;
	add.s64 	%rd118, %rd130, 2048;
	// begin inline asm
	ld.global.nc.u32 %r269, [%rd118];
	// end inline asm
	mov.b32 	%f350, %r269;
	add.f32 	%f516, %f349, %f350;
	add.s32 	%r391, %r391, 2048;
	add.s64 	%rd130, %rd130, 8192;
	add.s32 	%r392, %r392, 2048;
	setp.lt.s32 	%p66, %r391, %r18;
	@%p66 bra 	$L__BB12_33;
$L__BB12_34:
	// begin inline asm
	mov.u32 %r270, %laneid;
	// end inline asm
	mov.b32 	%r272, %f516;
	mov.b32 	%r273, 1;
	mov.b32 	%r294, 31;
	mov.b32 	%r295, -1;
	// begin inline asm
	shfl.sync.down.b32 %r271, %r272, %r273, %r294, %r295;
	// end inline asm
	setp.gt.s32 	%p67, %r270, 30;
	mov.b32 	%f351, %r271;
	add.f32 	%f352, %f516, %f351;
	selp.f32 	%f353, %f516, %f352, %p67;
	mov.b32 	%r277, %f353;
	mov.b32 	%r278, 2;
	// begin inline asm
	shfl.sync.down.b32 %r276, %r277, %r278, %r294, %r295;
	// end inline asm
	setp.gt.s32 	%p68, %r270, 29;
	mov.b32 	%f354, %r276;
	add.f32 	%f355, %f353, %f354;
	selp.f32 	%f356, %f353, %f355, %p68;
	mov.b32 	%r282, %f356;
	mov.b32 	%r283, 4;
	// begin inline asm
	shfl.sync.down.b32 %r281, %r282, %r283, %r294, %r295;
	// end inline asm
	setp.gt.s32 	%p69, %r270, 27;
	mov.b32 	%f357, %r281;
	add.f32 	%f358, %f356, %f357;
	selp.f32 	%f359, %f356, %f358, %p69;
	mov.b32 	%r287, %f359;
	mov.b32 	%r288, 8;
	// begin inline asm
	shfl.sync.down.b32 %r286, %r287, %r288, %r294, %r295;
	// end inline asm
	setp.gt.s32 	%p70, %r270, 23;
	mov.b32 	%f360, %r286;
	add.f32 	%f361, %f359, %f360;
	selp.f32 	%f362, %f359, %f361, %p70;
	mov.b32 	%r292, %f362;
	mov.b32 	%r293, 16;
	// begin inline asm
	shfl.sync.down.b32 %r291, %r292, %r293, %r294, %r295;
	// end inline asm
	setp.gt.s32 	%p71, %r270, 15;
	mov.b32 	%f363, %r291;
	add.f32 	%f26, %f362, %f363;
	selp.f32 	%f530, %f362, %f26, %p71;
	setp.ne.s32 	%p72, %r270, 0;
	@%p72 bra 	$L__BB12_36;
	shr.u32 	%r296, %r13, 3;
	and.b32  	%r297, %r296, 124;
	mov.u32 	%r298, _ZZN3cub18CUB_300001_SM_10006detail6reduce28DeviceReduceSingleTileKernelINS2_10policy_hubIfjN4cuda3std3__44plusIfEEE10Policy1000EPfSC_iS9_ffNS7_10__identityEEEvT0_T1_T2_T3_T4_T6_E12temp_storage;
	add.s32 	%r299, %r298, %r297;
	st.shared.f32 	[%r299+16], %f26;
$L__BB12_36:
	bar.sync 	0;
	setp.ne.s32 	%p73, %r13, 0;
	@%p73 bra 	$L__BB12_72;
	ld.shared.f32 	%f364, [_ZZN3cub18CUB_300001_SM_10006detail6reduce28DeviceReduceSingleTileKernelINS2_10policy_hubIfjN4cuda3std3__44plusIfEEE10Policy1000EPfSC_iS9_ffNS7_10__identityEEEvT0_T1_T2_T3_T4_T6_E12temp_storage+20];
	add.f32 	%f365, %f530, %f364;
	ld.shared.f32 	%f366, [_ZZN3cub18CUB_300001_SM_10006detail6reduce28DeviceReduceSingleTileKernelINS2_10policy_hubIfjN4cuda3std3__44plusIfEEE10Policy1000EPfSC_iS9_ffNS7_10__identityEEEvT0_T1_T2_T3_T4_T6_E12temp_storage+24];
	add.f32 	%f367, %f365, %f366;
	ld.shared.f32 	%f368, [_ZZN3cub18CUB_300001_SM_10006detail6reduce28DeviceReduceSingleTileKernelINS2_10policy_hubIfjN4cuda3std3__44plusIfEEE10Policy1000EPfSC_iS9_ffNS7_10__identityEEEvT0_T1_T2_T3_T4_T6_E12temp_storage+28];
	add.f32 	%f369, %f367, %f368;
	ld.shared.f32 	%f370, [_ZZN3cub18CUB_300001_SM_10006detail6reduce28DeviceReduceSingleTileKernelINS2_10policy_hubIfjN4cuda3std3__44plusIfEEE10Policy1000EPfSC_iS9_ffNS7_10__identityEEEvT0_T1_T2_T3_T4_T6_E12temp_storage+32];
	add.f32 	%f371, %f369, %f370;
	ld.shared.f32 	%f372, [_ZZN3cub18CUB_300001_SM_10006detail6reduce28DeviceReduceSingleTileKernelINS2_10policy_hubIfjN4cuda3std3__44plusIfEEE10Policy1000EPfSC_iS9_ffNS7_10__identityEEEvT0_T1_T2_T3_T4_T6_E12temp_storage+36];
	add.f32 	%f373, %f371, %f372;
	ld.shared.f32 	%f374, [_ZZN3cub18CUB_300001_SM_10006detail6reduce28DeviceReduceSingleTileKernelINS2_10policy_hubIfjN4cuda3std3__44plusIfEEE10Policy1000EPfSC_iS9_ffNS7_10__identityEEEvT0_T1_T2_T3_T4_T6_E12temp_storage+40];
	add.f32 	%f375, %f373, %f374;
	ld.shared.f32 	%f376, [_ZZN3cub18CUB_300001_SM_10006detail6reduce28DeviceReduceSingleTileKernelINS2_10policy_hubIfjN4cuda3std3__44plusIfEEE10Policy1000EPfSC_iS9_ffNS7_10__identityEEEvT0_T1_T2_T3_T4_T6_E12temp_storage+44];
	add.f32 	%f377, %f375, %f376;
	ld.shared.f32 	%f378, [_ZZN3cub18CUB_300001_SM_10006detail6reduce28DeviceReduceSingleTileKernelINS2_10policy_hubIfjN4cuda3std3__44plusIfEEE10Policy1000EPfSC_iS9_ffNS7_10__identityEEEvT0_T1_T2_T3_T4_T6_E12temp_storage+48];
	add.f32 	%f379, %f377, %f378;
	ld.shared.f32 	%f380, [_ZZN3cub18CUB_300001_SM_10006detail6reduce28DeviceReduceSingleTileKernelINS2_10policy_hubIfjN4cuda3std3__44plusIfEEE10Policy1000EPfSC_iS9_ffNS7_10__identityEEEvT0_T1_T2_T3_T4_T6_E12temp_storage+52];
	add.f32 	%f381, %f379, %f380;
	ld.shared.f32 	%f382, [_ZZN3cub18CUB_300001_SM_10006detail6reduce28DeviceReduceSingleTileKernelINS2_10policy_hubIfjN4cuda3std3__44plusIfEEE10Policy1000EPfSC_iS9_ffNS7_10__identityEEEvT0_T1_T2_T3_T4_T6_E12temp_storage+56];
	add.f32 	%f383, %f381, %f382;
	ld.shared.f32 	%f384, [_ZZN3cub18CUB_300001_SM_10006detail6reduce28DeviceReduceSingleTileKernelINS2_10policy_hubIfjN4cuda3std3__44plusIfEEE10Policy1000EPfSC_iS9_ffNS7_10__identityEEEvT0_T1_T2_T3_T4_T6_E12temp_storage+60];
	add.f32 	%f385, %f383, %f384;
	ld.shared.f32 	%f386, [_ZZN3cub18CUB_300001_SM_10006detail6reduce28DeviceReduceSingleTileKernelINS2_10policy_hubIfjN4cuda3std3__44plusIfEEE10Policy1000EPfSC_iS9_ffNS7_10__identityEEEvT0_T1_T2_T3_T4_T6_E12temp_storage+64];
	add.f32 	%f387, %f385, %f386;
	ld.shared.f32 	%f388, [_ZZN3cub18CUB_300001_SM_10006detail6reduce28DeviceReduceSingleTileKernelINS2_10policy_hubIfjN4cuda3std3__44plusIfEEE10Policy1000EPfSC_iS9_ffNS7_10__identityEEEvT0_T1_T2_T3_T4_T6_E12temp_storage+68];
	add.f32 	%f389, %f387, %f388;
	ld.shared.f32 	%f390, [_ZZN3cub18CUB_300001_SM_10006detail6reduce28DeviceReduceSingleTileKernelINS2_10policy_hubIfjN4cuda3std3__44plusIfEEE10Policy1000EPfSC_iS9_ffNS7_10__identityEEEvT0_T1_T2_T3_T4_T6_E12temp_storage+72];
	add.f32 	%f391, %f389, %f390;
	ld.shared.f32 	%f392, [_ZZN3cub18CUB_300001_SM_10006detail6reduce28DeviceReduceSingleTileKernelINS2_10policy_hubIfjN4cuda3std3__44plusIfEEE10Policy1000EPfSC_iS9_ffNS7_10__identityEEEvT0_T1_T2_T3_T4_T6_E12temp_storage+76];
	add.f32 	%f530, %f391, %f392;
	bra.uni 	$L__BB12_72;
$L__BB12_38:
	setp.gt.s32 	%p3, %r67, 8191;
	@%p3 bra 	$L__BB12_56;
	mov.u32 	%r34, %tid.x;
	setp.ge.s32 	%p20, %r34, %r67;
	mov.f32 	%f522, 0f00000000;
	mov.u32 	%r397, %r34;
	@%p20 bra 	$L__BB12_41;
	mul.wide.u32 	%rd66, %r34, 4;
	add.s64 	%rd65, %rd16, %rd66;
	// begin inline asm
	ld.global.nc.u32 %r144, [%rd65];
	// end inline asm
	mov.b32 	%f522, %r144;
	add.s32 	%r397, %r34, 512;
$L__BB12_41:
	setp.ge.s32 	%p21, %r397, %r67;
	@%p21 bra 	$L__BB12_47;
	not.b32 	%r145, %r397;
	add.s32 	%r37, %r67, %r145;
	and.b32  	%r146, %r37, 1536;
	setp.eq.s32 	%p22, %r146, 1536;
	@%p22 bra 	$L__BB12_45;
	mul.wide.u32 	%rd67, %r397, 4;
	add.s64 	%rd131, %rd16, %rd67;
	shr.u32 	%r147, %r37, 9;
	add.s32 	%r148, %r147, 1;
	and.b32  	%r149, %r148, 3;
	neg.s32 	%r395, %r149;
$L__BB12_44:
	.pragma "nounroll";
	// begin inline asm
	ld.global.nc.u32 %r150, [%rd131];
	// end inline asm
	mov.b32 	%f173, %r150;
	add.f32 	%f522, %f522, %f173;
	add.s32 	%r397, %r397, 512;
	add.s64 	%rd131, %rd131, 2048;
	add.s32 	%r395, %r395, 1;
	setp.ne.s32 	%p23, %r395, 0;
	@%p23 bra 	$L__BB12_44;
$L__BB12_45:
	setp.lt.u32 	%p24, %r37, 1536;
	@%p24 bra 	$L__BB12_47;
$L__BB12_46:
	mul.wide.s32 	%rd73, %r397, 4;
	add.s64 	%rd69, %rd16, %rd73;
	// begin inline asm
	ld.global.nc.u32 %r151, [%rd69];
	// end inline asm
	mov.b32 	%f174, %r151;
	add.f32 	%f175, %f522, %f174;
	add.s64 	%rd70, %rd69, 2048;
	// begin inline asm
	ld.global.nc.u32 %r152, [%rd70];
	// end inline asm
	mov.b32 	%f176, %r152;
	add.f32 	%f177, %f175, %f176;
	add.s64 	%rd71, %rd69, 4096;
	// begin inline asm
	ld.global.nc.u32 %r153, [%rd71];
	// end inline asm
	mov.b32 	%f178, %r153;
	add.f32 	%f179, %f177, %f178;
	add.s64 	%rd72, %rd69, 6144;
	// begin inline asm
	ld.global.nc.u32 %r154, [%rd72];
	// end inline asm
	mov.b32 	%f180, %r154;
	add.f32 	%f522, %f179, %f180;
	add.s32 	%r397, %r397, 2048;
	setp.lt.s32 	%p25, %r397, %r67;
	@%p25 bra 	$L__BB12_46;
$L__BB12_47:
	setp.lt.s32 	%p26, %r67, 512;
	@%p26 bra 	$L__BB12_52;
	// begin inline asm
	mov.u32 %r193, %laneid;
	// end inline asm
	mov.b32 	%r195, %f522;
	mov.b32 	%r196, 1;
	mov.b32 	%r217, 31;
	mov.b32 	%r218, -1;
	// begin inline asm
	shfl.sync.down.b32 %r194, %r195, %r196, %r217, %r218;
	// end inline asm
	setp.gt.s32 	%p50, %r193, 30;
	mov.b32 	%f239, %r194;
	add.f32 	%f240, %f522, %f239;
	selp.f32 	%f241, %f522, %f240, %p50;
	mov.b32 	%r200, %f241;
	mov.b32 	%r201, 2;
	// begin inline asm
	shfl.sync.down.b32 %r199, %r200, %r201, %r217, %r218;
	// end inline asm
	setp.gt.s32 	%p51, %r193, 29;
	mov.b32 	%f242, %r199;
	add.f32 	%f243, %f241, %f242;
	selp.f32 	%f244, %f241, %f243, %p51;
	mov.b32 	%r205, %f244;
	mov.b32 	%r206, 4;
	// begin inline asm
	shfl.sync.down.b32 %r204, %r205, %r206, %r217, %r218;
	// end inline asm
	setp.gt.s32 	%p52, %r193, 27;
	mov.b32 	%f245, %r204;
	add.f32 	%f246, %f244, %f245;
	selp.f32 	%f247, %f244, %f246, %p52;
	mov.b32 	%r210, %f247;
	mov.b32 	%r211, 8;
	// begin inline asm
	shfl.sync.down.b32 %r209, %r210, %r211, %r217, %r218;
	// end inline asm
	setp.gt.s32 	%p53, %r193, 23;
	mov.b32 	%f248, %r209;
	add.f32 	%f249, %f247, %f248;
	selp.f32 	%f250, %f247, %f249, %p53;
	mov.b32 	%r215, %f250;
	mov.b32 	%r216, 16;
	// begin inline asm
	shfl.sync.down.b32 %r214, %r215, %r216, %r217, %r218;
	// end inline asm
	setp.gt.s32 	%p54, %r193, 15;
	mov.b32 	%f251, %r214;
	add.f32 	%f38, %f250, %f251;
	selp.f32 	%f530, %f250, %f38, %p54;
	setp.ne.s32 	%p55, %r193, 0;
	@%p55 bra 	$L__BB12_50;
	shr.u32 	%r219, %r34, 3;
	and.b32  	%r220, %r219, 124;
	mov.u32 	%r221, _ZZN3cub18CUB_300001_SM_10006detail6reduce28DeviceReduceSingleTileKernelINS2_10policy_hubIfjN4cuda3std3__44plusIfEEE10Policy1000EPfSC_iS9_ffNS7_10__identityEEEvT0_T1_T2_T3_T4_T6_E12temp_storage;
	add.s32 	%r222, %r221, %r220;
	st.shared.f32 	[%r222+16], %f38;
$L__BB12_50:
	bar.sync 	0;
	setp.ne.s32 	%p56, %r34, 0;
	@%p56 bra 	$L__BB12_72;
	ld.shared.f32 	%f252, [_ZZN3cub18CUB_300001_SM_10006detail6reduce28DeviceReduceSingleTileKernelINS2_10policy_hubIfjN4cuda3std3__44plusIfEEE10Policy1000EPfSC_iS9_ffNS7_10__identityEEEvT0_T1_T2_T3_T4_T6_E12temp_storage+20];
	add.f32 	%f253, %f530, %f252;
	ld.shared.f32 	%f254, [_ZZN3cub18CUB_300001_SM_10006detail6reduce28DeviceReduceSingleTileKernelINS2_10policy_hubIfjN4cuda3std3__44plusIfEEE10Policy1000EPfSC_iS9_ffNS7_10__identityEEEvT0_T1_T2_T3_T4_T6_E12temp_storage+24];
	add.f32 	%f255, %f253, %f254;
	ld.shared.f32 	%f256, [_ZZN3cub18CUB_300001_SM_10006detail6reduce28DeviceReduceSingleTileKernelINS2_10policy_hubIfjN4cuda3std3__44plusIfEEE10Policy1000EPfSC_iS9_ffNS7_10__identityEEEvT0_T1_T2_T3_T4_T6_E12temp_storage+28];
	add.f32 	%f257, %f255, %f256;
	ld.shared.f32 	%f258, [_ZZN3cub18CUB_300001_SM_10006detail6reduce28DeviceReduceSingleTileKernelINS2_10policy_hubIfjN4cuda3std3__44plusIfEEE10Policy1000EPfSC_iS9_ffNS7_10__identityEEEvT0_T1_T2_T3_T4_T6_E12temp_storage+32];
	add.f32 	%f259, %f257, %f258;
	ld.shared.f32 	%f260, [_ZZN3cub18CUB_300001_SM_10006detail6reduce28DeviceReduceSingleTileKernelINS2_10policy_hubIfjN4cuda3std3__44plusIfEEE10Policy1000EPfSC_iS9_ffNS7_10__identityEEEvT0_T1_T2_T3_T4_T6_E12temp_storage+36];
	add.f32 	%f261, %f259, %f260;
	ld.shared.f32 	%f262, [_ZZN3cub18CUB_300001_SM_10006detail6reduce28DeviceReduceSingleTileKernelINS2_10policy_hubIfjN4cuda3std3__44plusIfEEE10Policy1000EPfSC_iS9_ffNS7_10__identityEEEvT0_T1_T2_T3_T4_T6_E12temp_storage+40];
	add.f32 	%f263, %f261, %f262;
	ld.shared.f32 	%f264, [_ZZN3cub18CUB_300001_SM_10006detail6reduce28DeviceReduceSingleTileKernelINS2_10policy_hubIfjN4cuda3std3__44plusIfEEE10Policy1000EPfSC_iS9_ffNS7_10__identityEEEvT0_T1_T2_T3_T4_T6_E12temp_storage+44];
	add.f32 	%f265, %f263, %f264;
	ld.shared.f32 	%f266, [_ZZN3cub18CUB_300001_SM_10006detail6reduce28DeviceReduceSingleTileKernelINS2_10policy_hubIfjN4cuda3std3__44plusIfEEE10Policy1000EPfSC_iS9_ffNS7_10__identityEEEvT0_T1_T2_T3_T4_T6_E12temp_storage+48];
	add.f32 	%f267, %f265, %f266;
	ld.shared.f32 	%f268, [_ZZN3cub18CUB_300001_SM_10006detail6reduce28DeviceReduceSingleTileKernelINS2_10policy_hubIfjN4cuda3std3__44plusIfEEE10Policy1000EPfSC_iS9_ffNS7_10__identityEEEvT0_T1_T2_T3_T4_T6_E12temp_storage+52];
	add.f32 	%f269, %f267, %f268;
	ld.shared.f32 	%f270, [_ZZN3cub18CUB_300001_SM_10006detail6reduce28DeviceReduceSingleTileKernelINS2_10policy_hubIfjN4cuda3std3__44plusIfEEE10Policy1000EPfSC_iS9_ffNS7_10__identityEEEvT0_T1_T2_T3_T4_T6_E12temp_storage+56];
	add.f32 	%f271, %f269, %f270;
	ld.shared.f32 	%f272, [_ZZN3cub18CUB_300001_SM_10006detail6reduce28DeviceReduceSingleTileKernelINS2_10policy_hubIfjN4cuda3std3__44plusIfEEE10Policy1000EPfSC_iS9_ffNS7_10__identityEEEvT0_T1_T2_T3_T4_T6_E12temp_storage+60];
	add.f32 	%f273, %f271, %f272;
	ld.shared.f32 	%f274, [_ZZN3cub18CUB_300001_SM_10006detail6reduce28DeviceReduceSingleTileKernelINS2_10policy_hubIfjN4cuda3std3__44plusIfEEE10Policy1000EPfSC_iS9_ffNS7_10__identityEEEvT0_T1_T2_T3_T4_T6_E12temp_storage+64];
	add.f32 	%f275, %f273, %f274;
	ld.shared.f32 	%f276, [_ZZN3cub18CUB_300001_SM_10006detail6reduce28DeviceReduceSingleTileKernelINS2_10policy_hubIfjN4cuda3std3__44plusIfEEE10Policy1000EPfSC_iS9_ffNS7_10__identityEEEvT0_T1_T2_T3_T4_T6_E12temp_storage+68];
	add.f32 	%f277, %f275, %f276;
	ld.shared.f32 	%f278, [_ZZN3cub18CUB_300001_SM_10006detail6reduce28DeviceReduceSingleTileKernelINS2_10policy_hubIfjN4cuda3std3__44plusIfEEE10Policy1000EPfSC_iS9_ffNS7_10__identityEEEvT0_T1_T2_T3_T4_T6_E12temp_storage+72];
	add.f32 	%f279, %f277, %f278;
	ld.shared.f32 	%f280, [_ZZN3cub18CUB_300001_SM_10006detail6reduce28DeviceReduceSingleTileKernelINS2_10policy_hubIfjN4cuda3std3__44plusIfEEE10Policy1000EPfSC_iS9_ffNS7_10__identityEEEvT0_T1_T2_T3_T4_T6_E12temp_storage+76];
	add.f32 	%f530, %f279, %f280;
	bra.uni 	$L__BB12_72;
$L__BB12_52:
	// begin inline asm
	mov.u32 %r155, %laneid;
	// end inline asm
	and.b32  	%r181, %r34, 992;
	add.s32 	%r182, %r181, 32;
	setp.gt.s32 	%p27, %r182, %r67;
	not.b32 	%r183, %r181;
	add.s32 	%r184, %r67, %r183;
	selp.b32 	%r179, %r184, 31, %p27;
	mov.b32 	%r157, %f522;
	mov.b32 	%r158, 1;
	mov.b32 	%r180, -1;
	// begin inline asm
	shfl.sync.down.b32 %r156, %r157, %r158, %r179, %r180;
	// end inline asm
	setp.lt.s32 	%p28, %r155, %r179;
	mov.b32 	%f181, %r156;
	add.f32 	%f182, %f522, %f181;
	selp.f32 	%f183, %f182, %f522, %p28;
	mov.b32 	%r162, %f183;
	mov.b32 	%r163, 2;
	// begin inline asm
	shfl.sync.down.b32 %r161, %r162, %r163, %r179, %r180;
	// end inline asm
	add.s32 	%r185, %r155, 2;
	setp.gt.s32 	%p29, %r185, %r179;
	mov.b32 	%f184, %r161;
	add.f32 	%f185, %f183, %f184;
	selp.f32 	%f186, %f183, %f185, %p29;
	mov.b32 	%r167, %f186;
	mov.b32 	%r168, 4;
	// begin inline asm
	shfl.sync.down.b32 %r166, %r167, %r168, %r179, %r180;
	// end inline asm
	add.s32 	%r186, %r155, 4;
	setp.gt.s32 	%p30, %r186, %r179;
	mov.b32 	%f187, %r166;
	add.f32 	%f188, %f186, %f187;
	selp.f32 	%f189, %f186, %f188, %p30;
	mov.b32 	%r172, %f189;
	mov.b32 	%r173, 8;
	// begin inline asm
	shfl.sync.down.b32 %r171, %r172, %r173, %r179, %r180;
	// end inline asm
	add.s32 	%r187, %r155, 8;
	setp.gt.s32 	%p31, %r187, %r179;
	mov.b32 	%f190, %r171;
	add.f32 	%f191, %f189, %f190;
	selp.f32 	%f192, %f189, %f191, %p31;
	mov.b32 	%r177, %f192;
	mov.b32 	%r178, 16;
	// begin inline asm
	shfl.sync.down.b32 %r176, %r177, %r178, %r179, %r180;
	// end inline asm
	add.s32 	%r188, %r155, 16;
	setp.gt.s32 	%p32, %r188, %r179;
	mov.b32 	%f193, %r176;
	add.f32 	%f194, %f192, %f193;
	selp.f32 	%f530, %f192, %f194, %p32;
	setp.ne.s32 	%p33, %r155, 0;
	@%p33 bra 	$L__BB12_54;
	shr.u32 	%r189, %r34, 3;
	and.b32  	%r190, %r189, 124;
	mov.u32 	%r191, _ZZN3cub18CUB_300001_SM_10006detail6reduce28DeviceReduceSingleTileKernelINS2_10policy_hubIfjN4cuda3std3__44plusIfEEE10Policy1000EPfSC_iS9_ffNS7_10__identityEEEvT0_T1_T2_T3_T4_T6_E12temp_storage;
	add.s32 	%r192, %r191, %r190;
	st.shared.f32 	[%r192+16], %f530;
$L__BB12_54:
	bar.sync 	0;
	setp.ne.s32 	%p34, %r34, 0;
	@%p34 bra 	$L__BB12_72;
	setp.gt.s32 	%p35, %r67, 32;
	ld.shared.f32 	%f195, [_ZZN3cub18CUB_300001_SM_10006detail6reduce28DeviceReduceSingleTileKernelINS2_10policy_hubIfjN4cuda3std3__44plusIfEEE10Policy1000EPfSC_iS9_ffNS7_10__identityEEEvT0_T1_T2_T3_T4_T6_E12temp_storage+20];
	add.f32 	%f196, %f530, %f195;
	selp.f32 	%f197, %f196, %f530, %p35;
	setp.gt.s32 	%p36, %r67, 64;
	ld.shared.f32 	%f198, [_ZZN3cub18CUB_300001_SM_10006detail6reduce28DeviceReduceSingleTileKernelINS2_10policy_hubIfjN4cuda3std3__44plusIfEEE10Policy1000EPfSC_iS9_ffNS7_10__identityEEEvT0_T1_T2_T3_T4_T6_E12temp_storage+24];
	add.f32 	%f199, %f198, %f197;
	selp.f32 	%f200, %f199, %f197, %p36;
	setp.gt.s32 	%p37, %r67, 96;
	ld.shared.f32 	%f201, [_ZZN3cub18CUB_300001_SM_10006detail6reduce28DeviceReduceSingleTileKernelINS2_10policy_hubIfjN4cuda3std3__44plusIfEEE10Policy1000EPfSC_iS9_ffNS7_10__identityEEEvT0_T1_T2_T3_T4_T6_E12temp_storage+28];
	add.f32 	%f202, %f201, %f200;
	selp.f32 	%f203, %f202, %f200, %p37;
	setp.gt.s32 	%p38, %r67, 128;
	ld.shared.f32 	%f204, [_ZZN3cub18CUB_300001_SM_10006detail6reduce28DeviceReduceSingleTileKernelINS2_10policy_hubIfjN4cuda3std3__44plusIfEEE10Policy1000EPfSC_iS9_ffNS7_10__identityEEEvT0_T1_T2_T3_T4_T6_E12temp_storage+32];
	add.f32 	%f205, %f204, %f203;
	selp.f32 	%f206, %f205, %f203, %p38;
	setp.gt.s32 	%p39, %r67, 160;
	ld.shared.f32 	%f207, [_ZZN3cub18CUB_300001_SM_10006detail6reduce28DeviceReduceSingleTileKernelINS2_10policy_hubIfjN4cuda3std3__44plusIfEEE10Policy1000EPfSC_iS9_ffNS7_10__identityEEEvT0_T1_T2_T3_T4_T6_E12temp_storage+36];
	add.f32 	%f208, %f207, %f206;
	selp.f32 	%f209, %f208, %f206, %p39;
	setp.gt.s32 	%p40, %r67, 192;
	ld.shared.f32 	%f210, [_ZZN3cub18CUB_300001_SM_10006detail6reduce28DeviceReduceSingleTileKernelINS2_10policy_hubIfjN4cuda3std3__44plusIfEEE10Policy1000EPfSC_iS9_ffNS7_10__identityEEEvT0_T1_T2_T3_T4_T6_E12temp_storage+40];
	add.f32 	%f211, %f210, %f209;
	selp.f32 	%f212, %f211, %f209, %p40;
	setp.gt.s32 	%p41, %r67, 224;
	ld.shared.f32 	%f213, [_ZZN3cub18CUB_300001_SM_10006detail6reduce28DeviceReduceSingleTileKernelINS2_10policy_hubIfjN4cuda3std3__44plusIfEEE10Policy1000EPfSC_iS9_ffNS7_10__identityEEEvT0_T1_T2_T3_T4_T6_E12temp_storage+44];
	add.f32 	%f214, %f213, %f212;
	selp.f32 	%f215, %f214, %f212, %p41;
	setp.gt.s32 	%p42, %r67, 256;
	ld.shared.f32 	%f216, [_ZZN3cub18CUB_300001_SM_10006detail6reduce28DeviceReduceSingleTileKernelINS2_10policy_hubIfjN4cuda3std3__44plusIfEEE10Policy1000EPfSC_iS9_ffNS7_10__identityEEEvT0_T1_T2_T3_T4_T6_E12temp_storage+48];
	add.f32 	%f217, %f216, %f215;
	selp.f32 	%f218, %f217, %f215, %p42;
	setp.gt.s32 	%p43, %r67, 288;
	ld.shared.f32 	%f219, [_ZZN3cub18CUB_300001_SM_10006detail6reduce28DeviceReduceSingleTileKernelINS2_10policy_hubIfjN4cuda3std3__44plusIfEEE10Policy1000EPfSC_iS9_ffNS7_10__identityEEEvT0_T1_T2_T3_T4_T6_E12temp_storage+52];
	add.f32 	%f220, %f219, %f218;
	selp.f32 	%f221, %f220, %f218, %p43;
	setp.gt.s32 	%p44, %r67, 320;
	ld.shared.f32 	%f222, [_ZZN3cub18CUB_300001_SM_10006detail6reduce28DeviceReduceSingleTileKernelINS2_10policy_hubIfjN4cuda3std3__44plusIfEEE10Policy1000EPfSC_iS9_ffNS7_10__identityEEEvT0_T1_T2_T3_T4_T6_E12temp_storage+56];
	add.f32 	%f223, %f222, %f221;
	selp.f32 	%f224, %f223, %f221, %p44;
	setp.gt.s32 	%p45, %r67, 352;
	ld.shared.f32 	%f225, [_ZZN3cub18CUB_300001_SM_10006detail6reduce28DeviceReduceSingleTileKernelINS2_10policy_hubIfjN4cuda3std3__44plusIfEEE10Policy1000EPfSC_iS9_ffNS7_10__identityEEEvT0_T1_T2_T3_T4_T6_E12temp_storage+60];
	add.f32 	%f226, %f225, %f224;
	selp.f32 	%f227, %f226, %f224, %p45;
	setp.gt.s32 	%p46, %r67, 384;
	ld.shared.f32 	%f228, [_ZZN3cub18CUB_300001_SM_10006detail6reduce28DeviceReduceSingleTileKernelINS2_10policy_hubIfjN4cuda3std3__44plusIfEEE10Policy1000EPfSC_iS9_ffNS7_10__identityEEEvT0_T1_T2_T3_T4_T6_E12temp_storage+64];
	add.f32 	%f229, %f228, %f227;
	selp.f32 	%f230, %f229, %f227, %p46;
	setp.gt.s32 	%p47, %r67, 416;
	ld.shared.f32 	%f231, [_ZZN3cub18CUB_300001_SM_10006detail6reduce28DeviceReduceSingleTileKernelINS2_10policy_hubIfjN4cuda3std3__44plusIfEEE10Policy1000EPfSC_iS9_ffNS7_10__identityEEEvT0_T1_T2_T3_T4_T6_E12temp_storage+68];
	add.f32 	%f232, %f231, %f230;
	selp.f32 	%f233, %f232, %f230, %p47;
	setp.gt.s32 	%p48, %r67, 448;
	ld.shared.f32 	%f234, [_ZZN3cub18CUB_300001_SM_10006detail6reduce28DeviceReduceSingleTileKernelINS2_10policy_hubIfjN4cuda3std3__44plusIfEEE10Policy1000EPfSC_iS9_ffNS7_10__identityEEEvT0_T1_T2_T3_T4_T6_E12temp_storage+72];
	add.f32 	%f235, %f234, %f233;
	selp.f32 	%f236, %f235, %f233, %p48;
	setp.gt.s32 	%p49, %r67, 480;
	ld.shared.f32 	%f237, [_ZZN3cub18CUB_300001_SM_10006detail6reduce28DeviceReduceSingleTileKernelINS2_10policy_hubIfjN4cuda3std3__44plusIfEEE10Policy1000EPfSC_iS9_ffNS7_10__identityEEEvT0_T1_T2_T3_T4_T6_E12temp_storage+76];
	add.f32 	%f238, %f237, %f236;
	selp.f32 	%f530, %f238, %f236, %p49;
	bra.uni 	$L__BB12_72;
$L__BB12_56:
	mov.u32 	%r46, %tid.x;
	mul.wide.u32 	%rd35, %r46, 4;
	add.s64 	%rd19, %rd16, %rd35;
	// begin inline asm
	ld.global.nc.u32 %r68, [%rd19];
	// end inline asm
	mov.b32 	%f59, %r68;
	add.s64 	%rd20, %rd19, 2048;
	// begin inline asm
	ld.global.nc.u32 %r69, [%rd20];
	// end inline asm
	mov.b32 	%f60, %r69;
	add.s64 	%rd21, %rd19, 4096;
	// begin inline asm
	ld.global.nc.u32 %r70, [%rd21];
	// end inline asm
	mov.b32 	%f61, %r70;
	add.s64 	%rd22, %rd19, 6144;
	// begin inline asm
	ld.global.nc.u32 %r71, [%rd22];
	// end inline asm
	mov.b32 	%f62, %r71;
	add.s64 	%rd23, %rd19, 8192;
	// begin inline asm
	ld.global.nc.u32 %r72, [%rd23];
	// end inline asm
	mov.b32 	%f63, %r72;
	add.s64 	%rd24, %rd19, 10240;
	// begin inline asm
	ld.global.nc.u32 %r73, [%rd24];
	// end inline asm
	mov.b32 	%f64, %r73;
	add.s64 	%rd25, %rd19, 12288;
	// begin inline asm
	ld.global.nc.u32 %r74, [%rd25];
	// end inline asm
	mov.b32 	%f65, %r74;
	add.s64 	%rd26, %rd19, 14336;
	// begin inline asm
	ld.global.nc.u32 %r75, [%rd26];
	// end inline asm
	mov.b32 	%f66, %r75;
	add.s64 	%rd27, %rd19, 16384;
	// begin inline asm
	ld.global.nc.u32 %r76, [%rd27];
	// end inline asm
	mov.b32 	%f67, %r76;
	add.s64 	%rd28, %rd19, 18432;
	// begin inline asm
	ld.global.nc.u32 %r77, [%rd28];
	// end inline asm
	mov.b32 	%f68, %r77;
	add.s64 	%rd29, %rd19, 20480;
	// begin inline asm
	ld.global.nc.u32 %r78, [%rd29];
	// end inline asm
	mov.b32 	%f69, %r78;
	add.s64 	%rd30, %rd19, 22528;
	// begin inline asm
	ld.global.nc.u32 %r79, [%rd30];
	// end inline asm
	mov.b32 	%f70, %r79;
	add.s64 	%rd31, %rd19, 24576;
	// begin inline asm
	ld.global.nc.u32 %r80, [%rd31];
	// end inline asm
	mov.b32 	%f71, %r80;
	add.s64 	%rd32, %rd19, 26624;
	// begin inline asm
	ld.global.nc.u32 %r81, [%rd32];
	// end inline asm
	mov.b32 	%f72, %r81;
	add.s64 	%rd33, %rd19, 28672;
	// begin inline asm
	ld.global.nc.u32 %r82, [%rd33];
	// end inline asm
	mov.b32 	%f73, %r82;
	add.s64 	%rd34, %rd19, 30720;
	// begin inline asm
	ld.global.nc.u32 %r83, [%rd34];
	// end inline asm
	mov.b32 	%f74, %r83;
	add.f32 	%f75, %f59, %f60;
	add.f32 	%f76, %f61, %f62;
	add.f32 	%f77, %f63, %f64;
	add.f32 	%f78, %f65, %f66;
	add.f32 	%f79, %f67, %f68;
	add.f32 	%f80, %f69, %f70;
	add.f32 	%f81, %f71, %f72;
	add.f32 	%f82, %f73, %f74;
	add.f32 	%f83, %f75, %f76;
	add.f32 	%f84, %f77, %f78;
	add.f32 	%f85, %f79, %f80;
	add.f32 	%f86, %f81, %f82;
	add.f32 	%f87, %f83, %f84;
	add.f32 	%f88, %f85, %f86;
	add.f32 	%f529, %f87, %f88;
	setp.lt.u32 	%p4, %r67, 16384;
	mov.b32 	%r400, 8192;
	@%p4 bra 	$L__BB12_60;
	add.s32 	%r47, %r67, -8192;
	mov.b32 	%r400, 8192;
$L__BB12_58:
	mul.wide.s32 	%rd52, %r400, 4;
	add.s64 	%rd36, %rd19, %rd52;
	// begin inline asm
	ld.global.nc.u32 %r86, [%rd36];
	// end inline asm
	mov.b32 	%f89, %r86;
	add.s64 	%rd37, %rd36, 2048;
	// begin inline asm
	ld.global.nc.u32 %r87, [%rd37];
	// end inline asm
	mov.b32 	%f90, %r87;
	add.s64 	%rd38, %rd36, 4096;
	// begin inline asm
	ld.global.nc.u32 %r88, [%rd38];
	// end inline asm
	mov.b32 	%f91, %r88;
	add.s64 	%rd39, %rd36, 6144;
	// begin inline asm
	ld.global.nc.u32 %r89, [%rd39];
	// end inline asm
	mov.b32 	%f92, %r89;
	add.s64 	%rd40, %rd36, 8192;
	// begin inline asm
	ld.global.nc.u32 %r90, [%rd40];
	// end inline asm
	mov.b32 	%f93, %r90;
	add.s64 	%rd41, %rd36, 10240;
	// begin inline asm
	ld.global.nc.u32 %r91, [%rd41];
	// end inline asm
	mov.b32 	%f94, %r91;
	add.s64 	%rd42, %rd36, 12288;
	// begin inline asm
	ld.global.nc.u32 %r92, [%rd42];
	// end inline asm
	mov.b32 	%f95, %r92;
	add.s64 	%rd43, %rd36, 14336;
	// begin inline asm
	ld.global.nc.u32 %r93, [%rd43];
	// end inline asm
	mov.b32 	%f96, %r93;
	add.s64 	%rd44, %rd36, 16384;
	// begin inline asm
	ld.global.nc.u32 %r94, [%rd44];
	// end inline asm
	mov.b32 	%f97, %r94;
	add.s64 	%rd45, %rd36, 18432;
	// begin inline asm
	ld.global.nc.u32 %r95, [%rd45];
	// end inline asm
	mov.b32 	%f98, %r95;
	add.s64 	%rd46, %rd36, 20480;
	// begin inline asm
	ld.global.nc.u32 %r96, [%rd46];
	// end inline asm
	mov.b32 	%f99, %r96;
	add.s64 	%rd47, %rd36, 22528;
	// begin inline asm
	ld.global.nc.u32 %r97, [%rd47];
	// end inline asm
	mov.b32 	%f100, %r97;
	add.s64 	%rd48, %rd36, 24576;
	// begin inline asm
	ld.global.nc.u32 %r98, [%rd48];
	// end inline asm
	mov.b32 	%f101, %r98;
	add.s64 	%rd49, %rd36, 26624;
	// begin inline asm
	ld.global.nc.u32 %r99, [%rd49];
	// end inline asm
	mov.b32 	%f102, %r99;
	add.s64 	%rd50, %rd36, 28672;
	// begin inline asm
	ld.global.nc.u32 %r100, [%rd50];
	// end inline asm
	mov.b32 	%f103, %r100;
	add.s64 	%rd51, %rd36, 30720;
	// begin inline asm
	ld.global.nc.u32 %r101, [%rd51];
	// end inline asm
	mov.b32 	%f104, %r101;
	add.f32 	%f105, %f529, %f89;
	add.f32 	%f106, %f90, %f91;
	add.f32 	%f107, %f92, %f93;
	add.f32 	%f108, %f94, %f95;
	add.f32 	%f109, %f96, %f97;
	add.f32 	%f110, %f98, %f99;
	add.f32 	%f111, %f100, %f101;
	add.f32 	%f112, %f102, %f103;
	add.f32 	%f113, %f105, %f106;
	add.f32 	%f114, %f107, %f108;
	add.f32 	%f115, %f109, %f110;
	add.f32 	%f116, %f111, %f112;
	add.f32 	%f117, %f113, %f114;
	add.f32 	%f118, %f115, %f116;
	add.f32 	%f119, %f117, %f118;
	add.f32 	%f529, %f119, %f104;
	sub.s32 	%r102, %r67, %r400;
	setp.lt.s32 	%p5, %r102, 8192;
	@%p5 bra 	$L__BB12_68;
	add.s32 	%r400, %r400, 8192;
	setp.le.s32 	%p6, %r400, %r47;
	@%p6 bra 	$L__BB12_58;
$L__BB12_60:
	setp.le.s32 	%p7, %r67, %r400;
	@%p7 bra 	$L__BB12_68;
	sub.s32 	%r51, %r67, %r400;
	setp.ge.s32 	%p8, %r46, %r51;
	@%p8 bra 	$L__BB12_68;
	not.b32 	%r103, %r46;
	add.s32 	%r104, %r67, %r103;
	sub.s32 	%r52, %r104, %r400;
	and.b32  	%r105, %r52, 1536;
	setp.eq.s32 	%p9, %r105, 1536;
	mov.u32 	%r404, %r46;
	@%p9 bra 	$L__BB12_65;
	add.s32 	%r402, %r46, %r400;
	shr.u32 	%r106, %r52, 9;
	add.s32 	%r107, %r106, 1;
	and.b32  	%r108, %r107, 3;
	neg.s32 	%r401, %r108;
	mov.u32 	%r404, %r46;
$L__BB12_64:
	.pragma "nounroll";
	mul.wide.u32 	%rd54, %r402, 4;
	add.s64 	%rd53, %rd16, %rd54;
	// begin inline asm
	ld.global.nc.u32 %r109, [%rd53];
	// end inline asm
	mov.b32 	%f121, %r109;
	add.f32 	%f529, %f529, %f121;
	add.s32 	%r404, %r404, 512;
	add.s32 	%r402, %r402, 512;
	add.s32 	%r401, %r401, 1;
	setp.ne.s32 	%p10, %r401, 0;
	@%p10 bra 	$L__BB12_64;
$L__BB12_65:
	setp.lt.u32 	%p11, %r52, 1536;
	@%p11 bra 	$L__BB12_68;
	cvt.u64.u32 	%rd55, %r404;
	cvt.u64.u32 	%rd56, %r400;
	add.s64 	%rd57, %rd55, %rd56;
	shl.b64 	%rd58, %rd57, 2;
	add.s64 	%rd59, %rd58, %rd16;
	add.s64 	%rd132, %rd59, 4096;
	add.s32 	%r405, %r404, %r400;
$L__BB12_67:
	mul.wide.u32 	%rd64, %r405, 4;
	add.s64 	%rd60, %rd16, %rd64;
	// begin inline asm
	ld.global.nc.u32 %r110, [%rd60];
	// end inline asm
	mov.b32 	%f122, %r110;
	add.f32 	%f123, %f529, %f122;
	add.s64 	%rd61, %rd132, -2048;
	// begin inline asm
	ld.global.nc.u32 %r111, [%rd61];
	// end inline asm
	mov.b32 	%f124, %r111;
	add.f32 	%f125, %f123, %f124;
	// begin inline asm
	ld.global.nc.u32 %r112, [%rd132];
	// end inline asm
	mov.b32 	%f126, %r112;
	add.f32 	%f127, %f125, %f126;
	add.s64 	%rd63, %rd132, 2048;
	// begin inline asm
	ld.global.nc.u32 %r113, [%rd63];
	// end inline asm
	mov.b32 	%f128, %r113;
	add.f32 	%f529, %f127, %f128;
	add.s32 	%r404, %r404, 2048;
	add.s64 	%rd132, %rd132, 8192;
	add.s32 	%r405, %r405, 2048;
	setp.lt.s32 	%p12, %r404, %r51;
	@%p12 bra 	$L__BB12_67;
$L__BB12_68:
	// begin inline asm
	mov.u32 %r114, %laneid;
	// end inline asm
	mov.b32 	%r116, %f529;
	mov.b32 	%r117, 1;
	mov.b32 	%r138, 31;
	mov.b32 	%r139, -1;
	// begin inline asm
	shfl.sync.down.b32 %r115, %r116, %r117, %r138, %r139;
	// end inline asm
	setp.gt.s32 	%p13, %r114, 30;
	mov.b32 	%f129, %r115;
	add.f32 	%f130, %f529, %f129;
	selp.f32 	%f131, %f529, %f130, %p13;
	mov.b32 	%r121, %f131;
	mov.b32 	%r122, 2;
	// begin inline asm
	shfl.sync.down.b32 %r120, %r121, %r122, %r138, %r139;
	// end inline asm
	setp.gt.s32 	%p14, %r114, 29;
	mov.b32 	%f132, %r120;
	add.f32 	%f133, %f131, %f132;
	selp.f32 	%f134, %f131, %f133, %p14;
	mov.b32 	%r126, %f134;
	mov.b32 	%r127, 4;
	// begin inline asm
	shfl.sync.down.b32 %r125, %r126, %r127, %r138, %r139;
	// end inline asm
	setp.gt.s32 	%p15, %r114, 27;
	mov.b32 	%f135, %r125;
	add.f32 	%f136, %f134, %f135;
	selp.f32 	%f137, %f134, %f136, %p15;
	mov.b32 	%r131, %f137;
	mov.b32 	%r132, 8;
	// begin inline asm
	shfl.sync.down.b32 %r130, %r131, %r132, %r138, %r139;
	// end inline asm
	setp.gt.s32 	%p16, %r114, 23;
	mov.b32 	%f138, %r130;
	add.f32 	%f139, %f137, %f138;
	selp.f32 	%f140, %f137, %f139, %p16;
	mov.b32 	%r136, %f140;
	mov.b32 	%r137, 16;
	// begin inline asm
	shfl.sync.down.b32 %r135, %r136, %r137, %r138, %r139;
	// end inline asm
	setp.gt.s32 	%p17, %r114, 15;
	mov.b32 	%f141, %r135;
	add.f32 	%f54, %f140, %f141;
	selp.f32 	%f530, %f140, %f54, %p17;
	setp.ne.s32 	%p18, %r114, 0;
	@%p18 bra 	$L__BB12_70;
	shr.u32 	%r140, %r46, 3;
	and.b32  	%r141, %r140, 124;
	mov.u32 	%r142, _ZZN3cub18CUB_300001_SM_10006detail6reduce28DeviceReduceSingleTileKernelINS2_10policy_hubIfjN4cuda3std3__44plusIfEEE10Policy1000EPfSC_iS9_ffNS7_10__identityEEEvT0_T1_T2_T3_T4_T6_E12temp_storage;
	add.s32 	%r143, %r142, %r141;
	st.shared.f32 	[%r143+16], %f54;
$L__BB12_70:
	bar.sync 	0;
	setp.ne.s32 	%p19, %r46, 0;
	@%p19 bra 	$L__BB12_72;
	ld.shared.f32 	%f142, [_ZZN3cub18CUB_300001_SM_10006detail6reduce28DeviceReduceSingleTileKernelINS2_10policy_hubIfjN4cuda3std3__44plusIfEEE10Policy1000EPfSC_iS9_ffNS7_10__identityEEEvT0_T1_T2_T3_T4_T6_E12temp_storage+20];
	add.f32 	%f143, %f530, %f142;
	ld.shared.f32 	%f144, [_ZZN3cub18CUB_300001_SM_10006detail6reduce28DeviceReduceSingleTileKernelINS2_10policy_hubIfjN4cuda3std3__44plusIfEEE10Policy1000EPfSC_iS9_ffNS7_10__identityEEEvT0_T1_T2_T3_T4_T6_E12temp_storage+24];
	add.f32 	%f145, %f143, %f144;
	ld.shared.f32 	%f146, [_ZZN3cub18CUB_300001_SM_10006detail6reduce28DeviceReduceSingleTileKernelINS2_10policy_hubIfjN4cuda3std3__44plusIfEEE10Policy1000EPfSC_iS9_ffNS7_10__identityEEEvT0_T1_T2_T3_T4_T6_E12temp_storage+28];
	add.f32 	%f147, %f145, %f146;
	ld.shared.f32 	%f148, [_ZZN3cub18CUB_300001_SM_10006detail6reduce28DeviceReduceSingleTileKernelINS2_10policy_hubIfjN4cuda3std3__44plusIfEEE10Policy1000EPfSC_iS9_ffNS7_10__identityEEEvT0_T1_T2_T3_T4_T6_E12temp_storage+32];
	add.f32 	%f149, %f147, %f148;
	ld.shared.f32 	%f150, [_ZZN3cub18CUB_300001_SM_10006detail6reduce28DeviceReduceSingleTileKernelINS2_10policy_hubIfjN4cuda3std3__44plusIfEEE10Policy1000EPfSC_iS9_ffNS7_10__identityEEEvT0_T1_T2_T3_T4_T6_E12temp_storage+36];
	add.f32 	%f151, %f149, %f150;
	ld.shared.f32 	%f152, [_ZZN3cub18CUB_300001_SM_10006detail6reduce28DeviceReduceSingleTileKernelINS2_10policy_hubIfjN4cuda3std3__44plusIfEEE10Policy1000EPfSC_iS9_ffNS7_10__identityEEEvT0_T1_T2_T3_T4_T6_E12temp_storage+40];
	add.f32 	%f153, %f151, %f152;
	ld.shared.f32 	%f154, [_ZZN3cub18CUB_300001_SM_10006detail6reduce28DeviceReduceSingleTileKernelINS2_10policy_hubIfjN4cuda3std3__44plusIfEEE10Policy1000EPfSC_iS9_ffNS7_10__identityEEEvT0_T1_T2_T3_T4_T6_E12temp_storage+44];
	add.f32 	%f155, %f153, %f154;
	ld.shared.f32 	%f156, [_ZZN3cub18CUB_300001_SM_10006detail6reduce28DeviceReduceSingleTileKernelINS2_10policy_hubIfjN4cuda3std3__44plusIfEEE10Policy1000EPfSC_iS9_ffNS7_10__identityEEEvT0_T1_T2_T3_T4_T6_E12temp_storage+48];
	add.f32 	%f157, %f155, %f156;
	ld.shared.f32 	%f158, [_ZZN3cub18CUB_300001_SM_10006detail6reduce28DeviceReduceSingleTileKernelINS2_10policy_hubIfjN4cuda3std3__44plusIfEEE10Policy1000EPfSC_iS9_ffNS7_10__identityEEEvT0_T1_T2_T3_T4_T6_E12temp_storage+52];
	add.f32 	%f159, %f157, %f158;
	ld.shared.f32 	%f160, [_ZZN3cub18CUB_300001_SM_10006detail6reduce28DeviceReduceSingleTileKernelINS2_10policy_hubIfjN4cuda3std3__44plusIfEEE10Policy1000EPfSC_iS9_ffNS7_10__identityEEEvT0_T1_T2_T3_T4_T6_E12temp_storage+56];
	add.f32 	%f161, %f159, %f160;
	ld.shared.f32 	%f162, [_ZZN3cub18CUB_300001_SM_10006detail6reduce28DeviceReduceSingleTileKernelINS2_10policy_hubIfjN4cuda3std3__44plusIfEEE10Policy1000EPfSC_iS9_ffNS7_10__identityEEEvT0_T1_T2_T3_T4_T6_E12temp_storage+60];
	add.f32 	%f163, %f161, %f162;
	ld.shared.f32 	%f164, [_ZZN3cub18CUB_300001_SM_10006detail6reduce28DeviceReduceSingleTileKernelINS2_10policy_hubIfjN4cuda3std3__44plusIfEEE10Policy1000EPfSC_iS9_ffNS7_10__identityEEEvT0_T1_T2_T3_T4_T6_E12temp_storage+64];
	add.f32 	%f165, %f163, %f164;
	ld.shared.f32 	%f166, [_ZZN3cub18CUB_300001_SM_10006detail6reduce28DeviceReduceSingleTileKernelINS2_10policy_hubIfjN4cuda3std3__44plusIfEEE10Policy1000EPfSC_iS9_ffNS7_10__identityEEEvT0_T1_T2_T3_T4_T6_E12temp_storage+68];
	add.f32 	%f167, %f165, %f166;
	ld.shared.f32 	%f168, [_ZZN3cub18CUB_300001_SM_10006detail6reduce28DeviceReduceSingleTileKernelINS2_10policy_hubIfjN4cuda3std3__44plusIfEEE10Policy1000EPfSC_iS9_ffNS7_10__identityEEEvT0_T1_T2_T3_T4_T6_E12temp_storage+72];
	add.f32 	%f169, %f167, %f168;
	ld.shared.f32 	%f170, [_ZZN3cub18CUB_300001_SM_10006detail6reduce28DeviceReduceSingleTileKernelINS2_10policy_hubIfjN4cuda3std3__44plusIfEEE10Policy1000EPfSC_iS9_ffNS7_10__identityEEEvT0_T1_T2_T3_T4_T6_E12temp_storage+76];
	add.f32 	%f530, %f169, %f170;
$L__BB12_72:
	mov.u32 	%r379, %tid.x;
	setp.ne.s32 	%p111, %r379, 0;
	@%p111 bra 	$L__BB12_74;
	add.f32 	%f503, %f58, %f530;
	st.global.f32 	[%rd1], %f503;
$L__BB12_74:
	ret;

}
	// .globl	_ZN3cub18CUB_300001_SM_10006detail6reduce28DeviceReduceSingleTileKernelINS2_10policy_hubIfyN4cuda3std3__44plusIfEEE10Policy1000EN6thrust24THRUST_300001_SM_1000_NS6detail15normal_iteratorINSD_10device_ptrIfEEEEPfyS9_ffNS7_10__identityEEEvT0_T1_T2_T3_T4_T6_
.visible .entry _ZN3cub18CUB_300001_SM_10006detail6reduce28DeviceReduceSingleTileKernelINS2_10policy_hubIfyN4cuda3std3__44plusIfEEE10Policy1000EN6thrust24THRUST_300001_SM_1000_NS6detail15normal_iteratorINSD_10device_ptrIfEEEEPfyS9_ffNS7_10__identityEEEvT0_T1_T2_T3_T4_T6_(
	.param .align 8 .b8 _ZN3cub18CUB_300001_SM_10006detail6reduce28DeviceReduceSingleTileKernelINS2_10policy_hubIfyN4cuda3std3__44plusIfEEE10Policy1000EN6thrust24THRUST_300001_SM_1000_NS6detail15normal_iteratorINSD_10device_ptrIfEEEEPfyS9_ffNS7_10__identityEEEvT0_T1_T2_T3_T4_T6__param_0[8],
	.param .u64 .ptr .align 1 _ZN3cub18CUB_300001_SM_10006detail6reduce28DeviceReduceSingleTileKernelINS2_10policy_hubIfyN4cuda3std3__44plusIfEEE10Policy1000EN6thrust24THRUST_300001_SM_1000_NS6detail15normal_iteratorINSD_10device_ptrIfEEEEPfyS9_ffNS7_10__identityEEEvT0_T1_T2_T3_T4_T6__param_1,
	.param .u64 _ZN3cub18CUB_300001_SM_10006detail6reduce28DeviceReduceSingleTileKernelINS2_10policy_hubIfyN4cuda3std3__44plusIfEEE10Policy1000EN6thrust24THRUST_300001_SM_1000_NS6detail15normal_iteratorINSD_10device_ptrIfEEEEPfyS9_ffNS7_10__identityEEEvT0_T1_T2_T3_T4_T6__param_2,
	.param .align 1 .b8 _ZN3cub18CUB_300001_SM_10006detail6reduce28DeviceReduceSingleTileKernelINS2_10policy_hubIfyN4cuda3std3__44plusIfEEE10Policy1000EN6thrust24THRUST_300001_SM_1000_NS6detail15normal_iteratorINSD_10device_ptrIfEEEEPfyS9_ffNS7_10__identityEEEvT0_T1_T2_T3_T4_T6__param_3[1],
	.param .f32 _ZN3cub18CUB_300001_SM_10006detail6reduce28DeviceReduceSingleTileKernelINS2_10policy_hubIfyN4cuda3std3__44plusIfEEE10Policy1000EN6thrust24THRUST_300001_SM_1000_NS6detail15normal_iteratorINSD_10device_ptrIfEEEEPfyS9_ffNS7_10__identityEEEvT0_T1_T2_T3_T4_T6__param_4,
	.param .align 1 .b8 _ZN3cub18CUB_300001_SM_10006detail6reduce28DeviceReduceSingleTileKernelINS2_10policy_hubIfyN4cuda3std3__44plusIfEEE10Policy1000EN6thrust24THRUST_300001_SM_1000_NS6detail15normal_iteratorINSD_10device_ptrIfEEEEPfyS9_ffNS7_10__identityEEEvT0_T1_T2_T3_T4_T6__param_5[1]
)
.maxntid 256
.minnctapersm 1
{
	.reg .pred 	%p<59>;
	.reg .b32 	%r<171>;
	.reg .b32 	%f<328>;
	.reg .b64 	%rd<56>;
	// demoted variable
	.shared .align 4 .b8 _ZZN3cub18CUB_300001_SM_10006detail6reduce28DeviceReduceSingleTileKernelINS2_10policy_hubIfyN4cuda3std3__44plusIfEEE10Policy1000EN6thrust24THRUST_300001_SM_1000_NS6detail15normal_iteratorINSD_10device_ptrIfEEEEPfyS9_ffNS7_10__identityEEEvT0_T1_T2_T3_T4_T6_E12temp_storage[44];
	ld.param.u64 	%rd18, [_ZN3cub18CUB_300001_SM_10006detail6reduce28DeviceReduceSingleTileKernelINS2_10policy_hubIfyN4cuda3std3__44plusIfEEE10Policy1000EN6thrust24THRUST_300001_SM_1000_NS6detail15normal_iteratorINSD_10device_ptrIfEEEEPfyS9_ffNS7_10__identityEEEvT0_T1_T2_T3_T4_T6__param_0];
	ld.param.u64 	%rd20, [_ZN3cub18CUB_300001_SM_10006detail6reduce28DeviceReduceSingleTileKernelINS2_10policy_hubIfyN4cuda3std3__44plusIfEEE10Policy1000EN6thrust24THRUST_300001_SM_1000_NS6detail15normal_iteratorINSD_10device_ptrIfEEEEPfyS9_ffNS7_10__identityEEEvT0_T1_T2_T3_T4_T6__param_1];
	ld.param.u64 	%rd19, [_ZN3cub18CUB_300001_SM_10006detail6reduce28DeviceReduceSingleTileKernelINS2_10policy_hubIfyN4cuda3std3__44plusIfEEE10Policy1000EN6thrust24THRUST_300001_SM_1000_NS6detail15normal_iteratorINSD_10device_ptrIfEEEEPfyS9_ffNS7_10__identityEEEvT0_T1_T2_T3_T4_T6__param_2];
	ld.param.f32 	%f42, [_ZN3cub18CUB_300001_SM_10006detail6reduce28DeviceReduceSingleTileKernelINS2_10policy_hubIfyN4cuda3std3__44plusIfEEE10Policy1000EN6thrust24THRUST_300001_SM_1000_NS6detail15normal_iteratorINSD_10device_ptrIfEEEEPfyS9_ffNS7_10__identityEEEvT0_T1_T2_T3_T4_T6__param_4];
	cvta.to.global.u64 	%rd1, %rd20;
	setp.ne.s64 	%p1, %rd19, 0;
	@%p1 bra 	$L__BB13_3;
	mov.u32 	%r156, %tid.x;
	setp.ne.s32 	%p58, %r156, 0;
	@%p58 bra 	$L__BB13_51;
	st.global.f32 	[%rd1], %f42;
	bra.uni 	$L__BB13_51;
$L__BB13_3:
	cvta.to.global.u64 	%rd2, %rd18;
	setp.gt.u64 	%p2, %rd19, 4095;
	@%p2 bra 	$L__BB13_28;
	cvt.u32.u64 	%r1, %rd19;
	mov.u32 	%r2, %tid.x;
	setp.ge.u32 	%p24, %r2, %r1;
	mov.f32 	%f315, 0f00000000;
	mov.u32 	%r160, %r2;
	@%p24 bra 	$L__BB13_6;
	mul.wide.u32 	%rd41, %r2, 4;
	add.s64 	%rd42, %rd2, %rd41;
	ld.global.f32 	%f315, [%rd42];
	add.s32 	%r160, %r2, 256;
$L__BB13_6:
	setp.ge.u32 	%p25, %r160, %r1;
	@%p25 bra 	$L__BB13_19;
	not.b32 	%r83, %r160;
	add.s32 	%r84, %r83, %r1;
	shr.u32 	%r85, %r84, 8;
	add.s32 	%r5, %r85, 1;
	and.b32  	%r6, %r5, 15;
	setp.lt.u32 	%p26, %r84, 3840;
	@%p26 bra 	$L__BB13_10;
	and.b32  	%r86, %r5, 33554416;
	neg.s32 	%r158, %r86;
	mul.wide.u32 	%rd43, %r160, 4;
	add.s64 	%rd44, %rd43, %rd2;
	add.s64 	%rd51, %rd44, 8192;
$L__BB13_9:
	.pragma "nounroll";
	ld.global.f32 	%f189, [%rd51+-8192];
	add.f32 	%f190, %f315, %f189;
	ld.global.f32 	%f191, [%rd51+-7168];
	add.f32 	%f192, %f190, %f191;
	ld.global.f32 	%f193, [%rd51+-6144];
	add.f32 	%f194, %f192, %f193;
	ld.global.f32 	%f195, [%rd51+-5120];
	add.f32 	%f196, %f194, %f195;
	ld.global.f32 	%f197, [%rd51+-4096];
	add.f32 	%f198, %f196, %f197;
	ld.global.f32 	%f199, [%rd51+-3072];
	add.f32 	%f200, %f198, %f199;
	ld.global.f32 	%f201, [%rd51+-2048];
	add.f32 	%f202, %f200, %f201;
	ld.global.f32 	%f203, [%rd51+-1024];
	add.f32 	%f204, %f202, %f203;
	ld.global.f32 	%f205, [%rd51];
	add.f32 	%f206, %f204, %f205;
	ld.global.f32 	%f207, [%rd51+1024];
	add.f32 	%f208, %f206, %f207;
	ld.global.f32 	%f209, [%rd51+2048];
	add.f32 	%f210, %f208, %f209;
	ld.global.f32 	%f211, [%rd51+3072];
	add.f32 	%f212, %f210, %f211;
	ld.global.f32 	%f213, [%rd51+4096];
	add.f32 	%f214, %f212, %f213;
	ld.global.f32 	%f215, [%rd51+5120];
	add.f32 	%f216, %f214, %f215;
	ld.global.f32 	%f217, [%rd51+6144];
	add.f32 	%f218, %f216, %f217;
	ld.global.f32 	%f219, [%rd51+7168];
	add.f32 	%f315, %f218, %f219;
	add.s32 	%r160, %r160, 4096;
	add.s32 	%r158, %r158, 16;
	add.s64 	%rd51, %rd51, 16384;
	setp.ne.s32 	%p27, %r158, 0;
	@%p27 bra 	$L__BB13_9;
$L__BB13_10:
	setp.eq.s32 	%p28, %r6, 0;
	@%p28 bra 	$L__BB13_19;
	and.b32  	%r13, %r5, 7;
	setp.lt.u32 	%p29, %r6, 8;
	@%p29 bra 	$L__BB13_13;
	mul.wide.s32 	%rd45, %r160, 4;
	add.s64 	%rd46, %rd2, %rd45;
	ld.global.f32 	%f221, [%rd46];
	add.f32 	%f222, %f315, %f221;
	ld.global.f32 	%f223, [%rd46+1024];
	add.f32 	%f224, %f222, %f223;
	ld.global.f32 	%f225, [%rd46+2048];
	add.f32 	%f226, %f224, %f225;
	ld.global.f32 	%f227, [%rd46+3072];
	add.f32 	%f228, %f226, %f227;
	ld.global.f32 	%f229, [%rd46+4096];
	add.f32 	%f230, %f228, %f229;
	ld.global.f32 	%f231, [%rd46+5120];
	add.f32 	%f232, %f230, %f231;
	ld.global.f32 	%f233, [%rd46+6144];
	add.f32 	%f234, %f232, %f233;
	ld.global.f32 	%f235, [%rd46+7168];
	add.f32 	%f315, %f234, %f235;
	add.s32 	%r160, %r160, 2048;
$L__BB13_13:
	setp.eq.s32 	%p30, %r13, 0;
	@%p30 bra 	$L__BB13_19;
	and.b32  	%r16, %r5, 3;
	setp.lt.u32 	%p31, %r13, 4;
	@%p31 bra 	$L__BB13_16;
	mul.wide.s32 	%rd47, %r160, 4;
	add.s64 	%rd48, %rd2, %rd47;
	ld.global.f32 	%f237, [%rd48];
	add.f32 	%f238, %f315, %f237;
	ld.global.f32 	%f239, [%rd48+1024];
	add.f32 	%f240, %f238, %f239;
	ld.global.f32 	%f241, [%rd48+2048];
	add.f32 	%f242, %f240, %f241;
	ld.global.f32 	%f243, [%rd48+3072];
	add.f32 	%f315, %f242, %f243;
	add.s32 	%r160, %r160, 1024;
$L__BB13_16:
	setp.eq.s32 	%p32, %r16, 0;
	@%p32 bra 	$L__BB13_19;
	neg.s32 	%r163, %r16;
$L__BB13_18:
	.pragma "nounroll";
	mul.wide.s32 	%rd49, %r160, 4;
	add.s64 	%rd50, %rd2, %rd49;
	ld.global.f32 	%f244, [%rd50];
	add.f32 	%f315, %f315, %f244;
	add.s32 	%r160, %r160, 256;
	add.s32 	%r163, %r163, 1;
	setp.ne.s32 	%p33, %r163, 0;
	@%p33 bra 	$L__BB13_18;
$L__BB13_19:
	setp.lt.u64 	%p34, %rd19, 256;
	@%p34 bra 	$L__BB13_24;
	// begin inline asm
	mov.u32 %r125, %laneid;
	// end inline asm
	mov.b32 	%r127, %f315;
	mov.b32 	%r128, 1;
	mov.b32 	%r149, 31;
	mov.b32 	%r150, -1;
	// begin inline asm
	shfl.sync.down.b32 %r126, %r127, %r128, %r149, %r150;
	// end inline asm
	setp.gt.s32 	%p50, %r125, 30;
	mov.b32 	%f279, %r126;
	add.f32 	%f280, %f315, %f279;
	selp.f32 	%f281, %f315, %f280, %p50;
	mov.b32 	%r132, %f281;
	mov.b32 	%r133, 2;
	// begin inline asm
	shfl.sync.down.b32 %r131, %r132, %r133, %r149, %r150;
	// end inline asm
	setp.gt.s32 	%p51, %r125, 29;
	mov.b32 	%f282, %r131;
	add.f32 	%f283, %f281, %f282;
	selp.f32 	%f284, %f281, %f283, %p51;
	mov.b32 	%r137, %f284;
	mov.b32 	%r138, 4;
	// begin inline asm
	shfl.sync.down.b32 %r136, %r137, %r138, %r149, %r150;
	// end inline asm
	setp.gt.s32 	%p52, %r125, 27;
	mov.b32 	%f285, %r136;
	add.f32 	%f286, %f284, %f285;
	selp.f32 	%f287, %f284, %f286, %p52;
	mov.b32 	%r142, %f287;
	mov.b32 	%r143, 8;
	// begin inline asm
	shfl.sync.down.b32 %r141, %r142, %r143, %r149, %r150;
	// end inline asm
	setp.gt.s32 	%p53, %r125, 23;
	mov.b32 	%f288, %r141;
	add.f32 	%f289, %f287, %f288;
	selp.f32 	%f290, %f287, %f289, %p53;
	mov.b32 	%r147, %f290;
	mov.b32 	%r148, 16;
	// begin inline asm
	shfl.sync.down.b32 %r146, %r147, %r148, %r149, %r150;
	// end inline asm
	setp.gt.s32 	%p54, %r125, 15;
	mov.b32 	%f291, %r146;
	add.f32 	%f16, %f290, %f291;
	selp.f32 	%f327, %f290, %f16, %p54;
	setp.ne.s32 	%p55, %r125, 0;
	@%p55 bra 	$L__BB13_22;
	shr.u32 	%r151, %r2, 3;
	and.b32  	%r152, %r151, 124;
	mov.u32 	%r153, _ZZN3cub18CUB_300001_SM_10006detail6reduce28DeviceReduceSingleTileKernelINS2_10policy_hubIfyN4cuda3std3__44plusIfEEE10Policy1000EN6thrust24THRUST_300001_SM_1000_NS6detail15normal_iteratorINSD_10device_ptrIfEEEEPfyS9_ffNS7_10__identityEEEvT0_T1_T2_T3_T4_T6_E12temp_storage;
	add.s32 	%r154, %r153, %r152;
	st.shared.f32 	[%r154+8], %f16;
$L__BB13_22:
	bar.sync 	0;
	setp.ne.s32 	%p56, %r2, 0;
	@%p56 bra 	$L__BB13_49;
	ld.shared.f32 	%f292, [_ZZN3cub18CUB_300001_SM_10006detail6reduce28DeviceReduceSingleTileKernelINS2_10policy_hubIfyN4cuda3std3__44plusIfEEE10Policy1000EN6thrust24THRUST_300001_SM_1000_NS6detail15normal_iteratorINSD_10device_ptrIfEEEEPfyS9_ffNS7_10__identityEEEvT0_T1_T2_T3_T4_T6_E12temp_storage+12];
	add.f32 	%f293, %f327, %f292;
	ld.shared.f32 	%f294, [_ZZN3cub18CUB_300001_SM_10006detail6reduce28DeviceReduceSingleTileKernelINS2_10policy_hubIfyN4cuda3std3__44plusIfEEE10Policy1000EN6thrust24THRUST_300001_SM_1000_NS6detail15normal_iteratorINSD_10device_ptrIfEEEEPfyS9_ffNS7_10__identityEEEvT0_T1_T2_T3_T4_T6_E12temp_storage+16];
	add.f32 	%f295, %f293, %f294;
	ld.shared.f32 	%f296, [_ZZN3cub18CUB_300001_SM_10006detail6reduce28DeviceReduceSingleTileKernelINS2_10policy_hubIfyN4cuda3std3__44plusIfEEE10Policy1000EN6thrust24THRUST_300001_SM_1000_NS6detail15normal_iteratorINSD_10device_ptrIfEEEEPfyS9_ffNS7_10__identityEEEvT0_T1_T2_T3_T4_T6_E12temp_storage+20];
	add.f32 	%f297, %f295, %f296;
	ld.shared.f32 	%f298, [_ZZN3cub18CUB_300001_SM_10006detail6reduce28DeviceReduceSingleTileKernelINS2_10policy_hubIfyN4cuda3std3__44plusIfEEE10Policy1000EN6thrust24THRUST_300001_SM_1000_NS6detail15normal_iteratorINSD_10device_ptrIfEEEEPfyS9_ffNS7_10__identityEEEvT0_T1_T2_T3_T4_T6_E12temp_storage+24];
	add.f32 	%f299, %f297, %f298;
	ld.shared.f32 	%f300, [_ZZN3cub18CUB_300001_SM_10006detail6reduce28DeviceReduceSingleTileKernelINS2_10policy_hubIfyN4cuda3std3__44plusIfEEE10Policy1000EN6thrust24THRUST_300001_SM_1000_NS6detail15normal_iteratorINSD_10device_ptrIfEEEEPfyS9_ffNS7_10__identityEEEvT0_T1_T2_T3_T4_T6_E12temp_storage+28];
	add.f32 	%f301, %f299, %f300;
	ld.shared.f32 	%f302, [_ZZN3cub18CUB_300001_SM_10006detail6reduce28DeviceReduceSingleTileKernelINS2_10policy_hubIfyN4cuda3std3__44plusIfEEE10Policy1000EN6thrust24THRUST_300001_SM_1000_NS6detail15normal_iteratorINSD_10device_ptrIfEEEEPfyS9_ffNS7_10__identityEEEvT0_T1_T2_T3_T4_T6_E12temp_storage+32];
	add.f32 	%f303, %f301, %f302;
	ld.shared.f32 	%f304, [_ZZN3cub18CUB_300001_SM_10006detail6reduce28DeviceReduceSingleTileKernelINS2_10policy_hubIfyN4cuda3std3__44plusIfEEE10Policy1000EN6thrust24THRUST_300001_SM_1000_NS6detail15normal_iteratorINSD_10device_ptrIfEEEEPfyS9_ffNS7_10__identityEEEvT0_T1_T2_T3_T4_T6_E12temp_storage+36];
	add.f32 	%f327, %f303, %f304;
	bra.uni 	$L__BB13_49;
$L__BB13_24:
	// begin inline asm
	mov.u32 %r87, %laneid;
	// end inline asm
	and.b32  	%r113, %r2, 992;
	add.s32 	%r114, %r113, 32;
	setp.gt.u32 	%p35, %r114, %r1;
	not.b32 	%r115, %r113;
	add.s32 	%r116, %r1, %r115;
	selp.b32 	%r111, %r116, 31, %p35;
	mov.b32 	%r89, %f315;
	mov.b32 	%r90, 1;
	mov.b32 	%r112, -1;
	// begin inline asm
	shfl.sync.down.b32 %r88, %r89, %r90, %r111, %r112;
	// end inline asm
	setp.lt.s32 	%p36, %r87, %r111;
	mov.b32 	%f245, %r88;
	add.f32 	%f246, %f315, %f245;
	selp.f32 	%f247, %f246, %f315, %p36;
	mov.b32 	%r94, %f247;
	mov.b32 	%r95, 2;
	// begin inline asm
	shfl.sync.down.b32 %r93, %r94, %r95, %r111, %r112;
	// end inline asm
	add.s32 	%r117, %r87, 2;
	setp.gt.s32 	%p37, %r117, %r111;
	mov.b32 	%f248, %r93;
	add.f32 	%f249, %f247, %f248;
	selp.f32 	%f250, %f247, %f249, %p37;
	mov.b32 	%r99, %f250;
	mov.b32 	%r100, 4;
	// begin inline asm
	shfl.sync.down.b32 %r98, %r99, %r100, %r111, %r112;
	// end inline asm
	add.s32 	%r118, %r87, 4;
	setp.gt.s32 	%p38, %r118, %r111;
	mov.b32 	%f251, %r98;
	add.f32 	%f252, %f250, %f251;
	selp.f32 	%f253, %f250, %f252, %p38;
	mov.b32 	%r104, %f253;
	mov.b32 	%r105, 8;
	// begin inline asm
	shfl.sync.down.b32 %r103, %r104, %r105, %r111, %r112;
	// end inline asm
	add.s32 	%r119, %r87, 8;
	setp.gt.s32 	%p39, %r119, %r111;
	mov.b32 	%f254, %r103;
	add.f32 	%f255, %f253, %f254;
	selp.f32 	%f256, %f253, %f255, %p39;
	mov.b32 	%r109, %f256;
	mov.b32 	%r110, 16;
	// begin inline asm
	shfl.sync.down.b32 %r108, %r109, %r110, %r111, %r112;
	// end inline asm
	add.s32 	%r120, %r87, 16;
	setp.gt.s32 	%p40, %r120, %r111;
	mov.b32 	%f257, %r108;
	add.f32 	%f258, %f256, %f257;
	selp.f32 	%f327, %f256, %f258, %p40;
	setp.ne.s32 	%p41, %r87, 0;
	@%p41 bra 	$L__BB13_26;
	shr.u32 	%r121, %r2, 3;
	and.b32  	%r122, %r121, 124;
	mov.u32 	%r123, _ZZN3cub18CUB_300001_SM_10006detail6reduce28DeviceReduceSingleTileKernelINS2_10policy_hubIfyN4cuda3std3__44plusIfEEE10Policy1000EN6thrust24THRUST_300001_SM_1000_NS6detail15normal_iteratorINSD_10device_ptrIfEEEEPfyS9_ffNS7_10__identityEEEvT0_T1_T2_T3_T4_T6_E12temp_storage;
	add.s32 	%r124, %r123, %r122;
	st.shared.f32 	[%r124+8], %f327;
$L__BB13_26:
	bar.sync 	0;
	setp.ne.s32 	%p42, %r2, 0;
	@%p42 bra 	$L__BB13_49;
	setp.gt.u64 	%p43, %rd19, 32;
	ld.shared.f32 	%f259, [_ZZN3cub18CUB_300001_SM_10006detail6reduce28DeviceReduceSingleTileKernelINS2_10policy_hubIfyN4cuda3std3__44plusIfEEE10Policy1000EN6thrust24THRUST_300001_SM_1000_NS6detail15normal_iteratorINSD_10device_ptrIfEEEEPfyS9_ffNS7_10__identityEEEvT0_T1_T2_T3_T4_T6_E12temp_storage+12];
	add.f32 	%f260, %f327, %f259;
	selp.f32 	%f261, %f260, %f327, %p43;
	setp.gt.u64 	%p44, %rd19, 64;
	ld.shared.f32 	%f262, [_ZZN3cub18CUB_300001_SM_10006detail6reduce28DeviceReduceSingleTileKernelINS2_10policy_hubIfyN4cuda3std3__44plusIfEEE10Policy1000EN6thrust24THRUST_300001_SM_1000_NS6detail15normal_iteratorINSD_10device_ptrIfEEEEPfyS9_ffNS7_10__identityEEEvT0_T1_T2_T3_T4_T6_E12temp_storage+16];
	add.f32 	%f263, %f262, %f261;
	selp.f32 	%f264, %f263, %f261, %p44;
	setp.gt.u64 	%p45, %rd19, 96;
	ld.shared.f32 	%f265, [_ZZN3cub18CUB_300001_SM_10006detail6reduce28DeviceReduceSingleTileKernelINS2_10policy_hubIfyN4cuda3std3__44plusIfEEE10Policy1000EN6thrust24THRUST_300001_SM_1000_NS6detail15normal_iteratorINSD_10device_ptrIfEEEEPfyS9_ffNS7_10__identityEEEvT0_T1_T2_T3_T4_T6_E12temp_storage+20];
	add.f32 	%f266, %f265, %f264;
	selp.f32 	%f267, %f266, %f264, %p45;
	setp.gt.u64 	%p46, %rd19, 128;
	ld.shared.f32 	%f268, [_ZZN3cub18CUB_300001_SM_10006detail6reduce28DeviceReduceSingleTileKernelINS2_10policy_hubIfyN4cuda3std3__44plusIfEEE10Policy1000EN6thrust24THRUST_300001_SM_1000_NS6detail15normal_iteratorINSD_10device_ptrIfEEEEPfyS9_ffNS7_10__identityEEEvT0_T1_T2_T3_T4_T6_E12temp_storage+24];
	add.f32 	%f269, %f268, %f267;
	selp.f32 	%f270, %f269, %f267, %p46;
	setp.gt.u64 	%p47, %rd19, 160;
	ld.shared.f32 	%f271, [_ZZN3cub18CUB_300001_SM_10006detail6reduce28DeviceReduceSingleTileKernelINS2_10policy_hubIfyN4cuda3std3__44plusIfEEE10Policy1000EN6thrust24THRUST_300001_SM_1000_NS6detail15normal_iteratorINSD_10device_ptrIfEEEEPfyS9_ffNS7_10__identityEEEvT0_T1_T2_T3_T4_T6_E12temp_storage+28];
	add.f32 	%f272, %f271, %f270;
	selp.f32 	%f273, %f272, %f270, %p47;
	setp.gt.u64 	%p48, %rd19, 192;
	ld.shared.f32 	%f274, [_ZZN3cub18CUB_300001_SM_10006detail6reduce28DeviceReduceSingleTileKernelINS2_10policy_hubIfyN4cuda3std3__44plusIfEEE10Policy1000EN6thrust24THRUST_300001_SM_1000_NS6detail15normal_iteratorINSD_10device_ptrIfEEEEPfyS9_ffNS7_10__identityEEEvT0_T1_T2_T3_T4_T6_E12temp_storage+32];
	add.f32 	%f275, %f274, %f273;
	selp.f32 	%f276, %f275, %f273, %p48;
	setp.gt.u64 	%p49, %rd19, 224;
	ld.shared.f32 	%f277, [_ZZN3cub18CUB_300001_SM_10006detail6reduce28DeviceReduceSingleTileKernelINS2_10policy_hubIfyN4cuda3std3__44plusIfEEE10Policy1000EN6thrust24THRUST_300001_SM_1000_NS6detail15normal_iteratorINSD_10device_ptrIfEEEEPfyS9_ffNS7_10__identityEEEvT0_T1_T2_T3_T4_T6_E12temp_storage+36];
	add.f32 	%f278, %f277, %f276;
	selp.f32 	%f327, %f278, %f276, %p49;
	bra.uni 	$L__BB13_49;
$L__BB13_28:
	mov.u32 	%r24, %tid.x;
	cvt.u64.u32 	%rd6, %r24;
	mul.wide.u32 	%rd22, %r24, 4;
	add.s64 	%rd7, %rd2, %rd22;
	ld.global.f32 	%f43, [%rd7];
	ld.global.f32 	%f44, [%rd7+1024];
	ld.global.f32 	%f45, [%rd7+2048];
	ld.global.f32 	%f46, [%rd7+3072];
	ld.global.f32 	%f47, [%rd7+4096];
	ld.global.f32 	%f48, [%rd7+5120];
	ld.global.f32 	%f49, [%rd7+6144];
	ld.global.f32 	%f50, [%rd7+7168];
	ld.global.f32 	%f51, [%rd7+8192];
	ld.global.f32 	%f52, [%rd7+9216];
	ld.global.f32 	%f53, [%rd7+10240];
	ld.global.f32 	%f54, [%rd7+11264];
	ld.global.f32 	%f55, [%rd7+12288];
	ld.global.f32 	%f56, [%rd7+13312];
	ld.global.f32 	%f57, [%rd7+14336];
	ld.global.f32 	%f58, [%rd7+15360];
	add.f32 	%f59, %f43, %f44;
	add.f32 	%f60, %f45, %f46;
	add.f32 	%f61, %f47, %f48;
	add.f32 	%f62, %f49, %f50;
	add.f32 	%f63, %f51, %f52;
	add.f32 	%f64, %f53, %f54;
	add.f32 	%f65, %f55, %f56;
	add.f32 	%f66, %f57, %f58;
	add.f32 	%f67, %f59, %f60;
	add.f32 	%f68, %f61, %f62;
	add.f32 	%f69, %f63, %f64;
	add.f32 	%f70, %f65, %f66;
	add.f32 	%f71, %f67, %f68;
	add.f32 	%f72, %f69, %f70;
	add.f32 	%f326, %f71, %f72;
	add.s64 	%rd8, %rd19, -4096;
	setp.lt.u64 	%p3, %rd8, 4096;
	mov.b64 	%rd53, 4096;
	@%p3 bra 	$L__BB13_32;
	mov.b64 	%rd53, 4096;
$L__BB13_30:
	shl.b64 	%rd24, %rd53, 2;
	add.s64 	%rd25, %rd7, %rd24;
	ld.global.f32 	%f73, [%rd25];
	ld.global.f32 	%f74, [%rd25+1024];
	ld.global.f32 	%f75, [%rd25+2048];
	ld.global.f32 	%f76, [%rd25+3072];
	ld.global.f32 	%f77, [%rd25+4096];
	ld.global.f32 	%f78, [%rd25+5120];
	ld.global.f32 	%f79, [%rd25+6144];
	ld.global.f32 	%f80, [%rd25+7168];
	ld.global.f32 	%f81, [%rd25+8192];
	ld.global.f32 	%f82, [%rd25+9216];
	ld.global.f32 	%f83, [%rd25+10240];
	ld.global.f32 	%f84, [%rd25+11264];
	ld.global.f32 	%f85, [%rd25+12288];
	ld.global.f32 	%f86, [%rd25+13312];
	ld.global.f32 	%f87, [%rd25+14336];
	ld.global.f32 	%f88, [%rd25+15360];
	add.f32 	%f89, %f326, %f73;
	add.f32 	%f90, %f74, %f75;
	add.f32 	%f91, %f76, %f77;
	add.f32 	%f92, %f78, %f79;
	add.f32 	%f93, %f80, %f81;
	add.f32 	%f94, %f82, %f83;
	add.f32 	%f95, %f84, %f85;
	add.f32 	%f96, %f86, %f87;
	add.f32 	%f97, %f89, %f90;
	add.f32 	%f98, %f91, %f92;
	add.f32 	%f99, %f93, %f94;
	add.f32 	%f100, %f95, %f96;
	add.f32 	%f101, %f97, %f98;
	add.f32 	%f102, %f99, %f100;
	add.f32 	%f103, %f101, %f102;
	add.f32 	%f326, %f103, %f88;
	sub.s64 	%rd26, %rd19, %rd53;
	setp.lt.u64 	%p4, %rd26, 4096;
	@%p4 bra 	$L__BB13_45;
	add.s64 	%rd53, %rd53, 4096;
	setp.le.u64 	%p5, %rd53, %rd8;
	@%p5 bra 	$L__BB13_30;
$L__BB13_32:
	setp.le.u64 	%p6, %rd19, %rd53;
	cvt.u32.u64 	%r42, %rd53;
	cvt.u32.u64 	%r43, %rd19;
	sub.s32 	%r44, %r43, %r42;
	setp.ge.s32 	%p7, %r24, %r44;
	or.pred  	%p8, %p6, %p7;
	@%p8 bra 	$L__BB13_45;
	not.b32 	%r47, %r24;
	add.s32 	%r48, %r47, %r43;
	sub.s32 	%r50, %r48, %r42;
	shr.u32 	%r51, %r50, 8;
	add.s32 	%r25, %r51, 1;
	and.b32  	%r26, %r25, 15;
	setp.lt.u32 	%p9, %r50, 3840;
	mov.u32 	%r167, %r24;
	@%p9 bra 	$L__BB13_36;
	and.b32  	%r52, %r25, 33554416;
	neg.s32 	%r165, %r52;
	add.s64 	%rd27, %rd53, %rd6;
	shl.b64 	%rd28, %rd27, 2;
	add.s64 	%rd29, %rd28, %rd2;
	add.s64 	%rd54, %rd29, 8192;
	mov.u32 	%r167, %r24;
$L__BB13_35:
	.pragma "nounroll";
	ld.global.f32 	%f105, [%rd54+-8192];
	add.f32 	%f106, %f326, %f105;
	ld.global.f32 	%f107, [%rd54+-7168];
	add.f32 	%f108, %f106, %f107;
	ld.global.f32 	%f109, [%rd54+-6144];
	add.f32 	%f110, %f108, %f109;
	ld.global.f32 	%f111, [%rd54+-5120];
	add.f32 	%f112, %f110, %f111;
	ld.global.f32 	%f113, [%rd54+-4096];
	add.f32 	%f114, %f112, %f113;
	ld.global.f32 	%f115, [%rd54+-3072];
	add.f32 	%f116, %f114, %f115;
	ld.global.f32 	%f117, [%rd54+-2048];
	add.f32 	%f118, %f116, %f117;
	ld.global.f32 	%f119, [%rd54+-1024];
	add.f32 	%f120, %f118, %f119;
	ld.global.f32 	%f121, [%rd54];
	add.f32 	%f122, %f120, %f121;
	ld.global.f32 	%f123, [%rd54+1024];
	add.f32 	%f124, %f122, %f123;
	ld.global.f32 	%f125, [%rd54+2048];
	add.f32 	%f126, %f124, %f125;
	ld.global.f32 	%f127, [%rd54+3072];
	add.f32 	%f128, %f126, %f127;
	ld.global.f32 	%f129, [%rd54+4096];
	add.f32 	%f130, %f128, %f129;
	ld.global.f32 	%f131, [%rd54+5120];
	add.f32 	%f132, %f130, %f131;
	ld.global.f32 	%f133, [%rd54+6144];
	add.f32 	%f134, %f132, %f133;
	ld.global.f32 	%f135, [%rd54+7168];
	add.f32 	%f326, %f134, %f135;
	add.s32 	%r167, %r167, 4096;
	add.s32 	%r165, %r165, 16;
	add.s64 	%rd54, %rd54, 16384;
	setp.ne.s32 	%p10, %r165, 0;
	@%p10 bra 	$L__BB13_35;
$L__BB13_36:
	setp.eq.s32 	%p11, %r26, 0;
	@%p11 bra 	$L__BB13_45;
	and.b32  	%r33, %r25, 7;
	setp.lt.u32 	%p12, %r26, 8;
	@%p12 bra 	$L__BB13_39;
	cvt.u64.u32 	%rd30, %r167;
	add.s64 	%rd31, %rd53, %rd30;
	shl.b64 	%rd32, %rd31, 2;
	add.s64 	%rd33, %rd2, %rd32;
	ld.global.f32 	%f137, [%rd33];
	add.f32 	%f138, %f326, %f137;
	ld.global.f32 	%f139, [%rd33+1024];
	add.f32 	%f140, %f138, %f139;
	ld.global.f32 	%f141, [%rd33+2048];
	add.f32 	%f142, %f140, %f141;
	ld.global.f32 	%f143, [%rd33+3072];
	add.f32 	%f144, %f142, %f143;
	ld.global.f32 	%f145, [%rd33+4096];
	add.f32 	%f146, %f144, %f145;
	ld.global.f32 	%f147, [%rd33+5120];
	add.f32 	%f148, %f146, %f147;
	ld.global.f32 	%f149, [%rd33+6144];
	add.f32 	%f150, %f148, %f149;
	ld.global.f32 	%f151, [%rd33+7168];
	add.f32 	%f326, %f150, %f151;
	add.s32 	%r167, %r167, 2048;
$L__BB13_39:
	setp.eq.s32 	%p13, %r33, 0;
	@%p13 bra 	$L__BB13_45;
	and.b32  	%r36, %r25, 3;
	setp.lt.u32 	%p14, %r33, 4;
	@%p14 bra 	$L__BB13_42;
	cvt.u64.u32 	%rd34, %r167;
	add.s64 	%rd35, %rd53, %rd34;
	shl.b64 	%rd36, %rd35, 2;
	add.s64 	%rd37, %rd2, %rd36;
	ld.global.f32 	%f153, [%rd37];
	add.f32 	%f154, %f326, %f153;
	ld.global.f32 	%f155, [%rd37+1024];
	add.f32 	%f156, %f154, %f155;
	ld.global.f32 	%f157, [%rd37+2048];
	add.f32 	%f158, %f156, %f157;
	ld.global.f32 	%f159, [%rd37+3072];
	add.f32 	%f326, %f158, %f159;
	add.s32 	%r167, %r167, 1024;
$L__BB13_42:
	setp.eq.s32 	%p15, %r36, 0;
	@%p15 bra 	$L__BB13_45;
	cvt.u64.u32 	%rd38, %r167;
	add.s64 	%rd39, %rd53, %rd38;
	shl.b64 	%rd40, %rd39, 2;
	add.s64 	%rd55, %rd2, %rd40;
	neg.s32 	%r170, %r36;
$L__BB13_44:
	.pragma "nounroll";
	ld.global.f32 	%f160, [%rd55];
	add.f32 	%f326, %f326, %f160;
	add.s64 	%rd55, %rd55, 1024;
	add.s32 	%r170, %r170, 1;
	setp.ne.s32 	%p16, %r170, 0;
	@%p16 bra 	$L__BB13_44;
$L__BB13_45:
	// begin inline asm
	mov.u32 %r53, %laneid;
	// end inline asm
	mov.b32 	%r55, %f326;
	mov.b32 	%r56, 1;
	mov.b32 	%r77, 31;
	mov.b32 	%r78, -1;
	// begin inline asm
	shfl.sync.down.b32 %r54, %r55, %r56, %r77, %r78;
	// end inline asm
	setp.gt.s32 	%p17, %r53, 30;
	mov.b32 	%f161, %r54;
	add.f32 	%f162, %f326, %f161;
	selp.f32 	%f163, %f326, %f162, %p17;
	mov.b32 	%r60, %f163;
	mov.b32 	%r61, 2;
	// begin inline asm
	shfl.sync.down.b32 %r59, %r60, %r61, %r77, %r78;
	// end inline asm
	setp.gt.s32 	%p18, %r53, 29;
	mov.b32 	%f164, %r59;
	add.f32 	%f165, %f163, %f164;
	selp.f32 	%f166, %f163, %f165, %p18;
	mov.b32 	%r65, %f166;
	mov.b32 	%r66, 4;
	// begin inline asm
	shfl.sync.down.b32 %r64, %r65, %r66, %r77, %r78;
	// end inline asm
	setp.gt.s32 	%p19, %r53, 27;
	mov.b32 	%f167, %r64;
	add.f32 	%f168, %f166, %f167;
	selp.f32 	%f169, %f166, %f168, %p19;
	mov.b32 	%r70, %f169;
	mov.b32 	%r71, 8;
	// begin inline asm
	shfl.sync.down.b32 %r69, %r70, %r71, %r77, %r78;
	// end inline asm
	setp.gt.s32 	%p20, %r53, 23;
	mov.b32 	%f170, %r69;
	add.f32 	%f171, %f169, %f170;
	selp.f32 	%f172, %f169, %f171, %p20;
	mov.b32 	%r75, %f172;
	mov.b32 	%r76, 16;
	// begin inline asm
	shfl.sync.down.b32 %r74, %r75, %r76, %r77, %r78;
	// end inline asm
	setp.gt.s32 	%p21, %r53, 15;
	mov.b32 	%f173, %r74;
	add.f32 	%f38, %f172, %f173;
	selp.f32 	%f327, %f172, %f38, %p21;
	setp.ne.s32 	%p22, %r53, 0;
	@%p22 bra 	$L__BB13_47;
	shr.u32 	%r79, %r24, 3;
	and.b32  	%r80, %r79, 124;
	mov.u32 	%r81, _ZZN3cub18CUB_300001_SM_10006detail6reduce28DeviceReduceSingleTileKernelINS2_10policy_hubIfyN4cuda3std3__44plusIfEEE10Policy1000EN6thrust24THRUST_300001_SM_1000_NS6detail15normal_iteratorINSD_10device_ptrIfEEEEPfyS9_ffNS7_10__identityEEEvT0_T1_T2_T3_T4_T6_E12temp_storage;
	add.s32 	%r82, %r81, %r80;
	st.shared.f32 	[%r82+8], %f38;
$L__BB13_47:
	bar.sync 	0;
	setp.ne.s32 	%p23, %r24, 0;
	@%p23 bra 	$L__BB13_49;
	ld.shared.f32 	%f174, [_ZZN3cub18CUB_300001_SM_10006detail6reduce28DeviceReduceSingleTileKernelINS2_10policy_hubIfyN4cuda3std3__44plusIfEEE10Policy1000EN6thrust24THRUST_300001_SM_1000_NS6detail15normal_iteratorINSD_10device_ptrIfEEEEPfyS9_ffNS7_10__identityEEEvT0_T1_T2_T3_T4_T6_E12temp_storage+12];
	add.f32 	%f175, %f327, %f174;
	ld.shared.f32 	%f176, [_ZZN3cub18CUB_300001_SM_10006detail6reduce28DeviceReduceSingleTileKernelINS2_10policy_hubIfyN4cuda3std3__44plusIfEEE10Policy1000EN6thrust24THRUST_300001_SM_1000_NS6detail15normal_iteratorINSD_10device_ptrIfEEEEPfyS9_ffNS7_10__identityEEEvT0_T1_T2_T3_T4_T6_E12temp_storage+16];
	add.f32 	%f177, %f175, %f176;
	ld.shared.f32 	%f178, [_ZZN3cub18CUB_300001_SM_10006detail6reduce28DeviceReduceSingleTileKernelINS2_10policy_hubIfyN4cuda3std3__44plusIfEEE10Policy1000EN6thrust24THRUST_300001_SM_1000_NS6detail15normal_iteratorINSD_10device_ptrIfEEEEPfyS9_ffNS7_10__identityEEEvT0_T1_T2_T3_T4_T6_E12temp_storage+20];
	add.f32 	%f179, %f177, %f178;
	ld.shared.f32 	%f180, [_ZZN3cub18CUB_300001_SM_10006detail6reduce28DeviceReduceSingleTileKernelINS2_10policy_hubIfyN4cuda3std3__44plusIfEEE10Policy1000EN6thrust24THRUST_300001_SM_1000_NS6detail15normal_iteratorINSD_10device_ptrIfEEEEPfyS9_ffNS7_10__identityEEEvT0_T1_T2_T3_T4_T6_E12temp_storage+24];
	add.f32 	%f181, %f179, %f180;
	ld.shared.f32 	%f182, [_ZZN3cub18CUB_300001_SM_10006detail6reduce28DeviceReduceSingleTileKernelINS2_10policy_hubIfyN4cuda3std3__44plusIfEEE10Policy1000EN6thrust24THRUST_300001_SM_1000_NS6detail15normal_iteratorINSD_10device_ptrIfEEEEPfyS9_ffNS7_10__identityEEEvT0_T1_T2_T3_T4_T6_E12temp_storage+28];
	add.f32 	%f183, %f181, %f182;
	ld.shared.f32 	%f184, [_ZZN3cub18CUB_300001_SM_10006detail6reduce28DeviceReduceSingleTileKernelINS2_10policy_hubIfyN4cuda3std3__44plusIfEEE10Policy1000EN6thrust24THRUST_300001_SM_1000_NS6detail15normal_iteratorINSD_10device_ptrIfEEEEPfyS9_ffNS7_10__identityEEEvT0_T1_T2_T3_T4_T6_E12temp_storage+32];
	add.f32 	%f185, %f183, %f184;
	ld.shared.f32 	%f186, [_ZZN3cub18CUB_300001_SM_10006detail6reduce28DeviceReduceSingleTileKernelINS2_10policy_hubIfyN4cuda3std3__44plusIfEEE10Policy1000EN6thrust24THRUST_300001_SM_1000_NS6detail15normal_iteratorINSD_10device_ptrIfEEEEPfyS9_ffNS7_10__identityEEEvT0_T1_T2_T3_T4_T6_E12temp_storage+36];
	add.f32 	%f327, %f185, %f186;
$L__BB13_49:
	mov.u32 	%r155, %tid.x;
	setp.ne.s32 	%p57, %r155, 0;
	@%p57 bra 	$L__BB13_51;
	add.f32 	%f305, %f42, %f327;
	st.global.f32 	[%rd1], %f305;
$L__BB13_51:
	ret;

}
	// .globl	_ZN3cub18CUB_300001_SM_10006detail6reduce18DeviceReduceKernelINS2_10policy_hubIfyN4cuda3std3__44plusIfEEE10Policy1000EN6thrust24THRUST_300001_SM_1000_NS6detail15normal_iteratorINSD_10device_ptrIfEEEEyS9_fNS7_10__identityEEEvT0_PT3_T1_NS0_13GridEvenShareISN_EET2_T4_
.visible .entry _ZN3cub18CUB_300001_SM_10006detail6reduce18DeviceReduceKernelINS2_10policy_hubIfyN4cuda3std3__44plusIfEEE10Policy1000EN6thrust24THRUST_300001_SM_1000_NS6detail15normal_iteratorINSD_10device_ptrIfEEEEyS9_fNS7_10__identityEEEvT0_PT3_T1_NS0_13GridEvenShareISN_EET2_T4_(
	.param .align 8 .b8 _ZN3cub18CUB_300001_SM_10006detail6reduce18DeviceReduceKernelINS2_10policy_hubIfyN4cuda3std3__44plusIfEEE10Policy1000EN6thrust24THRUST_300001_SM_1000_NS6detail15normal_iteratorINSD_10device_ptrIfEEEEyS9_fNS7_10__identityEEEvT0_PT3_T1_NS0_13GridEvenShareISN_EET2_T4__param_0[8],
	.param .u64 .ptr .align 1 _ZN3cub18CUB_300001_SM_10006detail6reduce18DeviceReduceKernelINS2_10policy_hubIfyN4cuda3std3__44plusIfEEE10Policy1000EN6thrust24THRUST_300001_SM_1000_NS6detail15normal_iteratorINSD_10device_ptrIfEEEEyS9_fNS7_10__identityEEEvT0_PT3_T1_NS0_13GridEvenShareISN_EET2_T4__param_1,
	.param .u64 _ZN3cub18CUB_300001_SM_10006detail6reduce18DeviceReduceKernelINS2_10policy_hubIfyN4cuda3std3__44plusIfEEE10Policy1000EN6thrust24THRUST_300001_SM_1000_NS6detail15normal_iteratorINSD_10device_ptrIfEEEEyS9_fNS7_10__identityEEEvT0_PT3_T1_NS0_13GridEvenShareISN_EET2_T4__param_2,
	.param .align 8 .b8 _ZN3cub18CUB_300001_SM_10006detail6reduce18DeviceReduceKernelINS2_10policy_hubIfyN4cuda3std3__44plusIfEEE10Policy1000EN6thrust24THRUST_300001_SM_1000_NS6detail15normal_iteratorINSD_10device_ptrIfEEEEyS9_fNS7_10__identityEEEvT0_PT3_T1_NS0_13GridEvenShareISN_EET2_T4__param_3[72],
	.param .align 1 .b8 _ZN3cub18CUB_300001_SM_10006detail6reduce18DeviceReduceKernelINS2_10policy_hubIfyN4cuda3std3__44plusIfEEE10Policy1000EN6thrust24THRUST_300001_SM_1000_NS6detail15normal_iteratorINSD_10device_ptrIfEEEEyS9_fNS7_10__identityEEEvT0_PT3_T1_NS0_13GridEvenShareISN_EET2_T4__param_4[1],
	.param .align 1 .b8 _ZN3cub18CUB_300001_SM_10006detail6reduce18DeviceReduceKernelINS2_10policy_hubIfyN4cuda3std3__44plusIfEEE10Policy1000EN6thrust24THRUST_300001_SM_1000_NS6detail15normal_iteratorINSD_10device_ptrIfEEEEyS9_fNS7_10__identityEEEvT0_PT3_T1_NS0_13GridEvenShareISN_EET2_T4__param_5[1]
)
.maxntid 256
{
	.reg .pred 	%p<57>;
	.reg .b16 	%rs<4>;
	.reg .b32 	%r<206>;
	.reg .b32 	%f<324>;
	.reg .b64 	%rd<78>;
	// demoted variable
	.shared .align 4 .b8 _ZZN3cub18CUB_300001_SM_10006detail6reduce18DeviceReduceKernelINS2_10policy_hubIfyN4cuda3std3__44plusIfEEE10Policy1000EN6thrust24THRUST_300001_SM_1000_NS6detail15normal_iteratorINSD_10device_ptrIfEEEEyS9_fNS7_10__identityEEEvT0_PT3_T1_NS0_13GridEvenShareISN_EET2_T4_E12temp_storage[44];
	ld.param.u64 	%rd1, [_ZN3cub18CUB_300001_SM_10006detail6reduce18DeviceReduceKernelINS2_10policy_hubIfyN4cuda3std3__44plusIfEEE10Policy1000EN6thrust24THRUST_300001_SM_1000_NS6detail15normal_iteratorINSD_10device_ptrIfEEEEyS9_fNS7_10__identityEEEvT0_PT3_T1_NS0_13GridEvenShareISN_EET2_T4__param_3+32];
	ld.param.u32 	%r1, [_ZN3cub18CUB_300001_SM_10006detail6reduce18DeviceReduceKernelINS2_10policy_hubIfyN4cuda3std3__44plusIfEEE10Policy1000EN6thrust24THRUST_300001_SM_1000_NS6detail15normal_iteratorINSD_10device_ptrIfEEEEyS9_fNS7_10__identityEEEvT0_PT3_T1_NS0_13GridEvenShareISN_EET2_T4__param_3+40];
	ld.param.u64 	%rd25, [_ZN3cub18CUB_300001_SM_10006detail6reduce18DeviceReduceKernelINS2_10policy_hubIfyN4cuda3std3__44plusIfEEE10Policy1000EN6thrust24THRUST_300001_SM_1000_NS6detail15normal_iteratorINSD_10device_ptrIfEEEEyS9_fNS7_10__identityEEEvT0_PT3_T1_NS0_13GridEvenShareISN_EET2_T4__param_0];
	cvta.to.global.u64 	%rd2, %rd25;
	mov.u32 	%r2, %ctaid.x;
	shl.b32 	%r50, %r1, 12;
	cvt.s64.s32 	%rd3, %r50;
	shl.b32 	%r51, %r2, 12;
	cvt.u64.u32 	%rd4, %r51;
	sub.s64 	%rd5, %rd1, %rd4;
	setp.gt.u64 	%p1, %rd5, 4095;
	@%p1 bra 	$L__BB14_25;
	cvt.u32.u64 	%r112, %rd4;
	cvt.u32.u64 	%r3, %rd1;
	sub.s32 	%r4, %r3, %r112;
	mov.u32 	%r5, %tid.x;
	setp.ge.s32 	%p23, %r5, %r4;
	mov.f32 	%f312, 0f00000000;
	mov.u32 	%r193, %r5;
	@%p23 bra 	$L__BB14_3;
	add.s32 	%r114, %r112, %r5;
	mul.wide.u32 	%rd51, %r114, 4;
	add.s64 	%rd52, %rd2, %rd51;
	ld.global.f32 	%f312, [%rd52];
	add.s32 	%r193, %r5, 256;
$L__BB14_3:
	setp.ge.s32 	%p24, %r193, %r4;
	@%p24 bra 	$L__BB14_16;
	not.b32 	%r116, %r193;
	add.s32 	%r117, %r116, %r3;
	sub.s32 	%r118, %r117, %r112;
	shr.u32 	%r119, %r118, 8;
	add.s32 	%r8, %r119, 1;
	and.b32  	%r9, %r8, 15;
	setp.lt.u32 	%p25, %r118, 3840;
	@%p25 bra 	$L__BB14_7;
	and.b32  	%r120, %r8, 33554416;
	neg.s32 	%r191, %r120;
	mul.wide.u32 	%rd53, %r2, 16384;
	mul.wide.u32 	%rd54, %r193, 4;
	or.b64  	%rd55, %rd53, %rd54;
	add.s64 	%rd56, %rd55, %rd2;
	add.s64 	%rd72, %rd56, 8192;
$L__BB14_6:
	.pragma "nounroll";
	ld.global.f32 	%f187, [%rd72+-8192];
	add.f32 	%f188, %f312, %f187;
	ld.global.f32 	%f189, [%rd72+-7168];
	add.f32 	%f190, %f188, %f189;
	ld.global.f32 	%f191, [%rd72+-6144];
	add.f32 	%f192, %f190, %f191;
	ld.global.f32 	%f193, [%rd72+-5120];
	add.f32 	%f194, %f192, %f193;
	ld.global.f32 	%f195, [%rd72+-4096];
	add.f32 	%f196, %f194, %f195;
	ld.global.f32 	%f197, [%rd72+-3072];
	add.f32 	%f198, %f196, %f197;
	ld.global.f32 	%f199, [%rd72+-2048];
	add.f32 	%f200, %f198, %f199;
	ld.global.f32 	%f201, [%rd72+-1024];
	add.f32 	%f202, %f200, %f201;
	ld.global.f32 	%f203, [%rd72];
	add.f32 	%f204, %f202, %f203;
	ld.global.f32 	%f205, [%rd72+1024];
	add.f32 	%f206, %f204, %f205;
	ld.global.f32 	%f207, [%rd72+2048];
	add.f32 	%f208, %f206, %f207;
	ld.global.f32 	%f209, [%rd72+3072];
	add.f32 	%f210, %f208, %f209;
	ld.global.f32 	%f211, [%rd72+4096];
	add.f32 	%f212, %f210, %f211;
	ld.global.f32 	%f213, [%rd72+5120];
	add.f32 	%f214, %f212, %f213;
	ld.global.f32 	%f215, [%rd72+6144];
	add.f32 	%f216, %f214, %f215;
	ld.global.f32 	%f217, [%rd72+7168];
	add.f32 	%f312, %f216, %f217;
	add.s32 	%r193, %r193, 4096;
	add.s32 	%r191, %r191, 16;
	add.s64 	%rd72, %rd72, 16384;
	setp.ne.s32 	%p26, %r191, 0;
	@%p26 bra 	$L__BB14_6;
$L__BB14_7:
	setp.eq.s32 	%p27, %r9, 0;
	@%p27 bra 	$L__BB14_16;
	and.b32  	%r16, %r8, 7;
	setp.lt.u32 	%p28, %r9, 8;
	@%p28 bra 	$L__BB14_10;
	cvt.s64.s32 	%rd57, %r193;
	add.s64 	%rd58, %rd57, %rd4;
	shl.b64 	%rd59, %rd58, 2;
	add.s64 	%rd60, %rd2, %rd59;
	ld.global.f32 	%f219, [%rd60];
	add.f32 	%f220, %f312, %f219;
	ld.global.f32 	%f221, [%rd60+1024];
	add.f32 	%f222, %f220, %f221;
	ld.global.f32 	%f223, [%rd60+2048];
	add.f32 	%f224, %f222, %f223;
	ld.global.f32 	%f225, [%rd60+3072];
	add.f32 	%f226, %f224, %f225;
	ld.global.f32 	%f227, [%rd60+4096];
	add.f32 	%f228, %f226, %f227;
	ld.global.f32 	%f229, [%rd60+5120];
	add.f32 	%f230, %f228, %f229;
	ld.global.f32 	%f231, [%rd60+6144];
	add.f32 	%f232, %f230, %f231;
	ld.global.f32 	%f233, [%rd60+7168];
	add.f32 	%f312, %f232, %f233;
	add.s32 	%r193, %r193, 2048;
$L__BB14_10:
	setp.eq.s32 	%p29, %r16, 0;
	@%p29 bra 	$L__BB14_16;
	and.b32  	%r19, %r8, 3;
	setp.lt.u32 	%p30, %r16, 4;
	@%p30 bra 	$L__BB14_13;
	cvt.s64.s32 	%rd61, %r193;
	add.s64 	%rd62, %rd61, %rd4;
	shl.b64 	%rd63, %rd62, 2;
	add.s64 	%rd64, %rd2, %rd63;
	ld.global.f32 	%f235, [%rd64];
	add.f32 	%f236, %f312, %f235;
	ld.global.f32 	%f237, [%rd64+1024];
	add.f32 	%f238, %f236, %f237;
	ld.global.f32 	%f239, [%rd64+2048];
	add.f32 	%f240, %f238, %f239;
	ld.global.f32 	%f241, [%rd64+3072];
	add.f32 	%f312, %f240, %f241;
	add.s32 	%r193, %r193, 1024;
$L__BB14_13:
	setp.eq.s32 	%p31, %r19, 0;
	@%p31 bra 	$L__BB14_16;
	mul.wide.u32 	%rd65, %r2, 16384;
	add.s64 	%rd9, %rd2, %rd65;
	neg.s32 	%r196, %r19;
$L__BB14_15:
	.pragma "nounroll";
	mul.wide.s32 	%rd66, %r193, 4;
	add.s64 	%rd67, %rd9, %rd66;
	ld.global.f32 	%f242, [%rd67];
	add.f32 	%f312, %f312, %f242;
	add.s32 	%r193, %r193, 256;
	add.s32 	%r196, %r196, 1;
	setp.ne.s32 	%p32, %r196, 0;
	@%p32 bra 	$L__BB14_15;
$L__BB14_16:
	setp.lt.s32 	%p33, %r4, 256;
	@%p33 bra 	$L__BB14_21;
	// begin inline asm
	mov.u32 %r159, %laneid;
	// end inline asm
	mov.b32 	%r161, %f312;
	mov.b32 	%r162, 1;
	mov.b32 	%r183, 31;
	mov.b32 	%r184, -1;
	// begin inline asm
	shfl.sync.down.b32 %r160, %r161, %r162, %r183, %r184;
	// end inline asm
	setp.gt.s32 	%p49, %r159, 30;
	mov.b32 	%f277, %r160;
	add.f32 	%f278, %f312, %f277;
	selp.f32 	%f279, %f312, %f278, %p49;
	mov.b32 	%r166, %f279;
	mov.b32 	%r167, 2;
	// begin inline asm
	shfl.sync.down.b32 %r165, %r166, %r167, %r183, %r184;
	// end inline asm
	setp.gt.s32 	%p50, %r159, 29;
	mov.b32 	%f280, %r165;
	add.f32 	%f281, %f279, %f280;
	selp.f32 	%f282, %f279, %f281, %p50;
	mov.b32 	%r171, %f282;
	mov.b32 	%r172, 4;
	// begin inline asm
	shfl.sync.down.b32 %r170, %r171, %r172, %r183, %r184;
	// end inline asm
	setp.gt.s32 	%p51, %r159, 27;
	mov.b32 	%f283, %r170;
	add.f32 	%f284, %f282, %f283;
	selp.f32 	%f285, %f282, %f284, %p51;
	mov.b32 	%r176, %f285;
	mov.b32 	%r177, 8;
	// begin inline asm
	shfl.sync.down.b32 %r175, %r176, %r177, %r183, %r184;
	// end inline asm
	setp.gt.s32 	%p52, %r159, 23;
	mov.b32 	%f286, %r175;
	add.f32 	%f287, %f285, %f286;
	selp.f32 	%f288, %f285, %f287, %p52;
	mov.b32 	%r181, %f288;
	mov.b32 	%r182, 16;
	// begin inline asm
	shfl.sync.down.b32 %r180, %r181, %r182, %r183, %r184;
	// end inline asm
	setp.gt.s32 	%p53, %r159, 15;
	mov.b32 	%f289, %r180;
	add.f32 	%f16, %f288, %f289;
	selp.f32 	%f323, %f288, %f16, %p53;
	setp.ne.s32 	%p54, %r159, 0;
	@%p54 bra 	$L__BB14_19;
	shr.u32 	%r185, %r5, 3;
	and.b32  	%r186, %r185, 124;
	mov.u32 	%r187, _ZZN3cub18CUB_300001_SM_10006detail6reduce18DeviceReduceKernelINS2_10policy_hubIfyN4cuda3std3__44plusIfEEE10Policy1000EN6thrust24THRUST_300001_SM_1000_NS6detail15normal_iteratorINSD_10device_ptrIfEEEEyS9_fNS7_10__identityEEEvT0_PT3_T1_NS0_13GridEvenShareISN_EET2_T4_E12temp_storage;
	add.s32 	%r188, %r187, %r186;
	st.shared.f32 	[%r188+8], %f16;
$L__BB14_19:
	bar.sync 	0;
	setp.ne.s32 	%p55, %r5, 0;
	@%p55 bra 	$L__BB14_46;
	ld.shared.f32 	%f290, [_ZZN3cub18CUB_300001_SM_10006detail6reduce18DeviceReduceKernelINS2_10policy_hubIfyN4cuda3std3__44plusIfEEE10Policy1000EN6thrust24THRUST_300001_SM_1000_NS6detail15normal_iteratorINSD_10device_ptrIfEEEEyS9_fNS7_10__identityEEEvT0_PT3_T1_NS0_13GridEvenShareISN_EET2_T4_E12temp_storage+12];
	add.f32 	%f291, %f323, %f290;
	ld.shared.f32 	%f292, [_ZZN3cub18CUB_300001_SM_10006detail6reduce18DeviceReduceKernelINS2_10policy_hubIfyN4cuda3std3__44plusIfEEE10Policy1000EN6thrust24THRUST_300001_SM_1000_NS6detail15normal_iteratorINSD_10device_ptrIfEEEEyS9_fNS7_10__identityEEEvT0_PT3_T1_NS0_13GridEvenShareISN_EET2_T4_E12temp_storage+16];
	add.f32 	%f293, %f291, %f292;
	ld.shared.f32 	%f294, [_ZZN3cub18CUB_300001_SM_10006detail6reduce18DeviceReduceKernelINS2_10policy_hubIfyN4cuda3std3__44plusIfEEE10Policy1000EN6thrust24THRUST_300001_SM_1000_NS6detail15normal_iteratorINSD_10device_ptrIfEEEEyS9_fNS7_10__identityEEEvT0_PT3_T1_NS0_13GridEvenShareISN_EET2_T4_E12temp_storage+20];
	add.f32 	%f295, %f293, %f294;
	ld.shared.f32 	%f296, [_ZZN3cub18CUB_300001_SM_10006detail6reduce18DeviceReduceKernelINS2_10policy_hubIfyN4cuda3std3__44plusIfEEE10Policy1000EN6thrust24THRUST_300001_SM_1000_NS6detail15normal_iteratorINSD_10device_ptrIfEEEEyS9_fNS7_10__identityEEEvT0_PT3_T1_NS0_13GridEvenShareISN_EET2_T4_E12temp_storage+24];
	add.f32 	%f297, %f295, %f296;
	ld.shared.f32 	%f298, [_ZZN3cub18CUB_300001_SM_10006detail6reduce18DeviceReduceKernelINS2_10policy_hubIfyN4cuda3std3__44plusIfEEE10Policy1000EN6thrust24THRUST_300001_SM_1000_NS6detail15normal_iteratorINSD_10device_ptrIfEEEEyS9_fNS7_10__identityEEEvT0_PT3_T1_NS0_13GridEvenShareISN_EET2_T4_E12temp_storage+28];
	add.f32 	%f299, %f297, %f298;
	ld.shared.f32 	%f300, [_ZZN3cub18CUB_300001_SM_10006detail6reduce18DeviceReduceKernelINS2_10policy_hubIfyN4cuda3std3__44plusIfEEE10Policy1000EN6thrust24THRUST_300001_SM_1000_NS6detail15normal_iteratorINSD_10device_ptrIfEEEEyS9_fNS7_10__identityEEEvT0_PT3_T1_NS0_13GridEvenShareISN_EET2_T4_E12temp_storage+32];
	add.f32 	%f301, %f299, %f300;
	ld.shared.f32 	%f302, [_ZZN3cub18CUB_300001_SM_10006detail6reduce18DeviceReduceKernelINS2_10policy_hubIfyN4cuda3std3__44plusIfEEE10Policy1000EN6thrust24THRUST_300001_SM_1000_NS6detail15normal_iteratorINSD_10device_ptrIfEEEEyS9_fNS7_10__identityEEEvT0_PT3_T1_NS0_13GridEvenShareISN_EET2_T4_E12temp_storage+36];
	add.f32 	%f323, %f301, %f302;
	bra.uni 	$L__BB14_46;
$L__BB14_21:
	// begin inline asm
	mov.u32 %r121, %laneid;
	// end inline asm
	and.b32  	%r147, %r5, 992;
	add.s32 	%r148, %r147, 32;
	setp.gt.s32 	%p34, %r148, %r4;
	not.b32 	%r149, %r147;
	add.s32 	%r150, %r4, %r149;
	selp.b32 	%r145, %r150, 31, %p34;
	mov.b32 	%r123, %f312;
	mov.b32 	%r124, 1;
	mov.b32 	%r146, -1;
	// begin inline asm
	shfl.sync.down.b32 %r122, %r123, %r124, %r145, %r146;
	// end inline asm
	setp.lt.s32 	%p35, %r121, %r145;
	mov.b32 	%f243, %r122;
	add.f32 	%f244, %f312, %f243;
	selp.f32 	%f245, %f244, %f312, %p35;
	mov.b32 	%r128, %f245;
	mov.b32 	%r129, 2;
	// begin inline asm
	shfl.sync.down.b32 %r127, %r128, %r129, %r145, %r146;
	// end inline asm
	add.s32 	%r151, %r121, 2;
	setp.gt.s32 	%p36, %r151, %r145;
	mov.b32 	%f246, %r127;
	add.f32 	%f247, %f245, %f246;
	selp.f32 	%f248, %f245, %f247, %p36;
	mov.b32 	%r133, %f248;
	mov.b32 	%r134, 4;
	// begin inline asm
	shfl.sync.down.b32 %r132, %r133, %r134, %r145, %r146;
	// end inline asm
	add.s32 	%r152, %r121, 4;
	setp.gt.s32 	%p37, %r152, %r145;
	mov.b32 	%f249, %r132;
	add.f32 	%f250, %f248, %f249;
	selp.f32 	%f251, %f248, %f250, %p37;
	mov.b32 	%r138, %f251;
	mov.b32 	%r139, 8;
	// begin inline asm
	shfl.sync.down.b32 %r137, %r138, %r139, %r145, %r146;
	// end inline asm
	add.s32 	%r153, %r121, 8;
	setp.gt.s32 	%p38, %r153, %r145;
	mov.b32 	%f252, %r137;
	add.f32 	%f253, %f251, %f252;
	selp.f32 	%f254, %f251, %f253, %p38;
	mov.b32 	%r143, %f254;
	mov.b32 	%r144, 16;
	// begin inline asm
	shfl.sync.down.b32 %r142, %r143, %r144, %r145, %r146;
	// end inline asm
	add.s32 	%r154, %r121, 16;
	setp.gt.s32 	%p39, %r154, %r145;
	mov.b32 	%f255, %r142;
	add.f32 	%f256, %f254, %f255;
	selp.f32 	%f323, %f254, %f256, %p39;
	setp.ne.s32 	%p40, %r121, 0;
	@%p40 bra 	$L__BB14_23;
	shr.u32 	%r155, %r5, 3;
	and.b32  	%r156, %r155, 124;
	mov.u32 	%r157, _ZZN3cub18CUB_300001_SM_10006detail6reduce18DeviceReduceKernelINS2_10policy_hubIfyN4cuda3std3__44plusIfEEE10Policy1000EN6thrust24THRUST_300001_SM_1000_NS6detail15normal_iteratorINSD_10device_ptrIfEEEEyS9_fNS7_10__identityEEEvT0_PT3_T1_NS0_13GridEvenShareISN_EET2_T4_E12temp_storage;
	add.s32 	%r158, %r157, %r156;
	st.shared.f32 	[%r158+8], %f323;
$L__BB14_23:
	bar.sync 	0;
	setp.ne.s32 	%p41, %r5, 0;
	@%p41 bra 	$L__BB14_46;
	setp.gt.s32 	%p42, %r4, 32;
	ld.shared.f32 	%f257, [_ZZN3cub18CUB_300001_SM_10006detail6reduce18DeviceReduceKernelINS2_10policy_hubIfyN4cuda3std3__44plusIfEEE10Policy1000EN6thrust24THRUST_300001_SM_1000_NS6detail15normal_iteratorINSD_10device_ptrIfEEEEyS9_fNS7_10__identityEEEvT0_PT3_T1_NS0_13GridEvenShareISN_EET2_T4_E12temp_storage+12];
	add.f32 	%f258, %f323, %f257;
	selp.f32 	%f259, %f258, %f323, %p42;
	setp.gt.s32 	%p43, %r4, 64;
	ld.shared.f32 	%f260, [_ZZN3cub18CUB_300001_SM_10006detail6reduce18DeviceReduceKernelINS2_10policy_hubIfyN4cuda3std3__44plusIfEEE10Policy1000EN6thrust24THRUST_300001_SM_1000_NS6detail15normal_iteratorINSD_10device_ptrIfEEEEyS9_fNS7_10__identityEEEvT0_PT3_T1_NS0_13GridEvenShareISN_EET2_T4_E12temp_storage+16];
	add.f32 	%f261, %f260, %f259;
	selp.f32 	%f262, %f261, %f259, %p43;
	setp.gt.s32 	%p44, %r4, 96;
	ld.shared.f32 	%f263, [_ZZN3cub18CUB_300001_SM_10006detail6reduce18DeviceReduceKernelINS2_10policy_hubIfyN4cuda3std3__44plusIfEEE10Policy1000EN6thrust24THRUST_300001_SM_1000_NS6detail15normal_iteratorINSD_10device_ptrIfEEEEyS9_fNS7_10__identityEEEvT0_PT3_T1_NS0_13GridEvenShareISN_EET2_T4_E12temp_storage+20];
	add.f32 	%f264, %f263, %f262;
	selp.f32 	%f265, %f264, %f262, %p44;
	setp.gt.s32 	%p45, %r4, 128;
	ld.shared.f32 	%f266, [_ZZN3cub18CUB_300001_SM_10006detail6reduce18DeviceReduceKernelINS2_10policy_hubIfyN4cuda3std3__44plusIfEEE10Policy1000EN6thrust24THRUST_300001_SM_1000_NS6detail15normal_iteratorINSD_10device_ptrIfEEEEyS9_fNS7_10__identityEEEvT0_PT3_T1_NS0_13GridEvenShareISN_EET2_T4_E12temp_storage+24];
	add.f32 	%f267, %f266, %f265;
	selp.f32 	%f268, %f267, %f265, %p45;
	setp.gt.s32 	%p46, %r4, 160;
	ld.shared.f32 	%f269, [_ZZN3cub18CUB_300001_SM_10006detail6reduce18DeviceReduceKernelINS2_10policy_hubIfyN4cuda3std3__44plusIfEEE10Policy1000EN6thrust24THRUST_300001_SM_1000_NS6detail15normal_iteratorINSD_10device_ptrIfEEEEyS9_fNS7_10__identityEEEvT0_PT3_T1_NS0_13GridEvenShareISN_EET2_T4_E12temp_storage+28];
	add.f32 	%f270, %f269, %f268;
	selp.f32 	%f271, %f270, %f268, %p46;
	setp.gt.s32 	%p47, %r4, 192;
	ld.shared.f32 	%f272, [_ZZN3cub18CUB_300001_SM_10006detail6reduce18DeviceReduceKernelINS2_10policy_hubIfyN4cuda3std3__44plusIfEEE10Policy1000EN6thrust24THRUST_300001_SM_1000_NS6detail15normal_iteratorINSD_10device_ptrIfEEEEyS9_fNS7_10__identityEEEvT0_PT3_T1_NS0_13GridEvenShareISN_EET2_T4_E12temp_storage+32];
	add.f32 	%f273, %f272, %f271;
	selp.f32 	%f274, %f273, %f271, %p47;
	setp.gt.s32 	%p48, %r4, 224;
	ld.shared.f32 	%f275, [_ZZN3cub18CUB_300001_SM_10006detail6reduce18DeviceReduceKernelINS2_10policy_hubIfyN4cuda3std3__44plusIfEEE10Policy1000EN6thrust24THRUST_300001_SM_1000_NS6detail15normal_iteratorINSD_10device_ptrIfEEEEyS9_fNS7_10__identityEEEvT0_PT3_T1_NS0_13GridEvenShareISN_EET2_T4_E12temp_storage+36];
	add.f32 	%f276, %f275, %f274;
	selp.f32 	%f323, %f276, %f274, %p48;
	bra.uni 	$L__BB14_46;
$L__BB14_25:
	cvt.u32.u64 	%r52, %rd4;
	mov.u32 	%r27, %tid.x;
	add.s32 	%r53, %r27, %r52;
	mul.wide.u32 	%rd26, %r53, 4;
	add.s64 	%rd27, %rd2, %rd26;
	ld.global.f32 	%f41, [%rd27];
	ld.global.f32 	%f42, [%rd27+1024];
	ld.global.f32 	%f43, [%rd27+2048];
	ld.global.f32 	%f44, [%rd27+3072];
	ld.global.f32 	%f45, [%rd27+4096];
	ld.global.f32 	%f46, [%rd27+5120];
	ld.global.f32 	%f47, [%rd27+6144];
	ld.global.f32 	%f48, [%rd27+7168];
	ld.global.f32 	%f49, [%rd27+8192];
	ld.global.f32 	%f50, [%rd27+9216];
	ld.global.f32 	%f51, [%rd27+10240];
	ld.global.f32 	%f52, [%rd27+11264];
	ld.global.f32 	%f53, [%rd27+12288];
	ld.global.f32 	%f54, [%rd27+13312];
	ld.global.f32 	%f55, [%rd27+14336];
	ld.global.f32 	%f56, [%rd27+15360];
	add.f32 	%f57, %f41, %f42;
	add.f32 	%f58, %f43, %f44;
	add.f32 	%f59, %f45, %f46;
	add.f32 	%f60, %f47, %f48;
	add.f32 	%f61, %f49, %f50;
	add.f32 	%f62, %f51, %f52;
	add.f32 	%f63, %f53, %f54;
	add.f32 	%f64, %f55, %f56;
	add.f32 	%f65, %f57, %f58;
	add.f32 	%f66, %f59, %f60;
	add.f32 	%f67, %f61, %f62;
	add.f32 	%f68, %f63, %f64;
	add.f32 	%f69, %f65, %f66;
	add.f32 	%f70, %f67, %f68;
	add.f32 	%f322, %f69, %f70;
	setp.lt.u64 	%p2, %rd5, %rd3;
	@%p2 bra 	$L__BB14_42;
	cvt.u32.u64 	%r55, %rd3;
	cvt.u64.u32 	%rd28, %r27;
	add.s64 	%rd74, %rd4, %rd3;
	cvt.u32.u64 	%r28, %rd1;
	not.b32 	%r57, %r27;
	add.s32 	%r58, %r57, %r28;
	sub.s32 	%r59, %r58, %r55;
	sub.s32 	%r198, %r59, %r52;
	add.s64 	%rd29, %rd74, %rd28;
	shl.b64 	%rd30, %rd29, 2;
	add.s64 	%rd31, %rd30, %rd2;
	add.s64 	%rd73, %rd31, 8192;
	mov.b32 	%r199, 0;
	shl.b32 	%r60, %r1, 12;
	mov.u64 	%rd75, %rd4;
$L__BB14_27:
	cvt.s64.s32 	%rd15, %r60;
	add.s64 	%rd75, %rd75, %rd15;
	add.s64 	%rd32, %rd1, -4096;
	setp.gt.u64 	%p3, %rd75, %rd32;
	@%p3 bra 	$L__BB14_29;
	shl.b32 	%r61, %r1, 12;
	cvt.s64.s32 	%rd33, %r61;
	cvt.u64.u32 	%rd34, %r27;
	add.s64 	%rd35, %rd75, %rd34;
	shl.b64 	%rd36, %rd35, 2;
	add.s64 	%rd37, %rd2, %rd36;
	ld.global.f32 	%f71, [%rd37];
	ld.global.f32 	%f72, [%rd37+1024];
	ld.global.f32 	%f73, [%rd37+2048];
	ld.global.f32 	%f74, [%rd37+3072];
	ld.global.f32 	%f75, [%rd37+4096];
	ld.global.f32 	%f76, [%rd37+5120];
	ld.global.f32 	%f77, [%rd37+6144];
	ld.global.f32 	%f78, [%rd37+7168];
	ld.global.f32 	%f79, [%rd37+8192];
	ld.global.f32 	%f80, [%rd37+9216];
	ld.global.f32 	%f81, [%rd37+10240];
	ld.global.f32 	%f82, [%rd37+11264];
	ld.global.f32 	%f83, [%rd37+12288];
	ld.global.f32 	%f84, [%rd37+13312];
	ld.global.f32 	%f85, [%rd37+14336];
	ld.global.f32 	%f86, [%rd37+15360];
	add.f32 	%f87, %f322, %f71;
	add.f32 	%f88, %f72, %f73;
	add.f32 	%f89, %f74, %f75;
	add.f32 	%f90, %f76, %f77;
	add.f32 	%f91, %f78, %f79;
	add.f32 	%f92, %f80, %f81;
	add.f32 	%f93, %f82, %f83;
	add.f32 	%f94, %f84, %f85;
	add.f32 	%f95, %f87, %f88;
	add.f32 	%f96, %f89, %f90;
	add.f32 	%f97, %f91, %f92;
	add.f32 	%f98, %f93, %f94;
	add.f32 	%f99, %f95, %f96;
	add.f32 	%f100, %f97, %f98;
	add.f32 	%f101, %f99, %f100;
	add.f32 	%f322, %f101, %f86;
	sub.s64 	%rd38, %rd1, %rd75;
	setp.lt.u64 	%p4, %rd38, %rd33;
	add.s32 	%r199, %r199, 1;
	add.s64 	%rd74, %rd74, %rd33;
	sub.s32 	%r198, %r198, %r61;
	mul.wide.s32 	%rd39, %r61, 4;
	add.s64 	%rd73, %rd73, %rd39;
	@%p4 bra 	$L__BB14_42;
	bra.uni 	$L__BB14_27;
$L__BB14_29:
	setp.le.u64 	%p5, %rd1, %rd75;
	cvt.u32.u64 	%r62, %rd75;
	cvt.u32.u64 	%r63, %rd1;
	sub.s32 	%r64, %r63, %r62;
	setp.ge.s32 	%p6, %r27, %r64;
	or.pred  	%p7, %p5, %p6;
	@%p7 bra 	$L__BB14_42;
	cvt.u32.u64 	%r66, %rd15;
	cvt.u32.u64 	%r67, %rd4;
	not.b32 	%r68, %r27;
	add.s32 	%r69, %r68, %r28;
	add.s32 	%r70, %r66, %r67;
	sub.s32 	%r71, %r69, %r70;
	mul.lo.s32 	%r72, %r1, %r199;
	shl.b32 	%r73, %r72, 12;
	sub.s32 	%r74, %r71, %r73;
	shr.u32 	%r75, %r74, 8;
	add.s32 	%r34, %r75, 1;
	and.b32  	%r35, %r34, 15;
	setp.lt.u32 	%p8, %r74, 3840;
	mov.u32 	%r202, %r27;
	@%p8 bra 	$L__BB14_33;
	shr.u32 	%r76, %r198, 8;
	add.s32 	%r77, %r76, 1;
	and.b32  	%r78, %r77, 33554416;
	neg.s32 	%r200, %r78;
	mov.u32 	%r202, %r27;
$L__BB14_32:
	.pragma "nounroll";
	ld.global.f32 	%f103, [%rd73+-8192];
	add.f32 	%f104, %f322, %f103;
	ld.global.f32 	%f105, [%rd73+-7168];
	add.f32 	%f106, %f104, %f105;
	ld.global.f32 	%f107, [%rd73+-6144];
	add.f32 	%f108, %f106, %f107;
	ld.global.f32 	%f109, [%rd73+-5120];
	add.f32 	%f110, %f108, %f109;
	ld.global.f32 	%f111, [%rd73+-4096];
	add.f32 	%f112, %f110, %f111;
	ld.global.f32 	%f113, [%rd73+-3072];
	add.f32 	%f114, %f112, %f113;
	ld.global.f32 	%f115, [%rd73+-2048];
	add.f32 	%f116, %f114, %f115;
	ld.global.f32 	%f117, [%rd73+-1024];
	add.f32 	%f118, %f116, %f117;
	ld.global.f32 	%f119, [%rd73];
	add.f32 	%f120, %f118, %f119;
	ld.global.f32 	%f121, [%rd73+1024];
	add.f32 	%f122, %f120, %f121;
	ld.global.f32 	%f123, [%rd73+2048];
	add.f32 	%f124, %f122, %f123;
	ld.global.f32 	%f125, [%rd73+3072];
	add.f32 	%f126, %f124, %f125;
	ld.global.f32 	%f127, [%rd73+4096];
	add.f32 	%f128, %f126, %f127;
	ld.global.f32 	%f129, [%rd73+5120];
	add.f32 	%f130, %f128, %f129;
	ld.global.f32 	%f131, [%rd73+6144];
	add.f32 	%f132, %f130, %f131;
	ld.global.f32 	%f133, [%rd73+7168];
	add.f32 	%f322, %f132, %f133;
	add.s32 	%r202, %r202, 4096;
	add.s32 	%r200, %r200, 16;
	add.s64 	%rd73, %rd73, 16384;
	setp.ne.s32 	%p9, %r200, 0;
	@%p9 bra 	$L__BB14_32;
$L__BB14_33:
	setp.eq.s32 	%p10, %r35, 0;
	@%p10 bra 	$L__BB14_42;
	and.b32  	%r42, %r34, 7;
	setp.lt.u32 	%p11, %r35, 8;
	@%p11 bra 	$L__BB14_36;
	cvt.u64.u32 	%rd40, %r202;
	add.s64 	%rd41, %rd75, %rd40;
	shl.b64 	%rd42, %rd41, 2;
	add.s64 	%rd43, %rd2, %rd42;
	ld.global.f32 	%f135, [%rd43];
	add.f32 	%f136, %f322, %f135;
	ld.global.f32 	%f137, [%rd43+1024];
	add.f32 	%f138, %f136, %f137;
	ld.global.f32 	%f139, [%rd43+2048];
	add.f32 	%f140, %f138, %f139;
	ld.global.f32 	%f141, [%rd43+3072];
	add.f32 	%f142, %f140, %f141;
	ld.global.f32 	%f143, [%rd43+4096];
	add.f32 	%f144, %f142, %f143;
	ld.global.f32 	%f145, [%rd43+5120];
	add.f32 	%f146, %f144, %f145;
	ld.global.f32 	%f147, [%rd43+6144];
	add.f32 	%f148, %f146, %f147;
	ld.global.f32 	%f149, [%rd43+7168];
	add.f32 	%f322, %f148, %f149;
	add.s32 	%r202, %r202, 2048;
$L__BB14_36:
	setp.eq.s32 	%p12, %r42, 0;
	@%p12 bra 	$L__BB14_42;
	setp.lt.u32 	%p13, %r42, 4;
	@%p13 bra 	$L__BB14_39;
	cvt.u64.u32 	%rd44, %r202;
	add.s64 	%rd45, %rd75, %rd44;
	shl.b64 	%rd46, %rd45, 2;
	add.s64 	%rd47, %rd2, %rd46;
	ld.global.f32 	%f151, [%rd47];
	add.f32 	%f152, %f322, %f151;
	ld.global.f32 	%f153, [%rd47+1024];
	add.f32 	%f154, %f152, %f153;
	ld.global.f32 	%f155, [%rd47+2048];
	add.f32 	%f156, %f154, %f155;
	ld.global.f32 	%f157, [%rd47+3072];
	add.f32 	%f322, %f156, %f157;
	add.s32 	%r202, %r202, 1024;
$L__BB14_39:
	and.b32  	%r79, %r34, 3;
	setp.eq.s32 	%p14, %r79, 0;
	@%p14 bra 	$L__BB14_42;
	cvt.u64.u32 	%rd48, %r202;
	add.s64 	%rd49, %rd48, %rd74;
	shl.b64 	%rd50, %rd49, 2;
	add.s64 	%rd77, %rd2, %rd50;
	cvt.u16.u32 	%rs1, %r198;
	shr.u16 	%rs2, %rs1, 8;
	add.s16 	%rs3, %rs2, 1;
	cvt.u32.u16 	%r80, %rs3;
	and.b32  	%r81, %r80, 3;
	neg.s32 	%r205, %r81;
$L__BB14_41:
	.pragma "nounroll";
	ld.global.f32 	%f158, [%rd77];
	add.f32 	%f322, %f322, %f158;
	add.s64 	%rd77, %rd77, 1024;
	add.s32 	%r205, %r205, 1;
	setp.ne.s32 	%p15, %r205, 0;
	@%p15 bra 	$L__BB14_41;
$L__BB14_42:
	// begin inline asm
	mov.u32 %r82, %laneid;
	// end inline asm
	mov.b32 	%r84, %f322;
	mov.b32 	%r85, 1;
	mov.b32 	%r106, 31;
	mov.b32 	%r107, -1;
	// begin inline asm
	shfl.sync.down.b32 %r83, %r84, %r85, %r106, %r107;
	// end inline asm
	setp.gt.s32 	%p16, %r82, 30;
	mov.b32 	%f159, %r83;
	add.f32 	%f160, %f322, %f159;
	selp.f32 	%f161, %f322, %f160, %p16;
	mov.b32 	%r89, %f161;
	mov.b32 	%r90, 2;
	// begin inline asm
	shfl.sync.down.b32 %r88, %r89, %r90, %r106, %r107;
	// end inline asm
	setp.gt.s32 	%p17, %r82, 29;
	mov.b32 	%f162, %r88;
	add.f32 	%f163, %f161, %f162;
	selp.f32 	%f164, %f161, %f163, %p17;
	mov.b32 	%r94, %f164;
	mov.b32 	%r95, 4;
	// begin inline asm
	shfl.sync.down.b32 %r93, %r94, %r95, %r106, %r107;
	// end inline asm
	setp.gt.s32 	%p18, %r82, 27;
	mov.b32 	%f165, %r93;
	add.f32 	%f166, %f164, %f165;
	selp.f32 	%f167, %f164, %f166, %p18;
	mov.b32 	%r99, %f167;
	mov.b32 	%r100, 8;
	// begin inline asm
	shfl.sync.down.b32 %r98, %r99, %r100, %r106, %r107;
	// end inline asm
	setp.gt.s32 	%p19, %r82, 23;
	mov.b32 	%f168, %r98;
	add.f32 	%f169, %f167, %f168;
	selp.f32 	%f170, %f167, %f169, %p19;
	mov.b32 	%r104, %f170;
	mov.b32 	%r105, 16;
	// begin inline asm
	shfl.sync.down.b32 %r103, %r104, %r105, %r106, %r107;
	// end inline asm
	setp.gt.s32 	%p20, %r82, 15;
	mov.b32 	%f171, %r103;
	add.f32 	%f37, %f170, %f171;
	selp.f32 	%f323, %f170, %f37, %p20;
	setp.ne.s32 	%p21, %r82, 0;
	@%p21 bra 	$L__BB14_44;
	shr.u32 	%r108, %r27, 3;
	and.b32  	%r109, %r108, 124;
	mov.u32 	%r110, _ZZN3cub18CUB_300001_SM_10006detail6reduce18DeviceReduceKernelINS2_10policy_hubIfyN4cuda3std3__44plusIfEEE10Policy1000EN6thrust24THRUST_300001_SM_1000_NS6detail15normal_iteratorINSD_10device_ptrIfEEEEyS9_fNS7_10__identityEEEvT0_PT3_T1_NS0_13GridEvenShareISN_EET2_T4_E12temp_storage;
	add.s32 	%r111, %r110, %r109;
	st.shared.f32 	[%r111+8], %f37;
$L__BB14_44:
	bar.sync 	0;
	setp.ne.s32 	%p22, %r27, 0;
	@%p22 bra 	$L__BB14_46;
	ld.shared.f32 	%f172, [_ZZN3cub18CUB_300001_SM_10006detail6reduce18DeviceReduceKernelINS2_10policy_hubIfyN4cuda3std3__44plusIfEEE10Policy1000EN6thrust24THRUST_300001_SM_1000_NS6detail15normal_iteratorINSD_10device_ptrIfEEEEyS9_fNS7_10__identityEEEvT0_PT3_T1_NS0_13GridEvenShareISN_EET2_T4_E12temp_storage+12];
	add.f32 	%f173, %f323, %f172;
	ld.shared.f32 	%f174, [_ZZN3cub18CUB_300001_SM_10006detail6reduce18DeviceReduceKernelINS2_10policy_hubIfyN4cuda3std3__44plusIfEEE10Policy1000EN6thrust24THRUST_300001_SM_1000_NS6detail15normal_iteratorINSD_10device_ptrIfEEEEyS9_fNS7_10__identityEEEvT0_PT3_T1_NS0_13GridEvenShareISN_EET2_T4_E12temp_storage+16];
	add.f32 	%f175, %f173, %f174;
	ld.shared.f32 	%f176, [_ZZN3cub18CUB_300001_SM_10006detail6reduce18DeviceReduceKernelINS2_10policy_hubIfyN4cuda3std3__44plusIfEEE10Policy1000EN6thrust24THRUST_300001_SM_1000_NS6detail15normal_iteratorINSD_10device_ptrIfEEEEyS9_fNS7_10__identityEEEvT0_PT3_T1_NS0_13GridEvenShareISN_EET2_T4_E12temp_storage+20];
	add.f32 	%f177, %f175, %f176;
	ld.shared.f32 	%f178, [_ZZN3cub18CUB_300001_SM_10006detail6reduce18DeviceReduceKernelINS2_10policy_hubIfyN4cuda3std3__44plusIfEEE10Policy1000EN6thrust24THRUST_300001_SM_1000_NS6detail15normal_iteratorINSD_10device_ptrIfEEEEyS9_fNS7_10__identityEEEvT0_PT3_T1_NS0_13GridEvenShareISN_EET2_T4_E12temp_storage+24];
	add.f32 	%f179, %f177, %f178;
	ld.shared.f32 	%f180, [_ZZN3cub18CUB_300001_SM_10006detail6reduce18DeviceReduceKernelINS2_10policy_hubIfyN4cuda3std3__44plusIfEEE10Policy1000EN6thrust24THRUST_300001_SM_1000_NS6detail15normal_iteratorINSD_10device_ptrIfEEEEyS9_fNS7_10__identityEEEvT0_PT3_T1_NS0_13GridEvenShareISN_EET2_T4_E12temp_storage+28];
	add.f32 	%f181, %f179, %f180;
	ld.shared.f32 	%f182, [_ZZN3cub18CUB_300001_SM_10006detail6reduce18DeviceReduceKernelINS2_10policy_hubIfyN4cuda3std3__44plusIfEEE10Policy1000EN6thrust24THRUST_300001_SM_1000_NS6detail15normal_iteratorINSD_10device_ptrIfEEEEyS9_fNS7_10__identityEEEvT0_PT3_T1_NS0_13GridEvenShareISN_EET2_T4_E12temp_storage+32];
	add.f32 	%f183, %f181, %f182;
	ld.shared.f32 	%f184, [_ZZN3cub18CUB_300001_SM_10006detail6reduce18DeviceReduceKernelINS2_10policy_hubIfyN4cuda3std3__44plusIfEEE10Policy1000EN6thrust24THRUST_300001_SM_1000_NS6detail15normal_iteratorINSD_10device_ptrIfEEEEyS9_fNS7_10__identityEEEvT0_PT3_T1_NS0_13GridEvenShareISN_EET2_T4_E12temp_storage+36];
	add.f32 	%f323, %f183, %f184;
$L__BB14_46:
	mov.u32 	%r189, %tid.x;
	setp.ne.s32 	%p56, %r189, 0;
	@%p56 bra 	$L__BB14_48;
	ld.param.u64 	%rd71, [_ZN3cub18CUB_300001_SM_10006detail6reduce18DeviceReduceKernelINS2_10policy_hubIfyN4cuda3std3__44plusIfEEE10Policy1000EN6thrust24THRUST_300001_SM_1000_NS6detail15normal_iteratorINSD_10device_ptrIfEEEEyS9_fNS7_10__identityEEEvT0_PT3_T1_NS0_13GridEvenShareISN_EET2_T4__param_1];
	cvta.to.global.u64 	%rd68, %rd71;
	mul.wide.u32 	%rd69, %r2, 4;
	add.s64 	%rd70, %rd68, %rd69;
	st.global.f32 	[%rd70], %f323;
$L__BB14_48:
	ret;

}
	// .globl	_ZN3cub18CUB_300001_SM_10006detail6reduce28DeviceReduceSingleTileKernelINS2_10policy_hubIfyN4cuda3std3__44plusIfEEE10Policy1000EPfSC_iS9_ffNS7_10__identityEEEvT0_T1_T2_T3_T4_T6_
.visible .entry _ZN3cub18CUB_300001_SM_10006detail6reduce28DeviceReduceSingleTileKernelINS2_10policy_hubIfyN4cuda3std3__44plusIfEEE10Policy1000EPfSC_iS9_ffNS7_10__identityEEEvT0_T1_T2_T3_T4_T6_(
	.param .u64 .ptr .align 1 _ZN3cub18CUB_300001_SM_10006detail6reduce28DeviceReduceSingleTileKernelINS2_10policy_hubIfyN4cuda3std3__44plusIfEEE10Policy1000EPfSC_iS9_ffNS7_10__identityEEEvT0_T1_T2_T3_T4_T6__param_0,
	.param .u64 .ptr .align 1 _ZN3cub18CUB_300001_SM_10006detail6reduce28DeviceReduceSingleTileKernelINS2_10policy_hubIfyN4cuda3std3__44plusIfEEE10Policy1000EPfSC_iS9_ffNS7_10__identityEEEvT0_T1_T2_T3_T4_T6__param_1,
	.param .u32 _ZN3cub18CUB_300001_SM_10006detail6reduce28DeviceReduceSingleTileKernelINS2_10policy_hubIfyN4cuda3std3__44plusIfEEE10Policy1000EPfSC_iS9_ffNS7_10__identityEEEvT0_T1_T2_T3_T4_T6__param_2,
	.param .align 1 .b8 _ZN3cub18CUB_300001_SM_10006detail6reduce28DeviceReduceSingleTileKernelINS2_10policy_hubIfyN4cuda3std3__44plusIfEEE10Policy1000EPfSC_iS9_ffNS7_10__identityEEEvT0_T1_T2_T3_T4_T6__param_3[1],
	.param .f32 _ZN3cub18CUB_300001_SM_10006detail6reduce28DeviceReduceSingleTileKernelINS2_10policy_hubIfyN4cuda3std3__44plusIfEEE10Policy1000EPfSC_iS9_ffNS7_10__identityEEEvT0_T1_T2_T3_T4_T6__param_4,
	.param .align 1 .b8 _ZN3cub18CUB_300001_SM_10006detail6reduce28DeviceReduceSingleTileKernelINS2_10policy_hubIfyN4cuda3std3__44plusIfEEE10Policy1000EPfSC_iS9_ffNS7_10__identityEEEvT0_T1_T2_T3_T4_T6__param_5[1]
)
.maxntid 256
.minnctapersm 1
{
	.reg .pred 	%p<97>;
	.reg .b32 	%r<407>;
	.reg .b32 	%f<419>;
	.reg .b64 	%rd<125>;
	// demoted variable
	.shared .align 4 .b8 _ZZN3cub18CUB_300001_SM_10006detail6reduce28DeviceReduceSingleTileKernelINS2_10policy_hubIfyN4cuda3std3__44plusIfEEE10Policy1000EPfSC_iS9_ffNS7_10__identityEEEvT0_T1_T2_T3_T4_T6_E12temp_storage[44];
	ld.param.u64 	%rd16, [_ZN3cub18CUB_300001_SM_10006detail6reduce28DeviceReduceSingleTileKernelINS2_10policy_hubIfyN4cuda3std3__44plusIfEEE10Policy1000EPfSC_iS9_ffNS7_10__identityEEEvT0_T1_T2_T3_T4_T6__param_0];
	ld.param.u64 	%rd17, [_ZN3cub18CUB_300001_SM_10006detail6reduce28DeviceReduceSingleTileKernelINS2_10policy_hubIfyN4cuda3std3__44plusIfEEE10Policy1000EPfSC_iS9_ffNS7_10__identityEEEvT0_T1_T2_T3_T4_T6__param_1];
	ld.param.u32 	%r67, [_ZN3cub18CUB_300001_SM_10006detail6reduce28DeviceReduceSingleTileKernelINS2_10policy_hubIfyN4cuda3std3__44plusIfEEE10Policy1000EPfSC_iS9_ffNS7_10__identityEEEvT0_T1_T2_T3_T4_T6__param_2];
	ld.param.f32 	%f58, [_ZN3cub18CUB_300001_SM_10006detail6reduce28DeviceReduceSingleTileKernelINS2_10policy_hubIfyN4cuda3std3__44plusIfEEE10Policy1000EPfSC_iS9_ffNS7_10__identityEEEvT0_T1_T2_T3_T4_T6__param_4];
	cvta.to.global.u64 	%rd1, %rd17;
	setp.ne.s32 	%p1, %r67, 0;
	@%p1 bra 	$L__BB15_3;
	mov.u32 	%r380, %tid.x;
	setp.ne.s32 	%p96, %r380, 0;
	@%p96 bra 	$L__BB15_74;
	st.global.f32 	[%rd1], %f58;
	bra.uni 	$L__BB15_74;
$L__BB15_3:
	and.b64  	%rd18, %rd16, 15;
	setp.ne.s64 	%p2, %rd18, 0;
	@%p2 bra 	$L__BB15_38;
	setp.gt.s32 	%p49, %r67, 4095;
	@%p49 bra 	$L__BB15_22;
	mov.u32 	%r1, %tid.x;
	setp.ge.s32 	%p66, %r1, %r67;
	mov.f32 	%f397, 0f00000000;
	mov.u32 	%r384, %r1;
	@%p66 bra 	$L__BB15_7;
	mul.wide.u32 	%rd113, %r1, 4;
	add.s64 	%rd112, %rd16, %rd113;
	// begin inline asm
	ld.global.nc.u32 %r300, [%rd112];
	// end inline asm
	mov.b32 	%f397, %r300;
	add.s32 	%r384, %r1, 256;
$L__BB15_7:
	setp.ge.s32 	%p67, %r384, %r67;
	@%p67 bra 	$L__BB15_13;
	not.b32 	%r301, %r384;
	add.s32 	%r4, %r67, %r301;
	and.b32  	%r302, %r4, 768;
	setp.eq.s32 	%p68, %r302, 768;
	@%p68 bra 	$L__BB15_11;
	mul.wide.u32 	%rd114, %r384, 4;
	add.s64 	%rd121, %rd16, %rd114;
	shr.u32 	%r303, %r4, 8;
	add.s32 	%r304, %r303, 1;
	and.b32  	%r305, %r304, 3;
	neg.s32 	%r382, %r305;
$L__BB15_10:
	.pragma "nounroll";
	// begin inline asm
	ld.global.nc.u32 %r306, [%rd121];
	// end inline asm
	mov.b32 	%f323, %r306;
	add.f32 	%f397, %f397, %f323;
	add.s32 	%r384, %r384, 256;
	add.s64 	%rd121, %rd121, 1024;
	add.s32 	%r382, %r382, 1;
	setp.ne.s32 	%p69, %r382, 0;
	@%p69 bra 	$L__BB15_10;
$L__BB15_11:
	setp.lt.u32 	%p70, %r4, 768;
	@%p70 bra 	$L__BB15_13;
$L__BB15_12:
	mul.wide.s32 	%rd120, %r384, 4;
	add.s64 	%rd116, %rd16, %rd120;
	// begin inline asm
	ld.global.nc.u32 %r307, [%rd116];
	// end inline asm
	mov.b32 	%f324, %r307;
	add.f32 	%f325, %f397, %f324;
	add.s64 	%rd117, %rd116, 1024;
	// begin inline asm
	ld.global.nc.u32 %r308, [%rd117];
	// end inline asm
	mov.b32 	%f326, %r308;
	add.f32 	%f327, %f325, %f326;
	add.s64 	%rd118, %rd116, 2048;
	// begin inline asm
	ld.global.nc.u32 %r309, [%rd118];
	// end inline asm
	mov.b32 	%f328, %r309;
	add.f32 	%f329, %f327, %f328;
	add.s64 	%rd119, %rd116, 3072;
	// begin inline asm
	ld.global.nc.u32 %r310, [%rd119];
	// end inline asm
	mov.b32 	%f330, %r310;
	add.f32 	%f397, %f329, %f330;
	add.s32 	%r384, %r384, 1024;
	setp.lt.s32 	%p71, %r384, %r67;
	@%p71 bra 	$L__BB15_12;
$L__BB15_13:
	setp.lt.s32 	%p72, %r67, 256;
	@%p72 bra 	$L__BB15_18;
	// begin inline asm
	mov.u32 %r349, %laneid;
	// end inline asm
	mov.b32 	%r351, %f397;
	mov.b32 	%r352, 1;
	mov.b32 	%r373, 31;
	mov.b32 	%r374, -1;
	// begin inline asm
	shfl.sync.down.b32 %r350, %r351, %r352, %r373, %r374;
	// end inline asm
	setp.gt.s32 	%p88, %r349, 30;
	mov.b32 	%f365, %r350;
	add.f32 	%f366, %f397, %f365;
	selp.f32 	%f367, %f397, %f366, %p88;
	mov.b32 	%r356, %f367;
	mov.b32 	%r357, 2;
	// begin inline asm
	shfl.sync.down.b32 %r355, %r356, %r357, %r373, %r374;
	// end inline asm
	setp.gt.s32 	%p89, %r349, 29;
	mov.b32 	%f368, %r355;
	add.f32 	%f369, %f367, %f368;
	selp.f32 	%f370, %f367, %f369, %p89;
	mov.b32 	%r361, %f370;
	mov.b32 	%r362, 4;
	// begin inline asm
	shfl.sync.down.b32 %r360, %r361, %r362, %r373, %r374;
	// end inline asm
	setp.gt.s32 	%p90, %r349, 27;
	mov.b32 	%f371, %r360;
	add.f32 	%f372, %f370, %f371;
	selp.f32 	%f373, %f370, %f372, %p90;
	mov.b32 	%r366, %f373;
	mov.b32 	%r367, 8;
	// begin inline asm
	shfl.sync.down.b32 %r365, %r366, %r367, %r373, %r374;
	// end inline asm
	setp.gt.s32 	%p91, %r349, 23;
	mov.b32 	%f374, %r365;
	add.f32 	%f375, %f373, %f374;
	selp.f32 	%f376, %f373, %f375, %p91;
	mov.b32 	%r371, %f376;
	mov.b32 	%r372, 16;
	// begin inline asm
	shfl.sync.down.b32 %r370, %r371, %r372, %r373, %r374;
	// end inline asm
	setp.gt.s32 	%p92, %r349, 15;
	mov.b32 	%f377, %r370;
	add.f32 	%f10, %f376, %f377;
	selp.f32 	%f418, %f376, %f10, %p92;
	setp.ne.s32 	%p93, %r349, 0;
	@%p93 bra 	$L__BB15_16;
	shr.u32 	%r375, %r1, 3;
	and.b32  	%r376, %r375, 124;
	mov.u32 	%r377, _ZZN3cub18CUB_300001_SM_10006detail6reduce28DeviceReduceSingleTileKernelINS2_10policy_hubIfyN4cuda3std3__44plusIfEEE10Policy1000EPfSC_iS9_ffNS7_10__identityEEEvT0_T1_T2_T3_T4_T6_E12temp_storage;
	add.s32 	%r378, %r377, %r376;
	st.shared.f32 	[%r378+8], %f10;
$L__BB15_16:
	bar.sync 	0;
	setp.ne.s32 	%p94, %r1, 0;
	@%p94 bra 	$L__BB15_72;
	ld.shared.f32 	%f378, [_ZZN3cub18CUB_300001_SM_10006detail6reduce28DeviceReduceSingleTileKernelINS2_10policy_hubIfyN4cuda3std3__44plusIfEEE10Policy1000EPfSC_iS9_ffNS7_10__identityEEEvT0_T1_T2_T3_T4_T6_E12temp_storage+12];
	add.f32 	%f379, %f418, %f378;
	ld.shared.f32 	%f380, [_ZZN3cub18CUB_300001_SM_10006detail6reduce28DeviceReduceSingleTileKernelINS2_10policy_hubIfyN4cuda3std3__44plusIfEEE10Policy1000EPfSC_iS9_ffNS7_10__identityEEEvT0_T1_T2_T3_T4_T6_E12temp_storage+16];
	add.f32 	%f381, %f379, %f380;
	ld.shared.f32 	%f382, [_ZZN3cub18CUB_300001_SM_10006detail6reduce28DeviceReduceSingleTileKernelINS2_10policy_hubIfyN4cuda3std3__44plusIfEEE10Policy1000EPfSC_iS9_ffNS7_10__identityEEEvT0_T1_T2_T3_T4_T6_E12temp_storage+20];
	add.f32 	%f383, %f381, %f382;
	ld.shared.f32 	%f384, [_ZZN3cub18CUB_300001_SM_10006detail6reduce28DeviceReduceSingleTileKernelINS2_10policy_hubIfyN4cuda3std3__44plusIfEEE10Policy1000EPfSC_iS9_ffNS7_10__identityEEEvT0_T1_T2_T3_T4_T6_E12temp_storage+24];
	add.f32 	%f385, %f383, %f384;
	ld.shared.f32 	%f386, [_ZZN3cub18CUB_300001_SM_10006detail6reduce28DeviceReduceSingleTileKernelINS2_10policy_hubIfyN4cuda3std3__44plusIfEEE10Policy1000EPfSC_iS9_ffNS7_10__identityEEEvT0_T1_T2_T3_T4_T6_E12temp_storage+28];
	add.f32 	%f387, %f385, %f386;
	ld.shared.f32 	%f388, [_ZZN3cub18CUB_300001_SM_10006detail6reduce28DeviceReduceSingleTileKernelINS2_10policy_hubIfyN4cuda3std3__44plusIfEEE10Policy1000EPfSC_iS9_ffNS7_10__identityEEEvT0_T1_T2_T3_T4_T6_E12temp_storage+32];
	add.f32 	%f389, %f387, %f388;
	ld.shared.f32 	%f390, [_ZZN3cub18CUB_300001_SM_10006detail6reduce28DeviceReduceSingleTileKernelINS2_10policy_hubIfyN4cuda3std3__44plusIfEEE10Policy1000EPfSC_iS9_ffNS7_10__identityEEEvT0_T1_T2_T3_T4_T6_E12temp_storage+36];
	add.f32 	%f418, %f389, %f390;
	bra.uni 	$L__BB15_72;
$L__BB15_18:
	// begin inline asm
	mov.u32 %r311, %laneid;
	// end inline asm
	and.b32  	%r337, %r1, 992;
	add.s32 	%r338, %r337, 32;
	setp.gt.s32 	%p73, %r338, %r67;
	not.b32 	%r339, %r337;
	add.s32 	%r340, %r67, %r339;
	selp.b32 	%r335, %r340, 31, %p73;
	mov.b32 	%r313, %f397;
	mov.b32 	%r314, 1;
	mov.b32 	%r336, -1;
	// begin inline asm
	shfl.sync.down.b32 %r312, %r313, %r314, %r335, %r336;
	// end inline asm
	setp.lt.s32 	%p74, %r311, %r335;
	mov.b32 	%f331, %r312;
	add.f32 	%f332, %f397, %f331;
	selp.f32 	%f333, %f332, %f397, %p74;
	mov.b32 	%r318, %f333;
	mov.b32 	%r319, 2;
	// begin inline asm
	shfl.sync.down.b32 %r317, %r318, %r319, %r335, %r336;
	// end inline asm
	add.s32 	%r341, %r311, 2;
	setp.gt.s32 	%p75, %r341, %r335;
	mov.b32 	%f334, %r317;
	add.f32 	%f335, %f333, %f334;
	selp.f32 	%f336, %f333, %f335, %p75;
	mov.b32 	%r323, %f336;
	mov.b32 	%r324, 4;
	// begin inline asm
	shfl.sync.down.b32 %r322, %r323, %r324, %r335, %r336;
	// end inline asm
	add.s32 	%r342, %r311, 4;
	setp.gt.s32 	%p76, %r342, %r335;
	mov.b32 	%f337, %r322;
	add.f32 	%f338, %f336, %f337;
	selp.f32 	%f339, %f336, %f338, %p76;
	mov.b32 	%r328, %f339;
	mov.b32 	%r329, 8;
	// begin inline asm
	shfl.sync.down.b32 %r327, %r328, %r329, %r335, %r336;
	// end inline asm
	add.s32 	%r343, %r311, 8;
	setp.gt.s32 	%p77, %r343, %r335;
	mov.b32 	%f340, %r327;
	add.f32 	%f341, %f339, %f340;
	selp.f32 	%f342, %f339, %f341, %p77;
	mov.b32 	%r333, %f342;
	mov.b32 	%r334, 16;
	// begin inline asm
	shfl.sync.down.b32 %r332, %r333, %r334, %r335, %r336;
	// end inline asm
	add.s32 	%r344, %r311, 16;
	setp.gt.s32 	%p78, %r344, %r335;
	mov.b32 	%f343, %r332;
	add.f32 	%f344, %f342, %f343;
	selp.f32 	%f418, %f342, %f344, %p78;
	setp.ne.s32 	%p79, %r311, 0;
	@%p79 bra 	$L__BB15_20;
	shr.u32 	%r345, %r1, 3;
	and.b32  	%r346, %r345, 124;
	mov.u32 	%r347, _ZZN3cub18CUB_300001_SM_10006detail6reduce28DeviceReduceSingleTileKernelINS2_10policy_hubIfyN4cuda3std3__44plusIfEEE10Policy1000EPfSC_iS9_ffNS7_10__identityEEEvT0_T1_T2_T3_T4_T6_E12temp_storage;
	add.s32 	%r348, %r347, %r346;
	st.shared.f32 	[%r348+8], %f418;
$L__BB15_20:
	bar.sync 	0;
	setp.ne.s32 	%p80, %r1, 0;
	@%p80 bra 	$L__BB15_72;
	setp.gt.s32 	%p81, %r67, 32;
	ld.shared.f32 	%f345, [_ZZN3cub18CUB_300001_SM_10006detail6reduce28DeviceReduceSingleTileKernelINS2_10policy_hubIfyN4cuda3std3__44plusIfEEE10Policy1000EPfSC_iS9_ffNS7_10__identityEEEvT0_T1_T2_T3_T4_T6_E12temp_storage+12];
	add.f32 	%f346, %f418, %f345;
	selp.f32 	%f347, %f346, %f418, %p81;
	setp.gt.s32 	%p82, %r67, 64;
	ld.shared.f32 	%f348, [_ZZN3cub18CUB_300001_SM_10006detail6reduce28DeviceReduceSingleTileKernelINS2_10policy_hubIfyN4cuda3std3__44plusIfEEE10Policy1000EPfSC_iS9_ffNS7_10__identityEEEvT0_T1_T2_T3_T4_T6_E12temp_storage+16];
	add.f32 	%f349, %f348, %f347;
	selp.f32 	%f350, %f349, %f347, %p82;
	setp.gt.s32 	%p83, %r67, 96;
	ld.shared.f32 	%f351, [_ZZN3cub18CUB_300001_SM_10006detail6reduce28DeviceReduceSingleTileKernelINS2_10policy_hubIfyN4cuda3std3__44plusIfEEE10Policy1000EPfSC_iS9_ffNS7_10__identityEEEvT0_T1_T2_T3_T4_T6_E12temp_storage+20];
	add.f32 	%f352, %f351, %f350;
	selp.f32 	%f353, %f352, %f350, %p83;
	setp.gt.s32 	%p84, %r67, 128;
	ld.shared.f32 	%f354, [_ZZN3cub18CUB_300001_SM_10006detail6reduce28DeviceReduceSingleTileKernelINS2_10policy_hubIfyN4cuda3std3__44plusIfEEE10Policy1000EPfSC_iS9_ffNS7_10__identityEEEvT0_T1_T2_T3_T4_T6_E12temp_storage+24];
	add.f32 	%f355, %f354, %f353;
	selp.f32 	%f356, %f355, %f353, %p84;
	setp.gt.s32 	%p85, %r67, 160;
	ld.shared.f32 	%f357, [_ZZN3cub18CUB_300001_SM_10006detail6reduce28DeviceReduceSingleTileKernelINS2_10policy_hubIfyN4cuda3std3__44plusIfEEE10Policy1000EPfSC_iS9_ffNS7_10__identityEEEvT0_T1_T2_T3_T4_T6_E12temp_storage+28];
	add.f32 	%f358, %f357, %f356;
	selp.f32 	%f359, %f358, %f356, %p85;
	setp.gt.s32 	%p86, %r67, 192;
	ld.shared.f32 	%f360, [_ZZN3cub18CUB_300001_SM_10006detail6reduce28DeviceReduceSingleTileKernelINS2_10policy_hubIfyN4cuda3std3__44plusIfEEE10Policy1000EPfSC_iS9_ffNS7_10__identityEEEvT0_T1_T2_T3_T4_T6_E12temp_storage+32];
	add.f32 	%f361, %f360, %f359;
	selp.f32 	%f362, %f361, %f359, %p86;
	setp.gt.s32 	%p87, %r67, 224;
	ld.shared.f32 	%f363, [_ZZN3cub18CUB_300001_SM_10006detail6reduce28DeviceReduceSingleTileKernelINS2_10policy_hubIfyN4cuda3std3__44plusIfEEE10Policy1000EPfSC_iS9_ffNS7_10__identityEEEvT0_T1_T2_T3_T4_T6_E12temp_storage+36];
	add.f32 	%f364, %f363, %f362;
	selp.f32 	%f418, %f364, %f362, %p87;
	bra.uni 	$L__BB15_72;
$L__BB15_22:
	mov.u32 	%r13, %tid.x;
	shl.b32 	%r224, %r13, 2;
	mul.wide.u32 	%rd86, %r224, 4;
	add.s64 	%rd76, %rd16, %rd86;
	// begin inline asm
	ld.global.nc.v2.u64 {%rd74, %rd75}, [%rd76];
	// end inline asm
	mov.b64 	{%r225, %r226}, %rd75;
	mov.b64 	{%r227, %r228}, %rd74;
	mov.b32 	%f225, %r228;
	mov.b32 	%f226, %r227;
	mov.b32 	%f227, %r226;
	mov.b32 	%f228, %r225;
	add.s64 	%rd79, %rd76, 4096;
	// begin inline asm
	ld.global.nc.v2.u64 {%rd77, %rd78}, [%rd79];
	// end inline asm
	mov.b64 	{%r229, %r230}, %rd78;
	mov.b64 	{%r231, %r232}, %rd77;
	mov.b32 	%f229, %r232;
	mov.b32 	%f230, %r231;
	mov.b32 	%f231, %r230;
	mov.b32 	%f232, %r229;
	add.s64 	%rd82, %rd76, 8192;
	// begin inline asm
	ld.global.nc.v2.u64 {%rd80, %rd81}, [%rd82];
	// end inline asm
	mov.b64 	{%r233, %r234}, %rd81;
	mov.b64 	{%r235, %r236}, %rd80;
	mov.b32 	%f233, %r236;
	mov.b32 	%f234, %r235;
	mov.b32 	%f235, %r234;
	mov.b32 	%f236, %r233;
	add.s64 	%rd85, %rd76, 12288;
	// begin inline asm
	ld.global.nc.v2.u64 {%rd83, %rd84}, [%rd85];
	// end inline asm
	mov.b64 	{%r237, %r238}, %rd84;
	mov.b64 	{%r239, %r240}, %rd83;
	mov.b32 	%f237, %r240;
	mov.b32 	%f238, %r239;
	mov.b32 	%f239, %r238;
	mov.b32 	%f240, %r237;
	add.f32 	%f241, %f226, %f225;
	add.f32 	%f242, %f228, %f227;
	add.f32 	%f243, %f230, %f229;
	add.f32 	%f244, %f232, %f231;
	add.f32 	%f245, %f234, %f233;
	add.f32 	%f246, %f236, %f235;
	add.f32 	%f247, %f238, %f237;
	add.f32 	%f248, %f240, %f239;
	add.f32 	%f249, %f241, %f242;
	add.f32 	%f250, %f243, %f244;
	add.f32 	%f251, %f245, %f246;
	add.f32 	%f252, %f247, %f248;
	add.f32 	%f253, %f249, %f250;
	add.f32 	%f254, %f251, %f252;
	add.f32 	%f404, %f253, %f254;
	setp.lt.u32 	%p50, %r67, 8192;
	mov.b32 	%r387, 4096;
	@%p50 bra 	$L__BB15_26;
	add.s32 	%r14, %r67, -4096;
	mov.b32 	%r387, 4096;
$L__BB15_24:
	mul.wide.s32 	%rd99, %r387, 4;
	add.s64 	%rd89, %rd76, %rd99;
	// begin inline asm
	ld.global.nc.v2.u64 {%rd87, %rd88}, [%rd89];
	// end inline asm
	mov.b64 	{%r242, %r243}, %rd88;
	mov.b64 	{%r244, %r245}, %rd87;
	mov.b32 	%f255, %r245;
	mov.b32 	%f256, %r244;
	mov.b32 	%f257, %r243;
	mov.b32 	%f258, %r242;
	add.s64 	%rd92, %rd89, 4096;
	// begin inline asm
	ld.global.nc.v2.u64 {%rd90, %rd91}, [%rd92];
	// end inline asm
	mov.b64 	{%r246, %r247}, %rd91;
	mov.b64 	{%r248, %r249}, %rd90;
	mov.b32 	%f259, %r249;
	mov.b32 	%f260, %r248;
	mov.b32 	%f261, %r247;
	mov.b32 	%f262, %r246;
	add.s64 	%rd95, %rd89, 8192;
	// begin inline asm
	ld.global.nc.v2.u64 {%rd93, %rd94}, [%rd95];
	// end inline asm
	mov.b64 	{%r250, %r251}, %rd94;
	mov.b64 	{%r252, %r253}, %rd93;
	mov.b32 	%f263, %r253;
	mov.b32 	%f264, %r252;
	mov.b32 	%f265, %r251;
	mov.b32 	%f266, %r250;
	add.s64 	%rd98, %rd89, 12288;
	// begin inline asm
	ld.global.nc.v2.u64 {%rd96, %rd97}, [%rd98];
	// end inline asm
	mov.b64 	{%r254, %r255}, %rd97;
	mov.b64 	{%r256, %r257}, %rd96;
	mov.b32 	%f267, %r257;
	mov.b32 	%f268, %r256;
	mov.b32 	%f269, %r255;
	mov.b32 	%f270, %r254;
	add.f32 	%f271, %f404, %f256;
	add.f32 	%f272, %f255, %f258;
	add.f32 	%f273, %f257, %f260;
	add.f32 	%f274, %f259, %f262;
	add.f32 	%f275, %f261, %f264;
	add.f32 	%f276, %f263, %f266;
	add.f32 	%f277, %f265, %f268;
	add.f32 	%f278, %f267, %f270;
	add.f32 	%f279, %f271, %f272;
	add.f32 	%f280, %f273, %f274;
	add.f32 	%f281, %f275, %f276;
	add.f32 	%f282, %f277, %f278;
	add.f32 	%f283, %f279, %f280;
	add.f32 	%f284, %f281, %f282;
	add.f32 	%f285, %f283, %f284;
	add.f32 	%f404, %f285, %f269;
	sub.s32 	%r258, %r67, %r387;
	setp.lt.s32 	%p51, %r258, 4096;
	@%p51 bra 	$L__BB15_34;
	add.s32 	%r387, %r387, 4096;
	setp.le.s32 	%p52, %r387, %r14;
	@%p52 bra 	$L__BB15_24;
$L__BB15_26:
	setp.le.s32 	%p53, %r67, %r387;
	@%p53 bra 	$L__BB15_34;
	sub.s32 	%r18, %r67, %r387;
	setp.ge.s32 	%p54, %r13, %r18;
	@%p54 bra 	$L__BB15_34;
	not.b32 	%r259, %r13;
	add.s32 	%r260, %r67, %r259;
	sub.s32 	%r19, %r260, %r387;
	and.b32  	%r261, %r19, 768;
	setp.eq.s32 	%p55, %r261, 768;
	mov.u32 	%r391, %r13;
	@%p55 bra 	$L__BB15_31;
	add.s32 	%r389, %r13, %r387;
	shr.u32 	%r262, %r19, 8;
	add.s32 	%r263, %r262, 1;
	and.b32  	%r264, %r263, 3;
	neg.s32 	%r388, %r264;
	mov.u32 	%r391, %r13;
$L__BB15_30:
	.pragma "nounroll";
	mul.wide.u32 	%rd101, %r389, 4;
	add.s64 	%rd100, %rd16, %rd101;
	// begin inline asm
	ld.global.nc.u32 %r265, [%rd100];
	// end inline asm
	mov.b32 	%f287, %r265;
	add.f32 	%f404, %f404, %f287;
	add.s32 	%r391, %r391, 256;
	add.s32 	%r389, %r389, 256;
	add.s32 	%r388, %r388, 1;
	setp.ne.s32 	%p56, %r388, 0;
	@%p56 bra 	$L__BB15_30;
$L__BB15_31:
	setp.lt.u32 	%p57, %r19, 768;
	@%p57 bra 	$L__BB15_34;
	cvt.u64.u32 	%rd102, %r391;
	cvt.u64.u32 	%rd103, %r387;
	add.s64 	%rd104, %rd102, %rd103;
	shl.b64 	%rd105, %rd104, 2;
	add.s64 	%rd106, %rd105, %rd16;
	add.s64 	%rd122, %rd106, 2048;
	add.s32 	%r392, %r391, %r387;
$L__BB15_33:
	mul.wide.u32 	%rd111, %r392, 4;
	add.s64 	%rd107, %rd16, %rd111;
	// begin inline asm
	ld.global.nc.u32 %r266, [%rd107];
	// end inline asm
	mov.b32 	%f288, %r266;
	add.f32 	%f289, %f404, %f288;
	add.s64 	%rd108, %rd122, -1024;
	// begin inline asm
	ld.global.nc.u32 %r267, [%rd108];
	// end inline asm
	mov.b32 	%f290, %r267;
	add.f32 	%f291, %f289, %f290;
	// begin inline asm
	ld.global.nc.u32 %r268, [%rd122];
	// end inline asm
	mov.b32 	%f292, %r268;
	add.f32 	%f293, %f291, %f292;
	add.s64 	%rd110, %rd122, 1024;
	// begin inline asm
	ld.global.nc.u32 %r269, [%rd110];
	// end inline asm
	mov.b32 	%f294, %r269;
	add.f32 	%f404, %f293, %f294;
	add.s32 	%r391, %r391, 1024;
	add.s64 	%rd122, %rd122, 4096;
	add.s32 	%r392, %r392, 1024;
	setp.lt.s32 	%p58, %r391, %r18;
	@%p58 bra 	$L__BB15_33;
$L__BB15_34:
	// begin inline asm
	mov.u32 %r270, %laneid;
	// end inline asm
	mov.b32 	%r272, %f404;
	mov.b32 	%r273, 1;
	mov.b32 	%r294, 31;
	mov.b32 	%r295, -1;
	// begin inline asm
	shfl.sync.down.b32 %r271, %r272, %r273, %r294, %r295;
	// end inline asm
	setp.gt.s32 	%p59, %r270, 30;
	mov.b32 	%f295, %r271;
	add.f32 	%f296, %f404, %f295;
	selp.f32 	%f297, %f404, %f296, %p59;
	mov.b32 	%r277, %f297;
	mov.b32 	%r278, 2;
	// begin inline asm
	shfl.sync.down.b32 %r276, %r277, %r278, %r294, %r295;
	// end inline asm
	setp.gt.s32 	%p60, %r270, 29;
	mov.b32 	%f298, %r276;
	add.f32 	%f299, %f297, %f298;
	selp.f32 	%f300, %f297, %f299, %p60;
	mov.b32 	%r282, %f300;
	mov.b32 	%r283, 4;
	// begin inline asm
	shfl.sync.down.b32 %r281, %r282, %r283, %r294, %r295;
	// end inline asm
	setp.gt.s32 	%p61, %r270, 27;
	mov.b32 	%f301, %r281;
	add.f32 	%f302, %f300, %f301;
	selp.f32 	%f303, %f300, %f302, %p61;
	mov.b32 	%r287, %f303;
	mov.b32 	%r288, 8;
	// begin inline asm
	shfl.sync.down.b32 %r286, %r287, %r288, %r294, %r295;
	// end inline asm
	setp.gt.s32 	%p62, %r270, 23;
	mov.b32 	%f304, %r286;
	add.f32 	%f305, %f303, %f304;
	selp.f32 	%f306, %f303, %f305, %p62;
	mov.b32 	%r292, %f306;
	mov.b32 	%r293, 16;
	// begin inline asm
	shfl.sync.down.b32 %r291, %r292, %r293, %r294, %r295;
	// end inline asm
	setp.gt.s32 	%p63, %r270, 15;
	mov.b32 	%f307, %r291;
	add.f32 	%f26, %f306, %f307;
	selp.f32 	%f418, %f306, %f26, %p63;
	setp.ne.s32 	%p64, %r270, 0;
	@%p64 bra 	$L__BB15_36;
	shr.u32 	%r296, %r13, 3;
	and.b32  	%r297, %r296, 124;
	mov.u32 	%r298, _ZZN3cub18CUB_300001_SM_10006detail6reduce28DeviceReduceSingleTileKernelINS2_10policy_hubIfyN4cuda3std3__44plusIfEEE10Policy1000EPfSC_iS9_ffNS7_10__identityEEEvT0_T1_T2_T3_T4_T6_E12temp_storage;
	add.s32 	%r299, %r298, %r297;
	st.shared.f32 	[%r299+8], %f26;
$L__BB15_36:
	bar.sync 	0;
	setp.ne.s32 	%p65, %r13, 0;
	@%p65 bra 	$L__BB15_72;
	ld.shared.f32 	%f308, [_ZZN3cub18CUB_300001_SM_10006detail6reduce28DeviceReduceSingleTileKernelINS2_10policy_hubIfyN4cuda3std3__44plusIfEEE10Policy1000EPfSC_iS9_ffNS7_10__identityEEEvT0_T1_T2_T3_T4_T6_E12temp_storage+12];
	add.f32 	%f309, %f418, %f308;
	ld.shared.f32 	%f310, [_ZZN3cub18CUB_300001_SM_10006detail6reduce28DeviceReduceSingleTileKernelINS2_10policy_hubIfyN4cuda3std3__44plusIfEEE10Policy1000EPfSC_iS9_ffNS7_10__identityEEEvT0_T1_T2_T3_T4_T6_E12temp_storage+16];
	add.f32 	%f311, %f309, %f310;
	ld.shared.f32 	%f312, [_ZZN3cub18CUB_300001_SM_10006detail6reduce28DeviceReduceSingleTileKernelINS2_10policy_hubIfyN4cuda3std3__44plusIfEEE10Policy1000EPfSC_iS9_ffNS7_10__identityEEEvT0_T1_T2_T3_T4_T6_E12temp_storage+20];
	add.f32 	%f313, %f311, %f312;
	ld.shared.f32 	%f314, [_ZZN3cub18CUB_300001_SM_10006detail6reduce28DeviceReduceSingleTileKernelINS2_10policy_hubIfyN4cuda3std3__44plusIfEEE10Policy1000EPfSC_iS9_ffNS7_10__identityEEEvT0_T1_T2_T3_T4_T6_E12temp_storage+24];
	add.f32 	%f315, %f313, %f314;
	ld.shared.f32 	%f316, [_ZZN3cub18CUB_300001_SM_10006detail6reduce28DeviceReduceSingleTileKernelINS2_10policy_hubIfyN4cuda3std3__44plusIfEEE10Policy1000EPfSC_iS9_ffNS7_10__identityEEEvT0_T1_T2_T3_T4_T6_E12temp_storage+28];
	add.f32 	%f317, %f315, %f316;
	ld.shared.f32 	%f318, [_ZZN3cub18CUB_300001_SM_10006detail6reduce28DeviceReduceSingleTileKernelINS2_10policy_hubIfyN4cuda3std3__44plusIfEEE10Policy1000EPfSC_iS9_ffNS7_10__identityEEEvT0_T1_T2_T3_T4_T6_E12temp_storage+32];
	add.f32 	%f319, %f317, %f318;
	ld.shared.f32 	%f320, [_ZZN3cub18CUB_300001_SM_10006detail6reduce28DeviceReduceSingleTileKernelINS2_10policy_hubIfyN4cuda3std3__44plusIfEEE10Policy1000EPfSC_iS9_ffNS7_10__identityEEEvT0_T1_T2_T3_T4_T6_E12temp_storage+36];
	add.f32 	%f418, %f319, %f320;
	bra.uni 	$L__BB15_72;
$L__BB15_38:
	setp.gt.s32 	%p3, %r67, 4095;
	@%p3 bra 	$L__BB15_56;
	mov.u32 	%r34, %tid.x;
	setp.ge.s32 	%p20, %r34, %r67;
	mov.f32 	%f410, 0f00000000;
	mov.u32 	%r397, %r34;
	@%p20 bra 	$L__BB15_41;
	mul.wide.u32 	%rd66, %r34, 4;
	add.s64 	%rd65, %rd16, %rd66;
	// begin inline asm
	ld.global.nc.u32 %r144, [%rd65];
	// end inline asm
	mov.b32 	%f410, %r144;
	add.s32 	%r397, %r34, 256;
$L__BB15_41:
	setp.ge.s32 	%p21, %r397, %r67;
	@%p21 bra 	$L__BB15_47;
	not.b32 	%r145, %r397;
	add.s32 	%r37, %r67, %r145;
	and.b32  	%r146, %r37, 768;
	setp.eq.s32 	%p22, %r146, 768;
	@%p22 bra 	$L__BB15_45;
	mul.wide.u32 	%rd67, %r397, 4;
	add.s64 	%rd123, %rd16, %rd67;
	shr.u32 	%r147, %r37, 8;
	add.s32 	%r148, %r147, 1;
	and.b32  	%r149, %r148, 3;
	neg.s32 	%r395, %r149;
$L__BB15_44:
	.pragma "nounroll";
	// begin inline asm
	ld.global.nc.u32 %r150, [%rd123];
	// end inline asm
	mov.b32 	%f157, %r150;
	add.f32 	%f410, %f410, %f157;
	add.s32 	%r397, %r397, 256;
	add.s64 	%rd123, %rd123, 1024;
	add.s32 	%r395, %r395, 1;
	setp.ne.s32 	%p23, %r395, 0;
	@%p23 bra 	$L__BB15_44;
$L__BB15_45:
	setp.lt.u32 	%p24, %r37, 768;
	@%p24 bra 	$L__BB15_47;
$L__BB15_46:
	mul.wide.s32 	%rd73, %r397, 4;
	add.s64 	%rd69, %rd16, %rd73;
	// begin inline asm
	ld.global.nc.u32 %r151, [%rd69];
	// end inline asm
	mov.b32 	%f158, %r151;
	add.f32 	%f159, %f410, %f158;
	add.s64 	%rd70, %rd69, 1024;
	// begin inline asm
	ld.global.nc.u32 %r152, [%rd70];
	// end inline asm
	mov.b32 	%f160, %r152;
	add.f32 	%f161, %f159, %f160;
	add.s64 	%rd71, %rd69, 2048;
	// begin inline asm
	ld.global.nc.u32 %r153, [%rd71];
	// end inline asm
	mov.b32 	%f162, %r153;
	add.f32 	%f163, %f161, %f162;
	add.s64 	%rd72, %rd69, 3072;
	// begin inline asm
	ld.global.nc.u32 %r154, [%rd72];
	// end inline asm
	mov.b32 	%f164, %r154;
	add.f32 	%f410, %f163, %f164;
	add.s32 	%r397, %r397, 1024;
	setp.lt.s32 	%p25, %r397, %r67;
	@%p25 bra 	$L__BB15_46;
$L__BB15_47:
	setp.lt.s32 	%p26, %r67, 256;
	@%p26 bra 	$L__BB15_52;
	// begin inline asm
	mov.u32 %r193, %laneid;
	// end inline asm
	mov.b32 	%r195, %f410;
	mov.b32 	%r196, 1;
	mov.b32 	%r217, 31;
	mov.b32 	%r218, -1;
	// begin inline asm
	shfl.sync.down.b32 %r194, %r195, %r196, %r217, %r218;
	// end inline asm
	setp.gt.s32 	%p42, %r193, 30;
	mov.b32 	%f199, %r194;
	add.f32 	%f200, %f410, %f199;
	selp.f32 	%f201, %f410, %f200, %p42;
	mov.b32 	%r200, %f201;
	mov.b32 	%r201, 2;
	// begin inline asm
	shfl.sync.down.b32 %r199, %r200, %r201, %r217, %r218;
	// end inline asm
	setp.gt.s32 	%p43, %r193, 29;
	mov.b32 	%f202, %r199;
	add.f32 	%f203, %f201, %f202;
	selp.f32 	%f204, %f201, %f203, %p43;
	mov.b32 	%r205, %f204;
	mov.b32 	%r206, 4;
	// begin inline asm
	shfl.sync.down.b32 %r204, %r205, %r206, %r217, %r218;
	// end inline asm
	setp.gt.s32 	%p44, %r193, 27;
	mov.b32 	%f205, %r204;
	add.f32 	%f206, %f204, %f205;
	selp.f32 	%f207, %f204, %f206, %p44;
	mov.b32 	%r210, %f207;
	mov.b32 	%r211, 8;
	// begin inline asm
	shfl.sync.down.b32 %r209, %r210, %r211, %r217, %r218;
	// end inline asm
	setp.gt.s32 	%p45, %r193, 23;
	mov.b32 	%f208, %r209;
	add.f32 	%f209, %f207, %f208;
	selp.f32 	%f210, %f207, %f209, %p45;
	mov.b32 	%r215, %f210;
	mov.b32 	%r216, 16;
	// begin inline asm
	shfl.sync.down.b32 %r214, %r215, %r216, %r217, %r218;
	// end inline asm
	setp.gt.s32 	%p46, %r193, 15;
	mov.b32 	%f211, %r214;
	add.f32 	%f38, %f210, %f211;
	selp.f32 	%f418, %f210, %f38, %p46;
	setp.ne.s32 	%p47, %r193, 0;
	@%p47 bra 	$L__BB15_50;
	shr.u32 	%r219, %r34, 3;
	and.b32  	%r220, %r219, 124;
	mov.u32 	%r221, _ZZN3cub18CUB_300001_SM_10006detail6reduce28DeviceReduceSingleTileKernelINS2_10policy_hubIfyN4cuda3std3__44plusIfEEE10Policy1000EPfSC_iS9_ffNS7_10__identityEEEvT0_T1_T2_T3_T4_T6_E12temp_storage;
	add.s32 	%r222, %r221, %r220;
	st.shared.f32 	[%r222+8], %f38;
$L__BB15_50:
	bar.sync 	0;
	setp.ne.s32 	%p48, %r34, 0;
	@%p48 bra 	$L__BB15_72;
	ld.shared.f32 	%f212, [_ZZN3cub18CUB_300001_SM_10006detail6reduce28DeviceReduceSingleTileKernelINS2_10policy_hubIfyN4cuda3std3__44plusIfEEE10Policy1000EPfSC_iS9_ffNS7_10__identityEEEvT0_T1_T2_T3_T4_T6_E12temp_storage+12];
	add.f32 	%f213, %f418, %f212;
	ld.shared.f32 	%f214, [_ZZN3cub18CUB_300001_SM_10006detail6reduce28DeviceReduceSingleTileKernelINS2_10policy_hubIfyN4cuda3std3__44plusIfEEE10Policy1000EPfSC_iS9_ffNS7_10__identityEEEvT0_T1_T2_T3_T4_T6_E12temp_storage+16];
	add.f32 	%f215, %f213, %f214;
	ld.shared.f32 	%f216, [_ZZN3cub18CUB_300001_SM_10006detail6reduce28DeviceReduceSingleTileKernelINS2_10policy_hubIfyN4cuda3std3__44plusIfEEE10Policy1000EPfSC_iS9_ffNS7_10__identityEEEvT0_T1_T2_T3_T4_T6_E12temp_storage+20];
	add.f32 	%f217, %f215, %f216;
	ld.shared.f32 	%f218, [_ZZN3cub18CUB_300001_SM_10006detail6reduce28DeviceReduceSingleTileKernelINS2_10policy_hubIfyN4cuda3std3__44plusIfEEE10Policy1000EPfSC_iS9_ffNS7_10__identityEEEvT0_T1_T2_T3_T4_T6_E12temp_storage+24];
	add.f32 	%f219, %f217, %f218;
	ld.shared.f32 	%f220, [_ZZN3cub18CUB_300001_SM_10006detail6reduce28DeviceReduceSingleTileKernelINS2_10policy_hubIfyN4cuda3std3__44plusIfEEE10Policy1000EPfSC_iS9_ffNS7_10__identityEEEvT0_T1_T2_T3_T4_T6_E12temp_storage+28];
	add.f32 	%f221, %f219, %f220;
	ld.shared.f32 	%f222, [_ZZN3cub18CUB_300001_SM_10006detail6reduce28DeviceReduceSingleTileKernelINS2_10policy_hubIfyN4cuda3std3__44plusIfEEE10Policy1000EPfSC_iS9_ffNS7_10__identityEEEvT0_T1_T2_T3_T4_T6_E12temp_storage+32];
	add.f32 	%f223, %f221, %f222;
	ld.shared.f32 	%f224, [_ZZN3cub18CUB_300001_SM_10006detail6reduce28DeviceReduceSingleTileKernelINS2_10policy_hubIfyN4cuda3std3__44plusIfEEE10Policy1000EPfSC_iS9_ffNS7_10__identityEEEvT0_T1_T2_T3_T4_T6_E12temp_storage+36];
	add.f32 	%f418, %f223, %f224;
	bra.uni 	$L__BB15_72;
$L__BB15_52:
	// begin inline asm
	mov.u32 %r155, %laneid;
	// end inline asm
	and.b32  	%r181, %r34, 992;
	add.s32 	%r182, %r181, 32;
	setp.gt.s32 	%p27, %r182, %r67;
	not.b32 	%r183, %r181;
	add.s32 	%r184, %r67, %r183;
	selp.b32 	%r179, %r184, 31, %p27;
	mov.b32 	%r157, %f410;
	mov.b32 	%r158, 1;
	mov.b32 	%r180, -1;
	// begin inline asm
	shfl.sync.down.b32 %r156, %r157, %r158, %r179, %r180;
	// end inline asm
	setp.lt.s32 	%p28, %r155, %r179;
	mov.b32 	%f165, %r156;
	add.f32 	%f166, %f410, %f165;
	selp.f32 	%f167, %f166, %f410, %p28;
	mov.b32 	%r162, %f167;
	mov.b32 	%r163, 2;
	// begin inline asm
	shfl.sync.down.b32 %r161, %r162, %r163, %r179, %r180;
	// end inline asm
	add.s32 	%r185, %r155, 2;
	setp.gt.s32 	%p29, %r185, %r179;
	mov.b32 	%f168, %r161;
	add.f32 	%f169, %f167, %f168;
	selp.f32 	%f170, %f167, %f169, %p29;
	mov.b32 	%r167, %f170;
	mov.b32 	%r168, 4;
	// begin inline asm
	shfl.sync.down.b32 %r166, %r167, %r168, %r179, %r180;
	// end inline asm
	add.s32 	%r186, %r155, 4;
	setp.gt.s32 	%p30, %r186, %r179;
	mov.b32 	%f171, %r166;
	add.f32 	%f172, %f170, %f171;
	selp.f32 	%f173, %f170, %f172, %p30;
	mov.b32 	%r172, %f173;
	mov.b32 	%r173, 8;
	// begin inline asm
	shfl.sync.down.b32 %r171, %r172, %r173, %r179, %r180;
	// end inline asm
	add.s32 	%r187, %r155, 8;
	setp.gt.s32 	%p31, %r187, %r179;
	mov.b32 	%f174, %r171;
	add.f32 	%f175, %f173, %f174;
	selp.f32 	%f176, %f173, %f175, %p31;
	mov.b32 	%r177, %f176;
	mov.b32 	%r178, 16;
	// begin inline asm
	shfl.sync.down.b32 %r176, %r177, %r178, %r179, %r180;
	// end inline asm
	add.s32 	%r188, %r155, 16;
	setp.gt.s32 	%p32, %r188, %r179;
	mov.b32 	%f177, %r176;
	add.f32 	%f178, %f176, %f177;
	selp.f32 	%f418, %f176, %f178, %p32;
	setp.ne.s32 	%p33, %r155, 0;
	@%p33 bra 	$L__BB15_54;
	shr.u32 	%r189, %r34, 3;
	and.b32  	%r190, %r189, 124;
	mov.u32 	%r191, _ZZN3cub18CUB_300001_SM_10006detail6reduce28DeviceReduceSingleTileKernelINS2_10policy_hubIfyN4cuda3std3__44plusIfEEE10Policy1000EPfSC_iS9_ffNS7_10__identityEEEvT0_T1_T2_T3_T4_T6_E12temp_storage;
	add.s32 	%r192, %r191, %r190;
	st.shared.f32 	[%r192+8], %f418;
$L__BB15_54:
	bar.sync 	0;
	setp.ne.s32 	%p34, %r34, 0;
	@%p34 bra 	$L__BB15_72;
	setp.gt.s32 	%p35, %r67, 32;
	ld.shared.f32 	%f179, [_ZZN3cub18CUB_300001_SM_10006detail6reduce28DeviceReduceSingleTileKernelINS2_10policy_hubIfyN4cuda3std3__44plusIfEEE10Policy1000EPfSC_iS9_ffNS7_10__identityEEEvT0_T1_T2_T3_T4_T6_E12temp_storage+12];
	add.f32 	%f180, %f418, %f179;
	selp.f32 	%f181, %f180, %f418, %p35;
	setp.gt.s32 	%p36, %r67, 64;
	ld.shared.f32 	%f182, [_ZZN3cub18CUB_300001_SM_10006detail6reduce28DeviceReduceSingleTileKernelINS2_10policy_hubIfyN4cuda3std3__44plusIfEEE10Policy1000EPfSC_iS9_ffNS7_10__identityEEEvT0_T1_T2_T3_T4_T6_E12temp_storage+16];
	add.f32 	%f183, %f182, %f181;
	selp.f32 	%f184, %f183, %f181, %p36;
	setp.gt.s32 	%p37, %r67, 96;
	ld.shared.f32 	%f185, [_ZZN3cub18CUB_300001_SM_10006detail6reduce28DeviceReduceSingleTileKernelINS2_10policy_hubIfyN4cuda3std3__44plusIfEEE10Policy1000EPfSC_iS9_ffNS7_10__identityEEEvT0_T1_T2_T3_T4_T6_E12temp_storage+20];
	add.f32 	%f186, %f185, %f184;
	selp.f32 	%f187, %f186, %f184, %p37;
	setp.gt.s32 	%p38, %r67, 128;
	ld.shared.f32 	%f188, [_ZZN3cub18CUB_300001_SM_10006detail6reduce28DeviceReduceSingleTileKernelINS2_10policy_hubIfyN4cuda3std3__44plusIfEEE10Policy1000EPfSC_iS9_ffNS7_10__identityEEEvT0_T1_T2_T3_T4_T6_E12temp_storage+24];
	add.f32 	%f189, %f188, %f187;
	selp.f32 	%f190, %f189, %f187, %p38;
	setp.gt.s32 	%p39, %r67, 160;
	ld.shared.f32 	%f191, [_ZZN3cub18CUB_300001_SM_10006detail6reduce28DeviceReduceSingleTileKernelINS2_10policy_hubIfyN4cuda3std3__44plusIfEEE10Policy1000EPfSC_iS9_ffNS7_10__identityEEEvT0_T1_T2_T3_T4_T6_E12temp_storage+28];
	add.f32 	%f192, %f191, %f190;
	selp.f32 	%f193, %f192, %f190, %p39;
	setp.gt.s32 	%p40, %r67, 192;
	ld.shared.f32 	%f194, [_ZZN3cub18CUB_300001_SM_10006detail6reduce28DeviceReduceSingleTileKernelINS2_10policy_hubIfyN4cuda3std3__44plusIfEEE10Policy1000EPfSC_iS9_ffNS7_10__identityEEEvT0_T1_T2_T3_T4_T6_E12temp_storage+32];
	add.f32 	%f195, %f194, %f193;
	selp.f32 	%f196, %f195, %f193, %p40;
	setp.gt.s32 	%p41, %r67, 224;
	ld.shared.f32 	%f197, [_ZZN3cub18CUB_300001_SM_10006detail6reduce28DeviceReduceSingleTileKernelINS2_10policy_hubIfyN4cuda3std3__44plusIfEEE10Policy1000EPfSC_iS9_ffNS7_10__identityEEEvT0_T1_T2_T3_T4_T6_E12temp_storage+36];
	add.f32 	%f198, %f197, %f196;
	selp.f32 	%f418, %f198, %f196, %p41;
	bra.uni 	$L__BB15_72;
$L__BB15_56:
	mov.u32 	%r46, %tid.x;
	mul.wide.u32 	%rd35, %r46, 4;
	add.s64 	%rd19, %rd16, %rd35;
	// begin inline asm
	ld.global.nc.u32 %r68, [%rd19];
	// end inline asm
	mov.b32 	%f59, %r68;
	add.s64 	%rd20, %rd19, 1024;
	// begin inline asm
	ld.global.nc.u32 %r69, [%rd20];
	// end inline asm
	mov.b32 	%f60, %r69;
	add.s64 	%rd21, %rd19, 2048;
	// begin inline asm
	ld.global.nc.u32 %r70, [%rd21];
	// end inline asm
	mov.b32 	%f61, %r70;
	add.s64 	%rd22, %rd19, 3072;
	// begin inline asm
	ld.global.nc.u32 %r71, [%rd22];
	// end inline asm
	mov.b32 	%f62, %r71;
	add.s64 	%rd23, %rd19, 4096;
	// begin inline asm
	ld.global.nc.u32 %r72, [%rd23];
	// end inline asm
	mov.b32 	%f63, %r72;
	add.s64 	%rd24, %rd19, 5120;
	// begin inline asm
	ld.global.nc.u32 %r73, [%rd24];
	// end inline asm
	mov.b32 	%f64, %r73;
	add.s64 	%rd25, %rd19, 6144;
	// begin inline asm
	ld.global.nc.u32 %r74, [%rd25];
	// end inline asm
	mov.b32 	%f65, %r74;
	add.s64 	%rd26, %rd19, 7168;
	// begin inline asm
	ld.global.nc.u32 %r75, [%rd26];
	// end inline asm
	mov.b32 	%f66, %r75;
	add.s64 	%rd27, %rd19, 8192;
	// begin inline asm
	ld.global.nc.u32 %r76, [%rd27];
	// end inline asm
	mov.b32 	%f67, %r76;
	add.s64 	%rd28, %rd19, 9216;
	// begin inline asm
	ld.global.nc.u32 %r77, [%rd28];
	// end inline asm
	mov.b32 	%f68, %r77;
	add.s64 	%rd29, %rd19, 10240;
	// begin inline asm
	ld.global.nc.u32 %r78, [%rd29];
	// end inline asm
	mov.b32 	%f69, %r78;
	add.s64 	%rd30, %rd19, 11264;
	// begin inline asm
	ld.global.nc.u32 %r79, [%rd30];
	// end inline asm
	mov.b32 	%f70, %r79;
	add.s64 	%rd31, %rd19, 12288;
	// begin inline asm
	ld.global.nc.u32 %r80, [%rd31];
	// end inline asm
	mov.b32 	%f71, %r80;
	add.s64 	%rd32, %rd19, 13312;
	// begin inline asm
	ld.global.nc.u32 %r81, [%rd32];
	// end inline asm
	mov.b32 	%f72, %r81;
	add.s64 	%rd33, %rd19, 14336;
	// begin inline asm
	ld.global.nc.u32 %r82, [%rd33];
	// end inline asm
	mov.b32 	%f73, %r82;
	add.s64 	%rd34, %rd19, 15360;
	// begin inline asm
	ld.global.nc.u32 %r83, [%rd34];
	// end inline asm
	mov.b32 	%f74, %r83;
	add.f32 	%f75, %f59, %f60;
	add.f32 	%f76, %f61, %f62;
	add.f32 	%f77, %f63, %f64;
	add.f32 	%f78, %f65, %f66;
	add.f32 	%f79, %f67, %f68;
	add.f32 	%f80, %f69, %f70;
	add.f32 	%f81, %f71, %f72;
	add.f32 	%f82, %f73, %f74;
	add.f32 	%f83, %f75, %f76;
	add.f32 	%f84, %f77, %f78;
	add.f32 	%f85, %f79, %f80;
	add.f32 	%f86, %f81, %f82;
	add.f32 	%f87, %f83, %f84;
	add.f32 	%f88, %f85, %f86;
	add.f32 	%f417, %f87, %f88;
	setp.lt.u32 	%p4, %r67, 8192;
	mov.b32 	%r400, 4096;
	@%p4 bra 	$L__BB15_60;
	add.s32 	%r47, %r67, -4096;
	mov.b32 	%r400, 4096;
$L__BB15_58:
	mul.wide.s32 	%rd52, %r400, 4;
	add.s64 	%rd36, %rd19, %rd52;
	// begin inline asm
	ld.global.nc.u32 %r86, [%rd36];
	// end inline asm
	mov.b32 	%f89, %r86;
	add.s64 	%rd37, %rd36, 1024;
	// begin inline asm
	ld.global.nc.u32 %r87, [%rd37];
	// end inline asm
	mov.b32 	%f90, %r87;
	add.s64 	%rd38, %rd36, 2048;
	// begin inline asm
	ld.global.nc.u32 %r88, [%rd38];
	// end inline asm
	mov.b32 	%f91, %r88;
	add.s64 	%rd39, %rd36, 3072;
	// begin inline asm
	ld.global.nc.u32 %r89, [%rd39];
	// end inline asm
	mov.b32 	%f92, %r89;
	add.s64 	%rd40, %rd36, 4096;
	// begin inline asm
	ld.global.nc.u32 %r90, [%rd40];
	// end inline asm
	mov.b32 	%f93, %r90;
	add.s64 	%rd41, %rd36, 5120;
	// begin inline asm
	ld.global.nc.u32 %r91, [%rd41];
	// end inline asm
	mov.b32 	%f94, %r91;
	add.s64 	%rd42, %rd36, 6144;
	// begin inline asm
	ld.global.nc.u32 %r92, [%rd42];
	// end inline asm
	mov.b32 	%f95, %r92;
	add.s64 	%rd43, %rd36, 7168;
	// begin inline asm
	ld.global.nc.u32 %r93, [%rd43];
	// end inline asm
	mov.b32 	%f96, %r93;
	add.s64 	%rd44, %rd36, 8192;
	// begin inline asm
	ld.global.nc.u32 %r94, [%rd44];
	// end inline asm
	mov.b32 	%f97, %r94;
	add.s64 	%rd45, %rd36, 9216;
	// begin inline asm
	ld.global.nc.u32 %r95, [%rd45];
	// end inline asm
	mov.b32 	%f98, %r95;
	add.s64 	%rd46, %rd36, 10240;
	// begin inline asm
	ld.global.nc.u32 %r96, [%rd46];
	// end inline asm
	mov.b32 	%f99, %r96;
	add.s64 	%rd47, %rd36, 11264;
	// begin inline asm
	ld.global.nc.u32 %r97, [%rd47];
	// end inline asm
	mov.b32 	%f100, %r97;
	add.s64 	%rd48, %rd36, 12288;
	// begin inline asm
	ld.global.nc.u32 %r98, [%rd48];
	// end inline asm
	mov.b32 	%f101, %r98;
	add.s64 	%rd49, %rd36, 13312;
	// begin inline asm
	ld.global.nc.u32 %r99, [%rd49];
	// end inline asm
	mov.b32 	%f102, %r99;
	add.s64 	%rd50, %rd36, 14336;
	// begin inline asm
	ld.global.nc.u32 %r100, [%rd50];
	// end inline asm
	mov.b32 	%f103, %r100;
	add.s64 	%rd51, %rd36, 15360;
	// begin inline asm
	ld.global.nc.u32 %r101, [%rd51];
	// end inline asm
	mov.b32 	%f104, %r101;
	add.f32 	%f105, %f417, %f89;
	add.f32 	%f106, %f90, %f91;
	add.f32 	%f107, %f92, %f93;
	add.f32 	%f108, %f94, %f95;
	add.f32 	%f109, %f96, %f97;
	add.f32 	%f110, %f98, %f99;
	add.f32 	%f111, %f100, %f101;
	add.f32 	%f112, %f102, %f103;
	add.f32 	%f113, %f105, %f106;
	add.f32 	%f114, %f107, %f108;
	add.f32 	%f115, %f109, %f110;
	add.f32 	%f116, %f111, %f112;
	add.f32 	%f117, %f113, %f114;
	add.f32 	%f118, %f115, %f116;
	add.f32 	%f119, %f117, %f118;
	add.f32 	%f417, %f119, %f104;
	sub.s32 	%r102, %r67, %r400;
	setp.lt.s32 	%p5, %r102, 4096;
	@%p5 bra 	$L__BB15_68;
	add.s32 	%r400, %r400, 4096;
	setp.le.s32 	%p6, %r400, %r47;
	@%p6 bra 	$L__BB15_58;
$L__BB15_60:
	setp.le.s32 	%p7, %r67, %r400;
	@%p7 bra 	$L__BB15_68;
	sub.s32 	%r51, %r67, %r400;
	setp.ge.s32 	%p8, %r46, %r51;
	@%p8 bra 	$L__BB15_68;
	not.b32 	%r103, %r46;
	add.s32 	%r104, %r67, %r103;
	sub.s32 	%r52, %r104, %r400;
	and.b32  	%r105, %r52, 768;
	setp.eq.s32 	%p9, %r105, 768;
	mov.u32 	%r404, %r46;
	@%p9 bra 	$L__BB15_65;
	add.s32 	%r402, %r46, %r400;
	shr.u32 	%r106, %r52, 8;
	add.s32 	%r107, %r106, 1;
	and.b32  	%r108, %r107, 3;
	neg.s32 	%r401, %r108;
	mov.u32 	%r404, %r46;
$L__BB15_64:
	.pragma "nounroll";
	mul.wide.u32 	%rd54, %r402, 4;
	add.s64 	%rd53, %rd16, %rd54;
	// begin inline asm
	ld.global.nc.u32 %r109, [%rd53];
	// end inline asm
	mov.b32 	%f121, %r109;
	add.f32 	%f417, %f417, %f121;
	add.s32 	%r404, %r404, 256;
	add.s32 	%r402, %r402, 256;
	add.s32 	%r401, %r401, 1;
	setp.ne.s32 	%p10, %r401, 0;
	@%p10 bra 	$L__BB15_64;
$L__BB15_65:
	setp.lt.u32 	%p11, %r52, 768;
	@%p11 bra 	$L__BB15_68;
	cvt.u64.u32 	%rd55, %r404;
	cvt.u64.u32 	%rd56, %r400;
	add.s64 	%rd57, %rd55, %rd56;
	shl.b64 	%rd58, %rd57, 2;
	add.s64 	%rd59, %rd58, %rd16;
	add.s64 	%rd124, %rd59, 2048;
	add.s32 	%r405, %r404, %r400;
$L__BB15_67:
	mul.wide.u32 	%rd64, %r405, 4;
	add.s64 	%rd60, %rd16, %rd64;
	// begin inline asm
	ld.global.nc.u32 %r110, [%rd60];
	// end inline asm
	mov.b32 	%f122, %r110;
	add.f32 	%f123, %f417, %f122;
	add.s64 	%rd61, %rd124, -1024;
	// begin inline asm
	ld.global.nc.u32 %r111, [%rd61];
	// end inline asm
	mov.b32 	%f124, %r111;
	add.f32 	%f125, %f123, %f124;
	// begin inline asm
	ld.global.nc.u32 %r112, [%rd124];
	// end inline asm
	mov.b32 	%f126, %r112;
	add.f32 	%f127, %f125, %f126;
	add.s64 	%rd63, %rd124, 1024;
	// begin inline asm
	ld.global.nc.u32 %r113, [%rd63];
	// end inline asm
	mov.b32 	%f128, %r113;
	add.f32 	%f417, %f127, %f128;
	add.s32 	%r404, %r404, 1024;
	add.s64 	%rd124, %rd124, 4096;
	add.s32 	%r405, %r405, 1024;
	setp.lt.s32 	%p12, %r404, %r51;
	@%p12 bra 	$L__BB15_67;
$L__BB15_68:
	// begin inline asm
	mov.u32 %r114, %laneid;
	// end inline asm
	mov.b32 	%r116, %f417;
	mov.b32 	%r117, 1;
	mov.b32 	%r138, 31;
	mov.b32 	%r139, -1;
	// begin inline asm
	shfl.sync.down.b32 %r115, %r116, %r117, %r138, %r139;
	// end inline asm
	setp.gt.s32 	%p13, %r114, 30;
	mov.b32 	%f129, %r115;
	add.f32 	%f130, %f417, %f129;
	selp.f32 	%f131, %f417, %f130, %p13;
	mov.b32 	%r121, %f131;
	mov.b32 	%r122, 2;
	// begin inline asm
	shfl.sync.down.b32 %r120, %r121, %r122, %r138, %r139;
	// end inline asm
	setp.gt.s32 	%p14, %r114, 29;
	mov.b32 	%f132, %r120;
	add.f32 	%f133, %f131, %f132;
	selp.f32 	%f134, %f131, %f133, %p14;
	mov.b32 	%r126, %f134;
	mov.b32 	%r127, 4;
	// begin inline asm
	shfl.sync.down.b32 %r125, %r126, %r127, %r138, %r139;
	// end inline asm
	setp.gt.s32 	%p15, %r114, 27;
	mov.b32 	%f135, %r125;
	add.f32 	%f136, %f134, %f135;
	selp.f32 	%f137, %f134, %f136, %p15;
	mov.b32 	%r131, %f137;
	mov.b32 	%r132, 8;
	// begin inline asm
	shfl.sync.down.b32 %r130, %r131, %r132, %r138, %r139;
	// end inline asm
	setp.gt.s32 	%p16, %r114, 23;
	mov.b32 	%f138, %r130;
	add.f32 	%f139, %f137, %f138;
	selp.f32 	%f140, %f137, %f139, %p16;
	mov.b32 	%r136, %f140;
	mov.b32 	%r137, 16;
	// begin inline asm
	shfl.sync.down.b32 %r135, %r136, %r137, %r138, %r139;
	// end inline asm
	setp.gt.s32 	%p17, %r114, 15;
	mov.b32 	%f141, %r135;
	add.f32 	%f54, %f140, %f141;
	selp.f32 	%f418, %f140, %f54, %p17;
	setp.ne.s32 	%p18, %r114, 0;
	@%p18 bra 	$L__BB15_70;
	shr.u32 	%r140, %r46, 3;
	and.b32  	%r141, %r140, 124;
	mov.u32 	%r142, _ZZN3cub18CUB_300001_SM_10006detail6reduce28DeviceReduceSingleTileKernelINS2_10policy_hubIfyN4cuda3std3__44plusIfEEE10Policy1000EPfSC_iS9_ffNS7_10__identityEEEvT0_T1_T2_T3_T4_T6_E12temp_storage;
	add.s32 	%r143, %r142, %r141;
	st.shared.f32 	[%r143+8], %f54;
$L__BB15_70:
	bar.sync 	0;
	setp.ne.s32 	%p19, %r46, 0;
	@%p19 bra 	$L__BB15_72;
	ld.shared.f32 	%f142, [_ZZN3cub18CUB_300001_SM_10006detail6reduce28DeviceReduceSingleTileKernelINS2_10policy_hubIfyN4cuda3std3__44plusIfEEE10Policy1000EPfSC_iS9_ffNS7_10__identityEEEvT0_T1_T2_T3_T4_T6_E12temp_storage+12];
	add.f32 	%f143, %f418, %f142;
	ld.shared.f32 	%f144, [_ZZN3cub18CUB_300001_SM_10006detail6reduce28DeviceReduceSingleTileKernelINS2_10policy_hubIfyN4cuda3std3__44plusIfEEE10Policy1000EPfSC_iS9_ffNS7_10__identityEEEvT0_T1_T2_T3_T4_T6_E12temp_storage+16];
	add.f32 	%f145, %f143, %f144;
	ld.shared.f32 	%f146, [_ZZN3cub18CUB_300001_SM_10006detail6reduce28DeviceReduceSingleTileKernelINS2_10policy_hubIfyN4cuda3std3__44plusIfEEE10Policy1000EPfSC_iS9_ffNS7_10__identityEEEvT0_T1_T2_T3_T4_T6_E12temp_storage+20];
	add.f32 	%f147, %f145, %f146;
	ld.shared.f32 	%f148, [_ZZN3cub18CUB_300001_SM_10006detail6reduce28DeviceReduceSingleTileKernelINS2_10policy_hubIfyN4cuda3std3__44plusIfEEE10Policy1000EPfSC_iS9_ffNS7_10__identityEEEvT0_T1_T2_T3_T4_T6_E12temp_storage+24];
	add.f32 	%f149, %f147, %f148;
	ld.shared.f32 	%f150, [_ZZN3cub18CUB_300001_SM_10006detail6reduce28DeviceReduceSingleTileKernelINS2_10policy_hubIfyN4cuda3std3__44plusIfEEE10Policy1000EPfSC_iS9_ffNS7_10__identityEEEvT0_T1_T2_T3_T4_T6_E12temp_storage+28];
	add.f32 	%f151, %f149, %f150;
	ld.shared.f32 	%f152, [_ZZN3cub18CUB_300001_SM_10006detail6reduce28DeviceReduceSingleTileKernelINS2_10policy_hubIfyN4cuda3std3__44plusIfEEE10Policy1000EPfSC_iS9_ffNS7_10__identityEEEvT0_T1_T2_T3_T4_T6_E12temp_storage+32];
	add.f32 	%f153, %f151, %f152;
	ld.shared.f32 	%f154, [_ZZN3cub18CUB_300001_SM_10006detail6reduce28DeviceReduceSingleTileKernelINS2_10policy_hubIfyN4cuda3std3__44plusIfEEE10Policy1000EPfSC_iS9_ffNS7_10__identityEEEvT0_T1_T2_T3_T4_T6_E12temp_storage+36];
	add.f32 	%f418, %f153, %f154;
$L__BB15_72:
	mov.u32 	%r379, %tid.x;
	setp.ne.s32 	%p95, %r379, 0;
	@%p95 bra 	$L__BB15_74;
	add.f32 	%f391, %f58, %f418;
	st.global.f32 	[%rd1], %f391;
$L__BB15_74:
	ret;

}


// ===== COMPILED SASS (sm_100) =====

	.target	sm_100

	.elftype	@"ET_EXEC"


//--------------------- .note.nv.tkinfo           --------------------------
	.section	.note.nv.tkinfo,"",@"SHT_NOTE"
	.sectionflags	@"SHF_NOTE_NV_TKINFO"
	.tkinfo
        /*0018*/ 	.word	0x00000002
        /*0030*/ 	.string	""
        /*0030*/ 	.string	"ptxas"
        /*0030*/ 	.string	"Cuda compilation tools, release 13.0, V13.0.88"
        /*0030*/ 	.string	"Build cuda_13.0.r13.0/compiler.36424714_0"
        /*0030*/ 	.string	"-arch sm_100 -m 64 "



//--------------------- .note.nv.cuinfo           --------------------------
	.section	.note.nv.cuinfo,"",@"SHT_NOTE"
	.sectionflags	@"SHF_NOTE_NV_CUINFO"
        /*0018*/ 	.short	0x0002
        /*001a*/ 	.short	0x0064
        /*001c*/ 	.short	0x0082
	.zero		2


//--------------------- .nv.info                  --------------------------
	.section	.nv.info,"",@"SHT_CUDA_INFO"
	.align	4


	//----- nvinfo : EIATTR_REGCOUNT
	.align		4
        /*0000*/ 	.byte	0x04, 0x2f
        /*0002*/ 	.short	(.L_44 - .L_43)
	.align		4
.L_43:
        /*0004*/ 	.word	index@(_Z24multiply_rgbImage_byMaskPfPhS0_S_S_S_S_S_S_iii)
        /*0008*/ 	.word	0x00000015


	//----- nvinfo : EIATTR_FRAME_SIZE
	.align		4
.L_44:
        /*000c*/ 	.byte	0x04, 0x11
        /*000e*/ 	.short	(.L_46 - .L_45)
	.align		4
.L_45:
        /*0010*/ 	.word	index@(_Z24multiply_rgbImage_byMaskPfPhS0_S_S_S_S_S_S_iii)
        /*0014*/ 	.word	0x00000000


	//----- nvinfo : EIATTR_REGCOUNT
	.align		4
.L_46:
        /*0018*/ 	.byte	0x04, 0x2f
        /*001a*/ 	.short	(.L_48 - .L_47)
	.align		4
.L_47:
        /*001c*/ 	.word	index@(_Z24multiply_rgbImage_byMaskPfS_S_S_S_S_S_S_S_iii)
        /*0020*/ 	.word	0x00000018


	//----- nvinfo : EIATTR_FRAME_SIZE
	.align		4
.L_48:
        /*0024*/ 	.byte	0x04, 0x11
        /*0026*/ 	.short	(.L_50 - .L_49)
	.align		4
.L_49:
        /*0028*/ 	.word	index@(_Z24multiply_rgbImage_byMaskPfS_S_S_S_S_S_S_S_iii)
        /*002c*/ 	.word	0x00000000


	//----- nvinfo : EIATTR_REGCOUNT
	.align		4
.L_50:
        /*0030*/ 	.byte	0x04, 0x2f
        /*0032*/ 	.short	(.L_52 - .L_51)
	.align		4
.L_51:
        /*0034*/ 	.word	index@(_Z26sum_up_arrays_by_reductionPfS_i)
        /*0038*/ 	.word	0x0000000a


	//----- nvinfo : EIATTR_FRAME_SIZE
	.align		4
.L_52:
        /*003c*/ 	.byte	0x04, 0x11
        /*003e*/ 	.short	(.L_54 - .L_53)
	.align		4
.L_53:
        /*0040*/ 	.word	index@(_Z26sum_up_arrays_by_reductionPfS_i)
        /*0044*/ 	.word	0x00000000


	//----- nvinfo : EIATTR_REGCOUNT
	.align		4
.L_54:
        /*0048*/ 	.byte	0x04, 0x2f
        /*004a*/ 	.short	(.L_56 - .L_55)
	.align		4
.L_55:
        /*004c*/ 	.word	index@(_Z27sum_up_arrays_by_reduction1PhPfi)
        /*0050*/ 	.word	0x0000000a


	//----- nvinfo : EIATTR_FRAME_SIZE
	.align		4
.L_56:
        /*0054*/ 	.byte	0x04, 0x11
        /*0056*/ 	.short	(.L_58 - .L_57)
	.align		4
.L_57:
        /*0058*/ 	.word	index@(_Z27sum_up_arrays_by_reduction1PhPfi)
        /*005c*/ 	.word	0x00000000


	//----- nvinfo : EIATTR_REGCOUNT
	.align		4
.L_58:
        /*0060*/ 	.byte	0x04, 0x2f
        /*0062*/ 	.short	(.L_60 - .L_59)
	.align		4
.L_59:
        /*0064*/ 	.word	index@(_Z19sum_up_arrays_naivePfS_iii)
        /*0068*/ 	.word	0x0000000a


	//----- nvinfo : EIATTR_FRAME_SIZE
	.align		4
.L_60:
        /*006c*/ 	.byte	0x04, 0x11
        /*006e*/ 	.short	(.L_62 - .L_61)
	.align		4
.L_61:
        /*0070*/ 	.word	index@(_Z19sum_up_arrays_naivePfS_iii)
        /*0074*/ 	.word	0x00000000


	//----- nvinfo : EIATTR_REGCOUNT
	.align		4
.L_62:
        /*0078*/ 	.byte	0x04, 0x2f
        /*007a*/ 	.short	(.L_64 - .L_63)
	.align		4
.L_63:
        /*007c*/ 	.word	index@(_Z21calculate_final_imagePfS_S_S_S_S_S_S_S_S_S_iii)
        /*0080*/ 	.word	0x00000017


	//----- nvinfo : EIATTR_FRAME_SIZE
	.align		4
.L_64:
        /*0084*/ 	.byte	0x04, 0x11
        /*0086*/ 	.short	(.L_66 - .L_65)
	.align		4
.L_65:
        /*0088*/ 	.word	index@($__internal_2_$__cuda_sm3x_div_rn_noftz_f32_slowpath)
        /*008c*/ 	.word	0x00000000


	//----- nvinfo : EIATTR_FRAME_SIZE
	.align		4
.L_66:
        /*0090*/ 	.byte	0x04, 0x11
        /*0092*/ 	.short	(.L_68 - .L_67)
	.align		4
.L_67:
        /*0094*/ 	.word	index@(_Z21calculate_final_imagePfS_S_S_S_S_S_S_S_S_S_iii)
        /*0098*/ 	.word	0x00000000


	//----- nvinfo : EIATTR_REGCOUNT
	.align		4
.L_68:
        /*009c*/ 	.byte	0x04, 0x2f
        /*009e*/ 	.short	(.L_70 - .L_69)
	.align		4
.L_69:
        /*00a0*/ 	.word	index@(_Z31calculate_final_image_optimisedfffPfS_S_iii)
        /*00a4*/ 	.word	0x00000015


	//----- nvinfo : EIATTR_FRAME_SIZE
	.align		4
.L_70:
        /*00a8*/ 	.byte	0x04, 0x11
        /*00aa*/ 	.short	(.L_72 - .L_71)
	.align		4
.L_71:
        /*00ac*/ 	.word	index@($__internal_1_$__cuda_sm3x_div_rn_noftz_f32_slowpath)
        /*00b0*/ 	.word	0x00000000


	//----- nvinfo : EIATTR_FRAME_SIZE
	.align		4
.L_72:
        /*00b4*/ 	.byte	0x04, 0x11
        /*00b6*/ 	.short	(.L_74 - .L_73)
	.align		4
.L_73:
        /*00b8*/ 	.word	index@(_Z31calculate_final_image_optimisedfffPfS_S_iii)
        /*00bc*/ 	.word	0x00000000


	//----- nvinfo : EIATTR_REGCOUNT
	.align		4
.L_74:
        /*00c0*/ 	.byte	0x04, 0x2f
        /*00c2*/ 	.short	(.L_76 - .L_75)
	.align		4
.L_75:
        /*00c4*/ 	.word	index@(_Z28calculate_final_image_stridefffPfS_S_iii)
        /*00c8*/ 	.word	0x00000013


	//----- nvinfo : EIATTR_FRAME_SIZE
	.align		4
.L_76:
        /*00cc*/ 	.byte	0x04, 0x11
        /*00ce*/ 	.short	(.L_78 - .L_77)
	.align		4
.L_77:
        /*00d0*/ 	.word	index@($__internal_0_$__cuda_sm3x_div_rn_noftz_f32_slowpath)
        /*00d4*/ 	.word	0x00000000


	//----- nvinfo : EIATTR_FRAME_SIZE
	.align		4
.L_78:
        /*00d8*/ 	.byte	0x04, 0x11
        /*00da*/ 	.short	(.L_80 - .L_79)
	.align		4
.L_79:
        /*00dc*/ 	.word	index@(_Z28calculate_final_image_stridefffPfS_S_iii)
        /*00e0*/ 	.word	0x00000000


	//----- nvinfo : EIATTR_REGCOUNT
	.align		4
.L_80:
        /*00e4*/ 	.byte	0x04, 0x2f
        /*00e6*/ 	.short	(.L_82 - .L_81)
	.align		4
.L_81:
        /*00e8*/ 	.word	index@(_Z37calculate_final_image_optimised_constPfS_S_S_S_S_iii)
        /*00ec*/ 	.word	0x0000000c


	//----- nvinfo : EIATTR_FRAME_SIZE
	.align		4
.L_82:
        /*00f0*/ 	.byte	0x04, 0x11
        /*00f2*/ 	.short	(.L_84 - .L_83)
	.align		4
.L_83:
        /*00f4*/ 	.word	index@(_Z37calculate_final_image_optimised_constPfS_S_S_S_S_iii)
        /*00f8*/ 	.word	0x00000000


	//----- nvinfo : EIATTR_REGCOUNT
	.align		4
.L_84:
        /*00fc*/ 	.byte	0x04, 0x2f
        /*00fe*/ 	.short	(.L_86 - .L_85)
	.align		4
.L_85:
        /*0100*/ 	.word	index@(_ZN3cub18CUB_300001_SM_10006detail11EmptyKernelIvEEvv)
        /*0104*/ 	.word	0x00000004


	//----- nvinfo : EIATTR_FRAME_SIZE
	.align		4
.L_86:
        /*0108*/ 	.byte	0x04, 0x11
        /*010a*/ 	.short	(.L_88 - .L_87)
	.align		4
.L_87:
        /*010c*/ 	.word	index@(_ZN3cub18CUB_300001_SM_10006detail11EmptyKernelIvEEvv)
        /*0110*/ 	.word	0x00000000


	//----- nvinfo : EIATTR_REGCOUNT
	.align		4
.L_88:
        /*0114*/ 	.byte	0x04, 0x2f
        /*0116*/ 	.short	(.L_90 - .L_89)
	.align		4
.L_89:
        /*0118*/ 	.word	index@(_ZN3cub18CUB_300001_SM_10006detail6reduce28DeviceReduceSingleTileKernelINS2_10policy_hubIfjN4cuda3std3__44plusIfEEE10Policy1000EN6thrust24THRUST_300001_SM_1000_NS6detail15normal_iteratorINSD_10device_ptrIfEEEEPfjS9_ffNS7_10__identityEEEvT0_T1_T2_T3_T4_T6_)
        /*011c*/ 	.word	0x00000020


	//----- nvinfo : EIATTR_FRAME_SIZE
	.align		4
.L_90:
        /*0120*/ 	.byte	0x04, 0x11
        /*0122*/ 	.short	(.L_92 - .L_91)
	.align		4
.L_91:
        /*0124*/ 	.word	index@(_ZN3cub18CUB_300001_SM_10006detail6reduce28DeviceReduceSingleTileKernelINS2_10policy_hubIfjN4cuda3std3__44plusIfEEE10Policy1000EN6thrust24THRUST_300001_SM_1000_NS6detail15normal_iteratorINSD_10device_ptrIfEEEEPfjS9_ffNS7_10__identityEEEvT0_T1_T2_T3_T4_T6_)
        /*0128*/ 	.word	0x00000000


	//----- nvinfo : EIATTR_REGCOUNT
	.align		4
.L_92:
        /*012c*/ 	.byte	0x04, 0x2f
        /*012e*/ 	.short	(.L_94 - .L_93)
	.align		4
.L_93:
        /*0130*/ 	.word	index@(_ZN3cub18CUB_300001_SM_10006detail6reduce18DeviceReduceKernelINS2_10policy_hubIfjN4cuda3std3__44plusIfEEE10Policy1000EN6thrust24THRUST_300001_SM_1000_NS6detail15normal_iteratorINSD_10device_ptrIfEEEEjS9_fNS7_10__identityEEEvT0_PT3_T1_NS0_13GridEvenShareISN_EET2_T4_)
        /*0134*/ 	.word	0x00000020


	//----- nvinfo : EIATTR_FRAME_SIZE
	.align		4
.L_94:
        /*0138*/ 	.byte	0x04, 0x11
        /*013a*/ 	.short	(.L_96 - .L_95)
	.align		4
.L_95:
        /*013c*/ 	.word	index@(_ZN3cub18CUB_300001_SM_10006detail6reduce18DeviceReduceKernelINS2_10policy_hubIfjN4cuda3std3__44plusIfEEE10Policy1000EN6thrust24THRUST_300001_SM_1000_NS6detail15normal_iteratorINSD_10device_ptrIfEEEEjS9_fNS7_10__identityEEEvT0_PT3_T1_NS0_13GridEvenShareISN_EET2_T4_)
        /*0140*/ 	.word	0x00000000


	//----- nvinfo : EIATTR_REGCOUNT
	.align		4
.L_96:
        /*0144*/ 	.byte	0x04, 0x2f
        /*0146*/ 	.short	(.L_98 - .L_97)
	.align		4
.L_97:
        /*0148*/ 	.word	index@(_ZN3cub18CUB_300001_SM_10006detail6reduce28DeviceReduceSingleTileKernelINS2_10policy_hubIfjN4cuda3std3__44plusIfEEE10Policy1000EPfSC_iS9_ffNS7_10__identityEEEvT0_T1_T2_T3_T4_T6_)
        /*014c*/ 	.word	0x0000001e


	//----- nvinfo : EIATTR_FRAME_SIZE
	.align		4
.L_98:
        /*0150*/ 	.byte	0x04, 0x11
        /*0152*/ 	.short	(.L_100 - .L_99)
	.align		4
.L_99:
        /*0154*/ 	.word	index@(_ZN3cub18CUB_300001_SM_10006detail6reduce28DeviceReduceSingleTileKernelINS2_10policy_hubIfjN4cuda3std3__44plusIfEEE10Policy1000EPfSC_iS9_ffNS7_10__identityEEEvT0_T1_T2_T3_T4_T6_)
        /*0158*/ 	.word	0x00000000


	//----- nvinfo : EIATTR_REGCOUNT
	.align		4
.L_100:
        /*015c*/ 	.byte	0x04, 0x2f
        /*015e*/ 	.short	(.L_102 - .L_101)
	.align		4
.L_101:
        /*0160*/ 	.word	index@(_ZN3cub18CUB_300001_SM_10006detail6reduce28DeviceReduceSingleTileKernelINS2_10policy_hubIfyN4cuda3std3__44plusIfEEE10Policy1000EN6thrust24THRUST_300001_SM_1000_NS6detail15normal_iteratorINSD_10device_ptrIfEEEEPfyS9_ffNS7_10__identityEEEvT0_T1_T2_T3_T4_T6_)
        /*0164*/ 	.word	0x00000020


	//----- nvinfo : EIATTR_FRAME_SIZE
	.align		4
.L_102:
        /*0168*/ 	.byte	0x04, 0x11
        /*016a*/ 	.short	(.L_104 - .L_103)
	.align		4
.L_103:
        /*016c*/ 	.word	index@(_ZN3cub18CUB_300001_SM_10006detail6reduce28DeviceReduceSingleTileKernelINS2_10policy_hubIfyN4cuda3std3__44plusIfEEE10Policy1000EN6thrust24THRUST_300001_SM_1000_NS6detail15normal_iteratorINSD_10device_ptrIfEEEEPfyS9_ffNS7_10__identityEEEvT0_T1_T2_T3_T4_T6_)
        /*0170*/ 	.word	0x00000000


	//----- nvinfo : EIATTR_REGCOUNT
	.align		4
.L_104:
        /*0174*/ 	.byte	0x04, 0x2f
        /*0176*/ 	.short	(.L_106 - .L_105)
	.align		4
.L_105:
        /*0178*/ 	.word	index@(_ZN3cub18CUB_300001_SM_10006detail6reduce18DeviceReduceKernelINS2_10policy_hubIfyN4cuda3std3__44plusIfEEE10Policy1000EN6thrust24THRUST_300001_SM_1000_NS6detail15normal_iteratorINSD_10device_ptrIfEEEEyS9_fNS7_10__identityEEEvT0_PT3_T1_NS0_13GridEvenShareISN_EET2_T4_)
        /*017c*/ 	.word	0x0000001e


	//----- nvinfo : EIATTR_FRAME_SIZE
	.align		4
.L_106:
        /*0180*/ 	.byte	0x04, 0x11
        /*0182*/ 	.short	(.L_108 - .L_107)
	.align		4
.L_107:
        /*0184*/ 	.word	index@(_ZN3cub18CUB_300001_SM_10006detail6reduce18DeviceReduceKernelINS2_10policy_hubIfyN4cuda3std3__44plusIfEEE10Policy1000EN6thrust24THRUST_300001_SM_1000_NS6detail15normal_iteratorINSD_10device_ptrIfEEEEyS9_fNS7_10__identityEEEvT0_PT3_T1_NS0_13GridEvenShareISN_EET2_T4_)
        /*0188*/ 	.word	0x00000000


	//----- nvinfo : EIATTR_REGCOUNT
	.align		4
.L_108:
        /*018c*/ 	.byte	0x04, 0x2f
        /*018e*/ 	.short	(.L_110 - .L_109)
	.align		4
.L_109:
        /*0190*/ 	.word	index@(_ZN3cub18CUB_300001_SM_10006detail6reduce28DeviceReduceSingleTileKernelINS2_10policy_hubIfyN4cuda3std3__44plusIfEEE10Policy1000EPfSC_iS9_ffNS7_10__identityEEEvT0_T1_T2_T3_T4_T6_)
        /*0194*/ 	.word	0x0000001e


	//----- nvinfo : EIATTR_FRAME_SIZE
	.align		4
.L_110:
        /*0198*/ 	.byte	0x04, 0x11
        /*019a*/ 	.short	(.L_112 - .L_111)
	.align		4
.L_111:
        /*019c*/ 	.word	index@(_ZN3cub18CUB_300001_SM_10006detail6reduce28DeviceReduceSingleTileKernelINS2_10policy_hubIfyN4cuda3std3__44plusIfEEE10Policy1000EPfSC_iS9_ffNS7_10__identityEEEvT0_T1_T2_T3_T4_T6_)
        /*01a0*/ 	.word	0x00000000


	//----- nvinfo : EIATTR_MIN_STACK_SIZE
	.align		4
.L_112:
        /*01a4*/ 	.byte	0x04, 0x12
        /*01a6*/ 	.short	(.L_114 - .L_113)
	.align		4
.L_113:
        /*01a8*/ 	.word	index@(_ZN3cub18CUB_300001_SM_10006detail6reduce28DeviceReduceSingleTileKernelINS2_10policy_hubIfyN4cuda3std3__44plusIfEEE10Policy1000EPfSC_iS9_ffNS7_10__identityEEEvT0_T1_T2_T3_T4_T6_)
        /*01ac*/ 	.word	0x00000000


	//----- nvinfo : EIATTR_MIN_STACK_SIZE
	.align		4
.L_114:
        /*01b0*/ 	.byte	0x04, 0x12
        /*01b2*/ 	.short	(.L_116 - .L_115)
	.align		4
.L_115:
        /*01b4*/ 	.word	index@(_ZN3cub18CUB_300001_SM_10006detail6reduce18DeviceReduceKernelINS2_10policy_hubIfyN4cuda3std3__44plusIfEEE10Policy1000EN6thrust24THRUST_300001_SM_1000_NS6detail15normal_iteratorINSD_10device_ptrIfEEEEyS9_fNS7_10__identityEEEvT0_PT3_T1_NS0_13GridEvenShareISN_EET2_T4_)
        /*01b8*/ 	.word	0x00000000


	//----- nvinfo : EIATTR_MIN_STACK_SIZE
	.align		4
.L_116:
        /*01bc*/ 	.byte	0x04, 0x12
        /*01be*/ 	.short	(.L_118 - .L_117)
	.align		4
.L_117:
        /*01c0*/ 	.word	index@(_ZN3cub18CUB_300001_SM_10006detail6reduce28DeviceReduceSingleTileKernelINS2_10policy_hubIfyN4cuda3std3__44plusIfEEE10Policy1000EN6thrust24THRUST_300001_SM_1000_NS6detail15normal_iteratorINSD_10device_ptrIfEEEEPfyS9_ffNS7_10__identityEEEvT0_T1_T2_T3_T4_T6_)
        /*01c4*/ 	.word	0x00000000


	//----- nvinfo : EIATTR_MIN_STACK_SIZE
	.align		4
.L_118:
        /*01c8*/ 	.byte	0x04, 0x12
        /*01ca*/ 	.short	(.L_120 - .L_119)
	.align		4
.L_119:
        /*01cc*/ 	.word	index@(_ZN3cub18CUB_300001_SM_10006detail6reduce28DeviceReduceSingleTileKernelINS2_10policy_hubIfjN4cuda3std3__44plusIfEEE10Policy1000EPfSC_iS9_ffNS7_10__identityEEEvT0_T1_T2_T3_T4_T6_)
        /*01d0*/ 	.word	0x00000000


	//----- nvinfo : EIATTR_MIN_STACK_SIZE
	.align		4
.L_120:
        /*01d4*/ 	.byte	0x04, 0x12
        /*01d6*/ 	.short	(.L_122 - .L_121)
	.align		4
.L_121:
        /*01d8*/ 	.word	index@(_ZN3cub18CUB_300001_SM_10006detail6reduce18DeviceReduceKernelINS2_10policy_hubIfjN4cuda3std3__44plusIfEEE10Policy1000EN6thrust24THRUST_300001_SM_1000_NS6detail15normal_iteratorINSD_10device_ptrIfEEEEjS9_fNS7_10__identityEEEvT0_PT3_T1_NS0_13GridEvenShareISN_EET2_T4_)
        /*01dc*/ 	.word	0x00000000


	//----- nvinfo : EIATTR_MIN_STACK_SIZE
	.align		4
.L_122:
        /*01e0*/ 	.byte	0x04, 0x12
        /*01e2*/ 	.short	(.L_124 - .L_123)
	.align		4
.L_123:
        /*01e4*/ 	.word	index@(_ZN3cub18CUB_300001_SM_10006detail6reduce28DeviceReduceSingleTileKernelINS2_10policy_hubIfjN4cuda3std3__44plusIfEEE10Policy1000EN6thrust24THRUST_300001_SM_1000_NS6detail15normal_iteratorINSD_10device_ptrIfEEEEPfjS9_ffNS7_10__identityEEEvT0_T1_T2_T3_T4_T6_)
        /*01e8*/ 	.word	0x00000000


	//----- nvinfo : EIATTR_MIN_STACK_SIZE
	.align		4
.L_124:
        /*01ec*/ 	.byte	0x04, 0x12
        /*01ee*/ 	.short	(.L_126 - .L_125)
	.align		4
.L_125:
        /*01f0*/ 	.word	index@(_ZN3cub18CUB_300001_SM_10006detail11EmptyKernelIvEEvv)
        /*01f4*/ 	.word	0x00000000


	//----- nvinfo : EIATTR_MIN_STACK_SIZE
	.align		4
.L_126:
        /*01f8*/ 	.byte	0x04, 0x12
        /*01fa*/ 	.short	(.L_128 - .L_127)
	.align		4
.L_127:
        /*01fc*/ 	.word	index@(_Z37calculate_final_image_optimised_constPfS_S_S_S_S_iii)
        /*0200*/ 	.word	0x00000000


	//----- nvinfo : EIATTR_MIN_STACK_SIZE
	.align		4
.L_128:
        /*0204*/ 	.byte	0x04, 0x12
        /*0206*/ 	.short	(.L_130 - .L_129)
	.align		4
.L_129:
        /*0208*/ 	.word	index@(_Z28calculate_final_image_stridefffPfS_S_iii)
        /*020c*/ 	.word	0x00000000


	//----- nvinfo : EIATTR_MIN_STACK_SIZE
	.align		4
.L_130:
        /*0210*/ 	.byte	0x04, 0x12
        /*0212*/ 	.short	(.L_132 - .L_131)
	.align		4
.L_131:
        /*0214*/ 	.word	index@(_Z31calculate_final_image_optimisedfffPfS_S_iii)
        /*0218*/ 	.word	0x00000000


	//----- nvinfo : EIATTR_MIN_STACK_SIZE
	.align		4
.L_132:
        /*021c*/ 	.byte	0x04, 0x12
        /*021e*/ 	.short	(.L_134 - .L_133)
	.align		4
.L_133:
        /*0220*/ 	.word	index@(_Z21calculate_final_imagePfS_S_S_S_S_S_S_S_S_S_iii)
        /*0224*/ 	.word	0x00000000


	//----- nvinfo : EIATTR_MIN_STACK_SIZE
	.align		4
.L_134:
        /*0228*/ 	.byte	0x04, 0x12
        /*022a*/ 	.short	(.L_136 - .L_135)
	.align		4
.L_135:
        /*022c*/ 	.word	index@(_Z19sum_up_arrays_naivePfS_iii)
        /*0230*/ 	.word	0x00000000


	//----- nvinfo : EIATTR_MIN_STACK_SIZE
	.align		4
.L_136:
        /*0234*/ 	.byte	0x04, 0x12
        /*0236*/ 	.short	(.L_138 - .L_137)
	.align		4
.L_137:
        /*0238*/ 	.word	index@(_Z27sum_up_arrays_by_reduction1PhPfi)
        /*023c*/ 	.word	0x00000000


	//----- nvinfo : EIATTR_MIN_STACK_SIZE
	.align		4
.L_138:
        /*0240*/ 	.byte	0x04, 0x12
        /*0242*/ 	.short	(.L_140 - .L_139)
	.align		4
.L_139:
        /*0244*/ 	.word	index@(_Z26sum_up_arrays_by_reductionPfS_i)
        /*0248*/ 	.word	0x00000000


	//----- nvinfo : EIATTR_MIN_STACK_SIZE
	.align		4
.L_140:
        /*024c*/ 	.byte	0x04, 0x12
        /*024e*/ 	.short	(.L_142 - .L_141)
	.align		4
.L_141:
        /*0250*/ 	.word	index@(_Z24multiply_rgbImage_byMaskPfS_S_S_S_S_S_S_S_iii)
        /*0254*/ 	.word	0x00000000


	//----- nvinfo : EIATTR_MIN_STACK_SIZE
	.align		4
.L_142:
        /*0258*/ 	.byte	0x04, 0x12
        /*025a*/ 	.short	(.L_144 - .L_143)
	.align		4
.L_143:
        /*025c*/ 	.word	index@(_Z24multiply_rgbImage_byMaskPfPhS0_S_S_S_S_S_S_iii)
        /*0260*/ 	.word	0x00000000
.L_144:


//--------------------- .nv.compat                --------------------------
	.section	.nv.compat,"",@"SHT_CUDA_COMPAT_INFO"
	.align	4
        /*0000*/ 	.byte	0x02, 0x09, 0x00, 0x00, 0x02, 0x02, 0x01, 0x00, 0x02, 0x05, 0x05, 0x00, 0x03, 0x07, 0x01, 0x01
        /*0010*/ 	.byte	0x02, 0x03, 0x00, 0x00, 0x02, 0x06, 0x01, 0x00, 0x04, 0x0b, 0x08, 0x00, 0x01, 0x00, 0x00, 0x00
        /*0020*/ 	.byte	0x00, 0x00, 0x00, 0x00


//--------------------- .nv.info._ZN3cub18CUB_300001_SM_10006detail6reduce28DeviceReduceSingleTileKernelINS2_10policy_hubIfyN4cuda3std3__44plusIfEEE10Policy1000EPfSC_iS9_ffNS7_10__identityEEEvT0_T1_T2_T3_T4_T6_ --------------------------
	.section	.nv.info._ZN3cub18CUB_300001_SM_10006detail6reduce28DeviceReduceSingleTileKernelINS2_10policy_hubIfyN4cuda3std3__44plusIfEEE10Policy1000EPfSC_iS9_ffNS7_10__identityEEEvT0_T1_T2_T3_T4_T6_,"",@"SHT_CUDA_INFO"
	.sectionflags	@""
	.align	4


	//----- nvinfo : EIATTR_CUDA_API_VERSION
	.align		4
        /*0000*/ 	.byte	0x04, 0x37
        /*0002*/ 	.short	(.L_146 - .L_145)
.L_145:
        /*0004*/ 	.word	0x00000082


	//----- nvinfo : EIATTR_KPARAM_INFO
	.align		4
.L_146:
        /*0008*/ 	.byte	0x04, 0x17
        /*000a*/ 	.short	(.L_148 - .L_147)
.L_147:
        /*000c*/ 	.word	0x00000000
        /*0010*/ 	.short	0x0005
        /*0012*/ 	.short	0x001c
        /*0014*/ 	.byte	0x00, 0xf0, 0x05, 0x00


	//----- nvinfo : EIATTR_KPARAM_INFO
	.align		4
.L_148:
        /*0018*/ 	.byte	0x04, 0x17
        /*001a*/ 	.short	(.L_150 - .L_149)
.L_149:
        /*001c*/ 	.word	0x00000000
        /*0020*/ 	.short	0x0004
        /*0022*/ 	.short	0x0018
        /*0024*/ 	.byte	0x00, 0xf0, 0x11, 0x00


	//----- nvinfo : EIATTR_KPARAM_INFO
	.align		4
.L_150:
        /*0028*/ 	.byte	0x04, 0x17
        /*002a*/ 	.short	(.L_152 - .L_151)
.L_151:
        /*002c*/ 	.word	0x00000000
        /*0030*/ 	.short	0x0003
        /*0032*/ 	.short	0x0014
        /*0034*/ 	.byte	0x00, 0xf0, 0x05, 0x00


	//----- nvinfo : EIATTR_KPARAM_INFO
	.align		4
.L_152:
        /*0038*/ 	.byte	0x04, 0x17
        /*003a*/ 	.short	(.L_154 - .L_153)
.L_153:
        /*003c*/ 	.word	0x00000000
        /*0040*/ 	.short	0x0002
        /*0042*/ 	.short	0x0010
        /*0044*/ 	.byte	0x00, 0xf0, 0x11, 0x00


	//----- nvinfo : EIATTR_KPARAM_INFO
	.align		4
.L_154:
        /*0048*/ 	.byte	0x04, 0x17
        /*004a*/ 	.short	(.L_156 - .L_155)
.L_155:
        /*004c*/ 	.word	0x00000000
        /*0050*/ 	.short	0x0001
        /*0052*/ 	.short	0x0008
        /*0054*/ 	.byte	0x00, 0xf5, 0x21, 0x00


	//----- nvinfo : EIATTR_KPARAM_INFO
	.align		4
.L_156:
        /*0058*/ 	.byte	0x04, 0x17
        /*005a*/ 	.short	(.L_158 - .L_157)
.L_157:
        /*005c*/ 	.word	0x00000000
        /*0060*/ 	.short	0x0000
        /*0062*/ 	.short	0x0000
        /*0064*/ 	.byte	0x00, 0xf5, 0x21, 0x00


	//----- nvinfo : EIATTR_SPARSE_MMA_MASK
	.align		4
.L_158:
        /*0068*/ 	.byte	0x03, 0x50
        /*006a*/ 	.short	0x0000


	//----- nvinfo : EIATTR_MAXREG_COUNT
	.align		4
        /*006c*/ 	.byte	0x03, 0x1b
        /*006e*/ 	.short	0x00ff


	//----- nvinfo : EIATTR_NUM_BARRIERS
	.align		4
        /*0070*/ 	.byte	0x02, 0x4c
        /*0072*/ 	.byte	0x01
	.zero		1


	//----- nvinfo : EIATTR_MERCURY_ISA_VERSION
	.align		4
        /*0074*/ 	.byte	0x03, 0x5f
        /*0076*/ 	.short	0x0101


	//----- nvinfo : EIATTR_COOP_GROUP_MASK_REGIDS
	.align		4
        /*0078*/ 	.byte	0x04, 0x29
        /*007a*/ 	.short	(.L_160 - .L_159)


	//   ....[0]....
.L_159:
        /*007c*/ 	.word	0xffffffff


	//   ....[1]....
        /*0080*/ 	.word	0xffffffff


	//   ....[2]....
        /*0084*/ 	.word	0xffffffff


	//   ....[3]....
        /*0088*/ 	.word	0xffffffff


	//   ....[4]....
        /*008c*/ 	.word	0xffffffff


	//   ....[5]....
        /*0090*/ 	.word	0xffffffff


	//   ....[6]....
        /*0094*/ 	.word	0xffffffff


	//   ....[7]....
        /*0098*/ 	.word	0xffffffff


	//   ....[8]....
        /*009c*/ 	.word	0xffffffff


	//   ....[9]....
        /*00a0*/ 	.word	0xffffffff


	//   ....[10]....
        /*00a4*/ 	.word	0xffffffff


	//   ....[11]....
        /*00a8*/ 	.word	0xffffffff


	//   ....[12]....
        /*00ac*/ 	.word	0xffffffff


	//   ....[13]....
        /*00b0*/ 	.word	0xffffffff


	//   ....[14]....
        /*00b4*/ 	.word	0xffffffff


	//   ....[15]....
        /*00b8*/ 	.word	0xffffffff


	//   ....[16]....
        /*00bc*/ 	.word	0xffffffff


	//   ....[17]....
        /*00c0*/ 	.word	0xffffffff


	//   ....[18]....
        /*00c4*/ 	.word	0xffffffff


	//   ....[19]....
        /*00c8*/ 	.word	0xffffffff


	//   ....[20]....
        /*00cc*/ 	.word	0xffffffff


	//   ....[21]....
        /*00d0*/ 	.word	0xffffffff


	//   ....[22]....
        /*00d4*/ 	.word	0xffffffff


	//   ....[23]....
        /*00d8*/ 	.word	0xffffffff


	//   ....[24]....
        /*00dc*/ 	.word	0xffffffff


	//   ....[25]....
        /*00e0*/ 	.word	0xffffffff


	//   ....[26]....
        /*00e4*/ 	.word	0xffffffff


	//   ....[27]....
        /*00e8*/ 	.word	0xffffffff


	//   ....[28]....
        /*00ec*/ 	.word	0xffffffff


	//   ....[29]....
        /*00f0*/ 	.word	0xffffffff


	//----- nvinfo : EIATTR_COOP_GROUP_INSTR_OFFSETS
	.align		4
.L_160:
        /*00f4*/ 	.byte	0x04, 0x28
        /*00f6*/ 	.short	(.L_162 - .L_161)


	//   ....[0]....
.L_161:
        /*00f8*/ 	.word	0x00000980


	//   ....[1]....
        /*00fc*/ 	.word	0x000009e0


	//   ....[2]....
        /*0100*/ 	.word	0x00000a50


	//   ....[3]....
        /*0104*/ 	.word	0x00000aa0


	//   ....[4]....
        /*0108*/ 	.word	0x00000ad0


	//   ....[5]....
        /*010c*/ 	.word	0x00000c90


	//   ....[6]....
        /*0110*/ 	.word	0x00000d20


	//   ....[7]....
        /*0114*/ 	.word	0x00000d60


	//   ....[8]....
        /*0118*/ 	.word	0x00000db0


	//   ....[9]....
        /*011c*/ 	.word	0x00000df0


	//   ....[10]....
        /*0120*/ 	.word	0x00001c00


	//   ....[11]....
        /*0124*/ 	.word	0x00001c80


	//   ....[12]....
        /*0128*/ 	.word	0x00001cd0


	//   ....[13]....
        /*012c*/ 	.word	0x00001d10


	//   ....[14]....
        /*0130*/ 	.word	0x00001d40


	//   ....[15]....
        /*0134*/ 	.word	0x00002700


	//   ....[16]....
        /*0138*/ 	.word	0x00002760


	//   ....[17]....
        /*013c*/ 	.word	0x000027d0


	//   ....[18]....
        /*0140*/ 	.word	0x00002820


	//   ....[19]....
        /*0144*/ 	.word	0x00002850


	//   ....[20]....
        /*0148*/ 	.word	0x00002a10


	//   ....[21]....
        /*014c*/ 	.word	0x00002a90


	//   ....[22]....
        /*0150*/ 	.word	0x00002ad0


	//   ....[23]....
        /*0154*/ 	.word	0x00002b10


	//   ....[24]....
        /*0158*/ 	.word	0x00002b70


	//   ....[25]....
        /*015c*/ 	.word	0x00003b00


	//   ....[26]....
        /*0160*/ 	.word	0x00003b80


	//   ....[27]....
        /*0164*/ 	.word	0x00003bd0


	//   ....[28]....
        /*0168*/ 	.word	0x00003c10


	//   ....[29]....
        /*016c*/ 	.word	0x00003c40


	//----- nvinfo : EIATTR_VRC_CTA_INIT_COUNT
	.align		4
.L_162:
        /*0170*/ 	.byte	0x02, 0x4a
	.zero		1
	.zero		1


	//----- nvinfo : EIATTR_EXIT_INSTR_OFFSETS
	.align		4
        /*0174*/ 	.byte	0x04, 0x1c
        /*0176*/ 	.short	(.L_164 - .L_163)


	//   ....[0]....
.L_163:
        /*0178*/ 	.word	0x00000080


	//   ....[1]....
        /*017c*/ 	.word	0x000000c0


	//   ....[2]....
        /*0180*/ 	.word	0x00003d90


	//   ....[3]....
        /*0184*/ 	.word	0x00003de0


	//----- nvinfo : EIATTR_MAX_THREADS
	.align		4
.L_164:
        /*0188*/ 	.byte	0x04, 0x05
        /*018a*/ 	.short	(.L_166 - .L_165)
.L_165:
        /*018c*/ 	.word	0x00000100
        /*0190*/ 	.word	0x00000001
        /*0194*/ 	.word	0x00000001


	//----- nvinfo : EIATTR_CRS_STACK_SIZE
	.align		4
.L_166:
        /*0198*/ 	.byte	0x04, 0x1e
        /*019a*/ 	.short	(.L_168 - .L_167)
.L_167:
        /*019c*/ 	.word	0x00000000


	//----- nvinfo : EIATTR_CBANK_PARAM_SIZE
	.align		4
.L_168:
        /*01a0*/ 	.byte	0x03, 0x19
        /*01a2*/ 	.short	0x001d


	//----- nvinfo : EIATTR_PARAM_CBANK
	.align		4
        /*01a4*/ 	.byte	0x04, 0x0a
        /*01a6*/ 	.short	(.L_170 - .L_169)
	.align		4
.L_169:
        /*01a8*/ 	.word	index@(.nv.constant0._ZN3cub18CUB_300001_SM_10006detail6reduce28DeviceReduceSingleTileKernelINS2_10policy_hubIfyN4cuda3std3__44plusIfEEE10Policy1000EPfSC_iS9_ffNS7_10__identityEEEvT0_T1_T2_T3_T4_T6_)
        /*01ac*/ 	.short	0x0380
        /*01ae*/ 	.short	0x001d


	//----- nvinfo : EIATTR_SW_WAR
	.align		4
.L_170:
        /*01b0*/ 	.byte	0x04, 0x36
        /*01b2*/ 	.short	(.L_172 - .L_171)
.L_171:
        /*01b4*/ 	.word	0x00000008
.L_172:


//--------------------- .nv.info._ZN3cub18CUB_300001_SM_10006detail6reduce18DeviceReduceKernelINS2_10policy_hubIfyN4cuda3std3__44plusIfEEE10Policy1000EN6thrust24THRUST_300001_SM_1000_NS6detail15normal_iteratorINSD_10device_ptrIfEEEEyS9_fNS7_10__identityEEEvT0_PT3_T1_NS0_13GridEvenShareISN_EET2_T4_ --------------------------
	.section	.nv.info._ZN3cub18CUB_300001_SM_10006detail6reduce18DeviceReduceKernelINS2_10policy_hubIfyN4cuda3std3__44plusIfEEE10Policy1000EN6thrust24THRUST_300001_SM_1000_NS6detail15normal_iteratorINSD_10device_ptrIfEEEEyS9_fNS7_10__identityEEEvT0_PT3_T1_NS0_13GridEvenShareISN_EET2_T4_,"",@"SHT_CUDA_INFO"
	.sectionflags	@""
	.align	4


	//----- nvinfo : EIATTR_CUDA_API_VERSION
	.align		4
        /*0000*/ 	.byte	0x04, 0x37
        /*0002*/ 	.short	(.L_174 - .L_173)
.L_173:
        /*0004*/ 	.word	0x00000082


	//----- nvinfo : EIATTR_KPARAM_INFO
	.align		4
.L_174:
        /*0008*/ 	.byte	0x04, 0x17
        /*000a*/ 	.short	(.L_176 - .L_175)
.L_175:
        /*000c*/ 	.word	0x00000000
        /*0010*/ 	.short	0x0005
        /*0012*/ 	.short	0x0061
        /*0014*/ 	.byte	0x00, 0xf0, 0x05, 0x00


	//----- nvinfo : EIATTR_KPARAM_INFO
	.align		4
.L_176:
        /*0018*/ 	.byte	0x04, 0x17
        /*001a*/ 	.short	(.L_178 - .L_177)
.L_177:
        /*001c*/ 	.word	0x00000000
        /*0020*/ 	.short	0x0004
        /*0022*/ 	.short	0x0060
        /*0024*/ 	.byte	0x00, 0xf0, 0x05, 0x00


	//----- nvinfo : EIATTR_KPARAM_INFO
	.align		4
.L_178:
        /*0028*/ 	.byte	0x04, 0x17
        /*002a*/ 	.short	(.L_180 - .L_179)
.L_179:
        /*002c*/ 	.word	0x00000000
        /*0030*/ 	.short	0x0003
        /*0032*/ 	.short	0x0018
        /*0034*/ 	.byte	0x00, 0xf0, 0x21, 0x01


	//----- nvinfo : EIATTR_KPARAM_INFO
	.align		4
.L_180:
        /*0038*/ 	.byte	0x04, 0x17
        /*003a*/ 	.short	(.L_182 - .L_181)
.L_181:
        /*003c*/ 	.word	0x00000000
        /*0040*/ 	.short	0x0002
        /*0042*/ 	.short	0x0010
        /*0044*/ 	.byte	0x00, 0xf0, 0x21, 0x00


	//----- nvinfo : EIATTR_KPARAM_INFO
	.align		4
.L_182:
        /*0048*/ 	.byte	0x04, 0x17
        /*004a*/ 	.short	(.L_184 - .L_183)
.L_183:
        /*004c*/ 	.word	0x00000000
        /*0050*/ 	.short	0x0001
        /*0052*/ 	.short	0x0008
        /*0054*/ 	.byte	0x00, 0xf5, 0x21, 0x00


	//----- nvinfo : EIATTR_KPARAM_INFO
	.align		4
.L_184:
        /*0058*/ 	.byte	0x04, 0x17
        /*005a*/ 	.short	(.L_186 - .L_185)
.L_185:
        /*005c*/ 	.word	0x00000000
        /*0060*/ 	.short	0x0000
        /*0062*/ 	.short	0x0000
        /*0064*/ 	.byte	0x00, 0xf0, 0x21, 0x00


	//----- nvinfo : EIATTR_SPARSE_MMA_MASK
	.align		4
.L_186:
        /*0068*/ 	.byte	0x03, 0x50
        /*006a*/ 	.short	0x0000


	//----- nvinfo : EIATTR_MAXREG_COUNT
	.align		4
        /*006c*/ 	.byte	0x03, 0x1b
        /*006e*/ 	.short	0x00ff


	//----- nvinfo : EIATTR_NUM_BARRIERS
	.align		4
        /*0070*/ 	.byte	0x02, 0x4c
        /*0072*/ 	.byte	0x01
	.zero		1


	//----- nvinfo : EIATTR_MERCURY_ISA_VERSION
	.align		4
        /*0074*/ 	.byte	0x03, 0x5f
        /*0076*/ 	.short	0x0101


	//----- nvinfo : EIATTR_COOP_GROUP_MASK_REGIDS
	.align		4
        /*0078*/ 	.byte	0x04, 0x29
        /*007a*/ 	.short	(.L_188 - .L_187)


	//   ....[0]....
.L_187:
        /*007c*/ 	.word	0xffffffff


	//   ....[1]....
        /*0080*/ 	.word	0xffffffff


	//   ....[2]....
        /*0084*/ 	.word	0xffffffff


	//   ....[3]....
        /*0088*/ 	.word	0xffffffff


	//   ....[4]....
        /*008c*/ 	.word	0xffffffff


	//   ....[5]....
        /*0090*/ 	.word	0xffffffff


	//   ....[6]....
        /*0094*/ 	.word	0xffffffff


	//   ....[7]....
        /*0098*/ 	.word	0xffffffff


	//   ....[8]....
        /*009c*/ 	.word	0xffffffff


	//   ....[9]....
        /*00a0*/ 	.word	0xffffffff


	//   ....[10]....
        /*00a4*/ 	.word	0xffffffff


	//   ....[11]....
        /*00a8*/ 	.word	0xffffffff


	//   ....[12]....
        /*00ac*/ 	.word	0xffffffff


	//   ....[13]....
        /*00b0*/ 	.word	0xffffffff


	//   ....[14]....
        /*00b4*/ 	.word	0xffffffff


	//----- nvinfo : EIATTR_COOP_GROUP_INSTR_OFFSETS
	.align		4
.L_188:
        /*00b8*/ 	.byte	0x04, 0x28
        /*00ba*/ 	.short	(.L_190 - .L_189)


	//   ....[0]....
.L_189:
        /*00bc*/ 	.word	0x000009c0


	//   ....[1]....
        /*00c0*/ 	.word	0x00000a20


	//   ....[2]....
        /*00c4*/ 	.word	0x00000a90


	//   ....[3]....
        /*00c8*/ 	.word	0x00000ae0


	//   ....[4]....
        /*00cc*/ 	.word	0x00000b10


	//   ....[5]....
        /*00d0*/ 	.word	0x00000cd0


	//   ....[6]....
        /*00d4*/ 	.word	0x00000d60


	//   ....[7]....
        /*00d8*/ 	.word	0x00000dd0


	//   ....[8]....
        /*00dc*/ 	.word	0x00000e20


	//   ....[9]....
        /*00e0*/ 	.word	0x00000e50


	//   ....[10]....
        /*00e4*/ 	.word	0x00002030


	//   ....[11]....
        /*00e8*/ 	.word	0x000020c0


	//   ....[12]....
        /*00ec*/ 	.word	0x00002110


	//   ....[13]....
        /*00f0*/ 	.word	0x00002150


	//   ....[14]....
        /*00f4*/ 	.word	0x00002180


	//----- nvinfo : EIATTR_VRC_CTA_INIT_COUNT
	.align		4
.L_190:
        /*00f8*/ 	.byte	0x02, 0x4a
	.zero		1
	.zero		1


	//----- nvinfo : EIATTR_EXIT_INSTR_OFFSETS
	.align		4
        /*00fc*/ 	.byte	0x04, 0x1c
        /*00fe*/ 	.short	(.L_192 - .L_191)


	//   ....[0]....
.L_191:
        /*0100*/ 	.word	0x000022d0


	//   ....[1]....
        /*0104*/ 	.word	0x00002330


	//----- nvinfo : EIATTR_MAX_THREADS
	.align		4
.L_192:
        /*0108*/ 	.byte	0x04, 0x05
        /*010a*/ 	.short	(.L_194 - .L_193)
.L_193:
        /*010c*/ 	.word	0x00000100
        /*0110*/ 	.word	0x00000001
        /*0114*/ 	.word	0x00000001


	//----- nvinfo : EIATTR_CRS_STACK_SIZE
	.align		4
.L_194:
        /*0118*/ 	.byte	0x04, 0x1e
        /*011a*/ 	.short	(.L_196 - .L_195)
.L_195:
        /*011c*/ 	.word	0x00000000


	//----- nvinfo : EIATTR_CBANK_PARAM_SIZE
	.align		4
.L_196:
        /*0120*/ 	.byte	0x03, 0x19
        /*0122*/ 	.short	0x0062


	//----- nvinfo : EIATTR_PARAM_CBANK
	.align		4
        /*0124*/ 	.byte	0x04, 0x0a
        /*0126*/ 	.short	(.L_198 - .L_197)
	.align		4
.L_197:
        /*0128*/ 	.word	index@(.nv.constant0._ZN3cub18CUB_300001_SM_10006detail6reduce18DeviceReduceKernelINS2_10policy_hubIfyN4cuda3std3__44plusIfEEE10Policy1000EN6thrust24THRUST_300001_SM_1000_NS6detail15normal_iteratorINSD_10device_ptrIfEEEEyS9_fNS7_10__identityEEEvT0_PT3_T1_NS0_13GridEvenShareISN_EET2_T4_)
        /*012c*/ 	.short	0x0380
        /*012e*/ 	.short	0x0062


	//----- nvinfo : EIATTR_SW_WAR
	.align		4
.L_198:
        /*0130*/ 	.byte	0x04, 0x36
        /*0132*/ 	.short	(.L_200 - .L_199)
.L_199:
        /*0134*/ 	.word	0x00000008
.L_200:


//--------------------- .nv.info._ZN3cub18CUB_300001_SM_10006detail6reduce28DeviceReduceSingleTileKernelINS2_10policy_hubIfyN4cuda3std3__44plusIfEEE10Policy1000EN6thrust24THRUST_300001_SM_1000_NS6detail15normal_iteratorINSD_10device_ptrIfEEEEPfyS9_ffNS7_10__identityEEEvT0_T1_T2_T3_T4_T6_ --------------------------
	.section	.nv.info._ZN3cub18CUB_300001_SM_10006detail6reduce28DeviceReduceSingleTileKernelINS2_10policy_hubIfyN4cuda3std3__44plusIfEEE10Policy1000EN6thrust24THRUST_300001_SM_1000_NS6detail15normal_iteratorINSD_10device_ptrIfEEEEPfyS9_ffNS7_10__identityEEEvT0_T1_T2_T3_T4_T6_,"",@"SHT_CUDA_INFO"
	.sectionflags	@""
	.align	4


	//----- nvinfo : EIATTR_CUDA_API_VERSION
	.align		4
        /*0000*/ 	.byte	0x04, 0x37
        /*0002*/ 	.short	(.L_202 - .L_201)
.L_201:
        /*0004*/ 	.word	0x00000082


	//----- nvinfo : EIATTR_KPARAM_INFO
	.align		4
.L_202:
        /*0008*/ 	.byte	0x04, 0x17
        /*000a*/ 	.short	(.L_204 - .L_203)
.L_203:
        /*000c*/ 	.word	0x00000000
        /*0010*/ 	.short	0x0005
        /*0012*/ 	.short	0x0020
        /*0014*/ 	.byte	0x00, 0xf0, 0x05, 0x00


	//----- nvinfo : EIATTR_KPARAM_INFO
	.align		4
.L_204:
        /*0018*/ 	.byte	0x04, 0x17
        /*001a*/ 	.short	(.L_206 - .L_205)
.L_205:
        /*001c*/ 	.word	0x00000000
        /*0020*/ 	.short	0x0004
        /*0022*/ 	.short	0x001c
        /*0024*/ 	.byte	0x00, 0xf0, 0x11, 0x00


	//----- nvinfo : EIATTR_KPARAM_INFO
	.align		4
.L_206:
        /*0028*/ 	.byte	0x04, 0x17
        /*002a*/ 	.short	(.L_208 - .L_207)
.L_207:
        /*002c*/ 	.word	0x00000000
        /*0030*/ 	.short	0x0003
        /*0032*/ 	.short	0x0018
        /*0034*/ 	.byte	0x00, 0xf0, 0x05, 0x00


	//----- nvinfo : EIATTR_KPARAM_INFO
	.align		4
.L_208:
        /*0038*/ 	.byte	0x04, 0x17
        /*003a*/ 	.short	(.L_210 - .L_209)
.L_209:
        /*003c*/ 	.word	0x00000000
        /*0040*/ 	.short	0x0002
        /*0042*/ 	.short	0x0010
        /*0044*/ 	.byte	0x00, 0xf0, 0x21, 0x00


	//----- nvinfo : EIATTR_KPARAM_INFO
	.align		4
.L_210:
        /*0048*/ 	.byte	0x04, 0x17
        /*004a*/ 	.short	(.L_212 - .L_211)
.L_211:
        /*004c*/ 	.word	0x00000000
        /*0050*/ 	.short	0x0001
        /*0052*/ 	.short	0x0008
        /*0054*/ 	.byte	0x00, 0xf5, 0x21, 0x00


	//----- nvinfo : EIATTR_KPARAM_INFO
	.align		4
.L_212:
        /*0058*/ 	.byte	0x04, 0x17
        /*005a*/ 	.short	(.L_214 - .L_213)
.L_213:
        /*005c*/ 	.word	0x00000000
        /*0060*/ 	.short	0x0000
        /*0062*/ 	.short	0x0000
        /*0064*/ 	.byte	0x00, 0xf0, 0x21, 0x00


	//----- nvinfo : EIATTR_SPARSE_MMA_MASK
	.align		4
.L_214:
        /*0068*/ 	.byte	0x03, 0x50
        /*006a*/ 	.short	0x0000


	//----- nvinfo : EIATTR_MAXREG_COUNT
	.align		4
        /*006c*/ 	.byte	0x03, 0x1b
        /*006e*/ 	.short	0x00ff


	//----- nvinfo : EIATTR_NUM_BARRIERS
	.align		4
        /*0070*/ 	.byte	0x02, 0x4c
        /*0072*/ 	.byte	0x01
	.zero		1


	//----- nvinfo : EIATTR_MERCURY_ISA_VERSION
	.align		4
        /*0074*/ 	.byte	0x03, 0x5f
        /*0076*/ 	.short	0x0101


	//----- nvinfo : EIATTR_COOP_GROUP_MASK_REGIDS
	.align		4
        /*0078*/ 	.byte	0x04, 0x29
        /*007a*/ 	.short	(.L_216 - .L_215)


	//   ....[0]....
.L_215:
        /*007c*/ 	.word	0xffffffff


	//   ....[1]....
        /*0080*/ 	.word	0xffffffff


	//   ....[2]....
        /*0084*/ 	.word	0xffffffff


	//   ....[3]....
        /*0088*/ 	.word	0xffffffff


	//   ....[4]....
        /*008c*/ 	.word	0xffffffff


	//   ....[5]....
        /*0090*/ 	.word	0xffffffff


	//   ....[6]....
        /*0094*/ 	.word	0xffffffff


	//   ....[7]....
        /*0098*/ 	.word	0xffffffff


	//   ....[8]....
        /*009c*/ 	.word	0xffffffff


	//   ....[9]....
        /*00a0*/ 	.word	0xffffffff


	//   ....[10]....
        /*00a4*/ 	.word	0xffffffff


	//   ....[11]....
        /*00a8*/ 	.word	0xffffffff


	//   ....[12]....
        /*00ac*/ 	.word	0xffffffff


	//   ....[13]....
        /*00b0*/ 	.word	0xffffffff


	//   ....[14]....
        /*00b4*/ 	.word	0xffffffff


	//----- nvinfo : EIATTR_COOP_GROUP_INSTR_OFFSETS
	.align		4
.L_216:
        /*00b8*/ 	.byte	0x04, 0x28
        /*00ba*/ 	.short	(.L_218 - .L_217)


	//   ....[0]....
.L_217:
        /*00bc*/ 	.word	0x00000930


	//   ....[1]....
        /*00c0*/ 	.word	0x00000990


	//   ....[2]....
        /*00c4*/ 	.word	0x00000a00


	//   ....[3]....
        /*00c8*/ 	.word	0x00000a50


	//   ....[4]....
        /*00cc*/ 	.word	0x00000a80


	//   ....[5]....
        /*00d0*/ 	.word	0x00000c40


	//   ....[6]....
        /*00d4*/ 	.word	0x00000cd0


	//   ....[7]....
        /*00d8*/ 	.word	0x00000d20


	//   ....[8]....
        /*00dc*/ 	.word	0x00000d60


	//   ....[9]....
        /*00e0*/ 	.word	0x00000da0


	//   ....[10]....
        /*00e4*/ 	.word	0x00001dc0


	//   ....[11]....
        /*00e8*/ 	.word	0x00001e40


	//   ....[12]....
        /*00ec*/ 	.word	0x00001e90


	//   ....[13]....
        /*00f0*/ 	.word	0x00001ed0


	//   ....[14]....
        /*00f4*/ 	.word	0x00001f00


	//----- nvinfo : EIATTR_VRC_CTA_INIT_COUNT
	.align		4
.L_218:
        /*00f8*/ 	.byte	0x02, 0x4a
	.zero		1
	.zero		1


	//----- nvinfo : EIATTR_EXIT_INSTR_OFFSETS
	.align		4
        /*00fc*/ 	.byte	0x04, 0x1c
        /*00fe*/ 	.short	(.L_220 - .L_219)


	//   ....[0]....
.L_219:
        /*0100*/ 	.word	0x000000a0


	//   ....[1]....
        /*0104*/ 	.word	0x000000e0


	//   ....[2]....
        /*0108*/ 	.word	0x00002040


	//   ....[3]....
        /*010c*/ 	.word	0x00002090


	//----- nvinfo : EIATTR_MAX_THREADS
	.align		4
.L_220:
        /*0110*/ 	.byte	0x04, 0x05
        /*0112*/ 	.short	(.L_222 - .L_221)
.L_221:
        /*0114*/ 	.word	0x00000100
        /*0118*/ 	.word	0x00000001
        /*011c*/ 	.word	0x00000001


	//----- nvinfo : EIATTR_CRS_STACK_SIZE
	.align		4
.L_222:
        /*0120*/ 	.byte	0x04, 0x1e
        /*0122*/ 	.short	(.L_224 - .L_223)
.L_223:
        /*0124*/ 	.word	0x00000000


	//----- nvinfo : EIATTR_CBANK_PARAM_SIZE
	.align		4
.L_224:
        /*0128*/ 	.byte	0x03, 0x19
        /*012a*/ 	.short	0x0021


	//----- nvinfo : EIATTR_PARAM_CBANK
	.align		4
        /*012c*/ 	.byte	0x04, 0x0a
        /*012e*/ 	.short	(.L_226 - .L_225)
	.align		4
.L_225:
        /*0130*/ 	.word	index@(.nv.constant0._ZN3cub18CUB_300001_SM_10006detail6reduce28DeviceReduceSingleTileKernelINS2_10policy_hubIfyN4cuda3std3__44plusIfEEE10Policy1000EN6thrust24THRUST_300001_SM_1000_NS6detail15normal_iteratorINSD_10device_ptrIfEEEEPfyS9_ffNS7_10__identityEEEvT0_T1_T2_T3_T4_T6_)
        /*0134*/ 	.short	0x0380
        /*0136*/ 	.short	0x0021


	//----- nvinfo : EIATTR_SW_WAR
	.align		4
.L_226:
        /*0138*/ 	.byte	0x04, 0x36
        /*013a*/ 	.short	(.L_228 - .L_227)
.L_227:
        /*013c*/ 	.word	0x00000008
.L_228:


//--------------------- .nv.info._ZN3cub18CUB_300001_SM_10006detail6reduce28DeviceReduceSingleTileKernelINS2_10policy_hubIfjN4cuda3std3__44plusIfEEE10Policy1000EPfSC_iS9_ffNS7_10__identityEEEvT0_T1_T2_T3_T4_T6_ --------------------------
	.section	.nv.info._ZN3cub18CUB_300001_SM_10006detail6reduce28DeviceReduceSingleTileKernelINS2_10policy_hubIfjN4cuda3std3__44plusIfEEE10Policy1000EPfSC_iS9_ffNS7_10__identityEEEvT0_T1_T2_T3_T4_T6_,"",@"SHT_CUDA_INFO"
	.sectionflags	@""
	.align	4


	//----- nvinfo : EIATTR_CUDA_API_VERSION
	.align		4
        /*0000*/ 	.byte	0x04, 0x37
        /*0002*/ 	.short	(.L_230 - .L_229)
.L_229:
        /*0004*/ 	.word	0x00000082


	//----- nvinfo : EIATTR_KPARAM_INFO
	.align		4
.L_230:
        /*0008*/ 	.byte	0x04, 0x17
        /*000a*/ 	.short	(.L_232 - .L_231)
.L_231:
        /*000c*/ 	.word	0x00000000
        /*0010*/ 	.short	0x0005
        /*0012*/ 	.short	0x001c
        /*0014*/ 	.byte	0x00, 0xf0, 0x05, 0x00


	//----- nvinfo : EIATTR_KPARAM_INFO
	.align		4
.L_232:
        /*0018*/ 	.byte	0x04, 0x17
        /*001a*/ 	.short	(.L_234 - .L_233)
.L_233:
        /*001c*/ 	.word	0x00000000
        /*0020*/ 	.short	0x0004
        /*0022*/ 	.short	0x0018
        /*0024*/ 	.byte	0x00, 0xf0, 0x11, 0x00


	//----- nvinfo : EIATTR_KPARAM_INFO
	.align		4
.L_234:
        /*0028*/ 	.byte	0x04, 0x17
        /*002a*/ 	.short	(.L_236 - .L_235)
.L_235:
        /*002c*/ 	.word	0x00000000
        /*0030*/ 	.short	0x0003
        /*0032*/ 	.short	0x0014
        /*0034*/ 	.byte	0x00, 0xf0, 0x05, 0x00


	//----- nvinfo : EIATTR_KPARAM_INFO
	.align		4
.L_236:
        /*0038*/ 	.byte	0x04, 0x17
        /*003a*/ 	.short	(.L_238 - .L_237)
.L_237:
        /*003c*/ 	.word	0x00000000
        /*0040*/ 	.short	0x0002
        /*0042*/ 	.short	0x0010
        /*0044*/ 	.byte	0x00, 0xf0, 0x11, 0x00


	//----- nvinfo : EIATTR_KPARAM_INFO
	.align		4
.L_238:
        /*0048*/ 	.byte	0x04, 0x17
        /*004a*/ 	.short	(.L_240 - .L_239)
.L_239:
        /*004c*/ 	.word	0x00000000
        /*0050*/ 	.short	0x0001
        /*0052*/ 	.short	0x0008
        /*0054*/ 	.byte	0x00, 0xf5, 0x21, 0x00


	//----- nvinfo : EIATTR_KPARAM_INFO
	.align		4
.L_240:
        /*0058*/ 	.byte	0x04, 0x17
        /*005a*/ 	.short	(.L_242 - .L_241)
.L_241:
        /*005c*/ 	.word	0x00000000
        /*0060*/ 	.short	0x0000
        /*0062*/ 	.short	0x0000
        /*0064*/ 	.byte	0x00, 0xf5, 0x21, 0x00


	//----- nvinfo : EIATTR_SPARSE_MMA_MASK
	.align		4
.L_242:
        /*0068*/ 	.byte	0x03, 0x50
        /*006a*/ 	.short	0x0000


	//----- nvinfo : EIATTR_MAXREG_COUNT
	.align		4
        /*006c*/ 	.byte	0x03, 0x1b
        /*006e*/ 	.short	0x0080


	//----- nvinfo : EIATTR_NUM_BARRIERS
	.align		4
        /*0070*/ 	.byte	0x02, 0x4c
        /*0072*/ 	.byte	0x01
	.zero		1


	//----- nvinfo : EIATTR_MERCURY_ISA_VERSION
	.align		4
        /*0074*/ 	.byte	0x03, 0x5f
        /*0076*/ 	.short	0x0101


	//----- nvinfo : EIATTR_UNUSED_LOAD_BYTE_OFFSET
	.align		4
        /*0078*/ 	.byte	0x04, 0x44
        /*007a*/ 	.short	(.L_244 - .L_243)


	//   ....[0]....
.L_243:
        /*007c*/ 	.word	0x00000b70
        /*0080*/ 	.word	0x0000fff0


	//   ....[1]....
        /*0084*/ 	.word	0x00000f80
        /*0088*/ 	.word	0x0000fff0


	//   ....[2]....
        /*008c*/ 	.word	0x00002010
        /*0090*/ 	.word	0x0000fff0


	//   ....[3]....
        /*0094*/ 	.word	0x00002bb0
        /*0098*/ 	.word	0x0000fff0


	//   ....[4]....
        /*009c*/ 	.word	0x00002fc0
        /*00a0*/ 	.word	0x0000fff0


	//   ....[5]....
        /*00a4*/ 	.word	0x00004140
        /*00a8*/ 	.word	0x0000fff0


	//----- nvinfo : EIATTR_COOP_GROUP_MASK_REGIDS
	.align		4
.L_244:
        /*00ac*/ 	.byte	0x04, 0x29
        /*00ae*/ 	.short	(.L_246 - .L_245)


	//   ....[0]....
.L_245:
        /*00b0*/ 	.word	0xffffffff


	//   ....[1]....
        /*00b4*/ 	.word	0xffffffff


	//   ....[2]....
        /*00b8*/ 	.word	0xffffffff


	//   ....[3]....
        /*00bc*/ 	.word	0xffffffff


	//   ....[4]....
        /*00c0*/ 	.word	0xffffffff


	//   ....[5]....
        /*00c4*/ 	.word	0xffffffff


	//   ....[6]....
        /*00c8*/ 	.word	0xffffffff


	//   ....[7]....
        /*00cc*/ 	.word	0xffffffff


	//   ....[8]....
        /*00d0*/ 	.word	0xffffffff


	//   ....[9]....
        /*00d4*/ 	.word	0xffffffff


	//   ....[10]....
        /*00d8*/ 	.word	0xffffffff


	//   ....[11]....
        /*00dc*/ 	.word	0xffffffff


	//   ....[12]....
        /*00e0*/ 	.word	0xffffffff


	//   ....[13]....
        /*00e4*/ 	.word	0xffffffff


	//   ....[14]....
        /*00e8*/ 	.word	0xffffffff


	//   ....[15]....
        /*00ec*/ 	.word	0xffffffff


	//   ....[16]....
        /*00f0*/ 	.word	0xffffffff


	//   ....[17]....
        /*00f4*/ 	.word	0xffffffff


	//   ....[18]....
        /*00f8*/ 	.word	0xffffffff


	//   ....[19]....
        /*00fc*/ 	.word	0xffffffff


	//   ....[20]....
        /*0100*/ 	.word	0xffffffff


	//   ....[21]....
        /*0104*/ 	.word	0xffffffff


	//   ....[22]....
        /*0108*/ 	.word	0xffffffff


	//   ....[23]....
        /*010c*/ 	.word	0xffffffff


	//   ....[24]....
        /*0110*/ 	.word	0xffffffff


	//   ....[25]....
        /*0114*/ 	.word	0xffffffff


	//   ....[26]....
        /*0118*/ 	.word	0xffffffff


	//   ....[27]....
        /*011c*/ 	.word	0xffffffff


	//   ....[28]....
        /*0120*/ 	.word	0xffffffff


	//   ....[29]....
        /*0124*/ 	.word	0xffffffff


	//----- nvinfo : EIATTR_COOP_GROUP_INSTR_OFFSETS
	.align		4
.L_246:
        /*0128*/ 	.byte	0x04, 0x28
        /*012a*/ 	.short	(.L_248 - .L_247)


	//   ....[0]....
.L_247:
        /*012c*/ 	.word	0x00000980


	//   ....[1]....
        /*0130*/ 	.word	0x000009e0


	//   ....[2]....
        /*0134*/ 	.word	0x00000a50


	//   ....[3]....
        /*0138*/ 	.word	0x00000aa0


	//   ....[4]....
        /*013c*/ 	.word	0x00000ad0


	//   ....[5]....
        /*0140*/ 	.word	0x00000d20


	//   ....[6]....
        /*0144*/ 	.word	0x00000db0


	//   ....[7]....
        /*0148*/ 	.word	0x00000df0


	//   ....[8]....
        /*014c*/ 	.word	0x00000e40


	//   ....[9]....
        /*0150*/ 	.word	0x00000e80


	//   ....[10]....
        /*0154*/ 	.word	0x00001e30


	//   ....[11]....
        /*0158*/ 	.word	0x00001eb0


	//   ....[12]....
        /*015c*/ 	.word	0x00001f00


	//   ....[13]....
        /*0160*/ 	.word	0x00001f40


	//   ....[14]....
        /*0164*/ 	.word	0x00001f70


	//   ....[15]....
        /*0168*/ 	.word	0x000029c0


	//   ....[16]....
        /*016c*/ 	.word	0x00002a20


	//   ....[17]....
        /*0170*/ 	.word	0x00002a90


	//   ....[18]....
        /*0174*/ 	.word	0x00002ae0


	//   ....[19]....
        /*0178*/ 	.word	0x00002b10


	//   ....[20]....
        /*017c*/ 	.word	0x00002d60


	//   ....[21]....
        /*0180*/ 	.word	0x00002de0


	//   ....[22]....
        /*0184*/ 	.word	0x00002e20


	//   ....[23]....
        /*0188*/ 	.word	0x00002e60


	//   ....[24]....
        /*018c*/ 	.word	0x00002ec0


	//   ....[25]....
        /*0190*/ 	.word	0x00003f60


	//   ....[26]....
        /*0194*/ 	.word	0x00003fe0


	//   ....[27]....
        /*0198*/ 	.word	0x00004030


	//   ....[28]....
        /*019c*/ 	.word	0x00004070


	//   ....[29]....
        /*01a0*/ 	.word	0x000040a0


	//----- nvinfo : EIATTR_VRC_CTA_INIT_COUNT
	.align		4
.L_248:
        /*01a4*/ 	.byte	0x02, 0x4a
	.zero		1
	.zero		1


	//----- nvinfo : EIATTR_EXIT_INSTR_OFFSETS
	.align		4
        /*01a8*/ 	.byte	0x04, 0x1c
        /*01aa*/ 	.short	(.L_250 - .L_249)


	//   ....[0]....
.L_249:
        /*01ac*/ 	.word	0x00000080


	//   ....[1]....
        /*01b0*/ 	.word	0x000000c0


	//   ....[2]....
        /*01b4*/ 	.word	0x00004280


	//   ....[3]....
        /*01b8*/ 	.word	0x000042d0


	//----- nvinfo : EIATTR_MAX_THREADS
	.align		4
.L_250:
        /*01bc*/ 	.byte	0x04, 0x05
        /*01be*/ 	.short	(.L_252 - .L_251)
.L_251:
        /*01c0*/ 	.word	0x00000200
        /*01c4*/ 	.word	0x00000001
        /*01c8*/ 	.word	0x00000001


	//----- nvinfo : EIATTR_CRS_STACK_SIZE
	.align		4
.L_252:
        /*01cc*/ 	.byte	0x04, 0x1e
        /*01ce*/ 	.short	(.L_254 - .L_253)
.L_253:
        /*01d0*/ 	.word	0x00000000


	//----- nvinfo : EIATTR_CBANK_PARAM_SIZE
	.align		4
.L_254:
        /*01d4*/ 	.byte	0x03, 0x19
        /*01d6*/ 	.short	0x001d


	//----- nvinfo : EIATTR_PARAM_CBANK
	.align		4
        /*01d8*/ 	.byte	0x04, 0x0a
        /*01da*/ 	.short	(.L_256 - .L_255)
	.align		4
.L_255:
        /*01dc*/ 	.word	index@(.nv.constant0._ZN3cub18CUB_300001_SM_10006detail6reduce28DeviceReduceSingleTileKernelINS2_10policy_hubIfjN4cuda3std3__44plusIfEEE10Policy1000EPfSC_iS9_ffNS7_10__identityEEEvT0_T1_T2_T3_T4_T6_)
        /*01e0*/ 	.short	0x0380
        /*01e2*/ 	.short	0x001d


	//----- nvinfo : EIATTR_SW_WAR
	.align		4
.L_256:
        /*01e4*/ 	.byte	0x04, 0x36
        /*01e6*/ 	.short	(.L_258 - .L_257)
.L_257:
        /*01e8*/ 	.word	0x00000008
.L_258:


//--------------------- .nv.info._ZN3cub18CUB_300001_SM_10006detail6reduce18DeviceReduceKernelINS2_10policy_hubIfjN4cuda3std3__44plusIfEEE10Policy1000EN6thrust24THRUST_300001_SM_1000_NS6detail15normal_iteratorINSD_10device_ptrIfEEEEjS9_fNS7_10__identityEEEvT0_PT3_T1_NS0_13GridEvenShareISN_EET2_T4_ --------------------------
	.section	.nv.info._ZN3cub18CUB_300001_SM_10006detail6reduce18DeviceReduceKernelINS2_10policy_hubIfjN4cuda3std3__44plusIfEEE10Policy1000EN6thrust24THRUST_300001_SM_1000_NS6detail15normal_iteratorINSD_10device_ptrIfEEEEjS9_fNS7_10__identityEEEvT0_PT3_T1_NS0_13GridEvenShareISN_EET2_T4_,"",@"SHT_CUDA_INFO"
	.sectionflags	@""
	.align	4


	//----- nvinfo : EIATTR_CUDA_API_VERSION
	.align		4
        /*0000*/ 	.byte	0x04, 0x37
        /*0002*/ 	.short	(.L_260 - .L_259)
.L_259:
        /*0004*/ 	.word	0x00000082


	//----- nvinfo : EIATTR_KPARAM_INFO
	.align		4
.L_260:
        /*0008*/ 	.byte	0x04, 0x17
        /*000a*/ 	.short	(.L_262 - .L_261)
.L_261:
        /*000c*/ 	.word	0x00000000
        /*0010*/ 	.short	0x0005
        /*0012*/ 	.short	0x003d
        /*0014*/ 	.byte	0x00, 0xf0, 0x05, 0x00


	//----- nvinfo : EIATTR_KPARAM_INFO
	.align		4
.L_262:
        /*0018*/ 	.byte	0x04, 0x17
        /*001a*/ 	.short	(.L_264 - .L_263)
.L_263:
        /*001c*/ 	.word	0x00000000
        /*0020*/ 	.short	0x0004
        /*0022*/ 	.short	0x003c
        /*0024*/ 	.byte	0x00, 0xf0, 0x05, 0x00


	//----- nvinfo : EIATTR_KPARAM_INFO
	.align		4
.L_264:
        /*0028*/ 	.byte	0x04, 0x17
        /*002a*/ 	.short	(.L_266 - .L_265)
.L_265:
        /*002c*/ 	.word	0x00000000
        /*0030*/ 	.short	0x0003
        /*0032*/ 	.short	0x0014
        /*0034*/ 	.byte	0x00, 0xf0, 0xa1, 0x00


	//----- nvinfo : EIATTR_KPARAM_INFO
	.align		4
.L_266:
        /*0038*/ 	.byte	0x04, 0x17
        /*003a*/ 	.short	(.L_268 - .L_267)
.L_267:
        /*003c*/ 	.word	0x00000000
        /*0040*/ 	.short	0x0002
        /*0042*/ 	.short	0x0010
        /*0044*/ 	.byte	0x00, 0xf0, 0x11, 0x00


	//----- nvinfo : EIATTR_KPARAM_INFO
	.align		4
.L_268:
        /*0048*/ 	.byte	0x04, 0x17
        /*004a*/ 	.short	(.L_270 - .L_269)
.L_269:
        /*004c*/ 	.word	0x00000000
        /*0050*/ 	.short	0x0001
        /*0052*/ 	.short	0x0008
        /*0054*/ 	.byte	0x00, 0xf5, 0x21, 0x00


	//----- nvinfo : EIATTR_KPARAM_INFO
	.align		4
.L_270:
        /*0058*/ 	.byte	0x04, 0x17
        /*005a*/ 	.short	(.L_272 - .L_271)
.L_271:
        /*005c*/ 	.word	0x00000000
        /*0060*/ 	.short	0x0000
        /*0062*/ 	.short	0x0000
        /*0064*/ 	.byte	0x00, 0xf0, 0x21, 0x00


	//----- nvinfo : EIATTR_SPARSE_MMA_MASK
	.align		4
.L_272:
        /*0068*/ 	.byte	0x03, 0x50
        /*006a*/ 	.short	0x0000


	//----- nvinfo : EIATTR_MAXREG_COUNT
	.align		4
        /*006c*/ 	.byte	0x03, 0x1b
        /*006e*/ 	.short	0x0080


	//----- nvinfo : EIATTR_NUM_BARRIERS
	.align		4
        /*0070*/ 	.byte	0x02, 0x4c
        /*0072*/ 	.byte	0x01
	.zero		1


	//----- nvinfo : EIATTR_MERCURY_ISA_VERSION
	.align		4
        /*0074*/ 	.byte	0x03, 0x5f
        /*0076*/ 	.short	0x0101


	//----- nvinfo : EIATTR_UNUSED_LOAD_BYTE_OFFSET
	.align		4
        /*0078*/ 	.byte	0x04, 0x44
        /*007a*/ 	.short	(.L_274 - .L_273)


	//   ....[0]....
.L_273:
        /*007c*/ 	.word	0x00000de0
        /*0080*/ 	.word	0x0000fff0


	//   ....[1]....
        /*0084*/ 	.word	0x000011f0
        /*0088*/ 	.word	0x0000fff0


	//   ....[2]....
        /*008c*/ 	.word	0x000026b0
        /*0090*/ 	.word	0x0000fff0


	//----- nvinfo : EIATTR_COOP_GROUP_MASK_REGIDS
	.align		4
.L_274:
        /*0094*/ 	.byte	0x04, 0x29
        /*0096*/ 	.short	(.L_276 - .L_275)


	//   ....[0]....
.L_275:
        /*0098*/ 	.word	0xffffffff


	//   ....[1]....
        /*009c*/ 	.word	0xffffffff


	//   ....[2]....
        /*00a0*/ 	.word	0xffffffff


	//   ....[3]....
        /*00a4*/ 	.word	0xffffffff


	//   ....[4]....
        /*00a8*/ 	.word	0xffffffff


	//   ....[5]....
        /*00ac*/ 	.word	0xffffffff


	//   ....[6]....
        /*00b0*/ 	.word	0xffffffff


	//   ....[7]....
        /*00b4*/ 	.word	0xffffffff


	//   ....[8]....
        /*00b8*/ 	.word	0xffffffff


	//   ....[9]....
        /*00bc*/ 	.word	0xffffffff


	//   ....[10]....
        /*00c0*/ 	.word	0xffffffff


	//   ....[11]....
        /*00c4*/ 	.word	0xffffffff


	//   ....[12]....
        /*00c8*/ 	.word	0xffffffff


	//   ....[13]....
        /*00cc*/ 	.word	0xffffffff


	//   ....[14]....
        /*00d0*/ 	.word	0xffffffff


	//----- nvinfo : EIATTR_COOP_GROUP_INSTR_OFFSETS
	.align		4
.L_276:
        /*00d4*/ 	.byte	0x04, 0x28
        /*00d6*/ 	.short	(.L_278 - .L_277)


	//   ....[0]....
.L_277:
        /*00d8*/ 	.word	0x00000bf0


	//   ....[1]....
        /*00dc*/ 	.word	0x00000c50


	//   ....[2]....
        /*00e0*/ 	.word	0x00000cc0


	//   ....[3]....
        /*00e4*/ 	.word	0x00000d10


	//   ....[4]....
        /*00e8*/ 	.word	0x00000d40


	//   ....[5]....
        /*00ec*/ 	.word	0x00000f90


	//   ....[6]....
        /*00f0*/ 	.word	0x00001020


	//   ....[7]....
        /*00f4*/ 	.word	0x00001070


	//   ....[8]....
        /*00f8*/ 	.word	0x000010b0


	//   ....[9]....
        /*00fc*/ 	.word	0x000010f0


	//   ....[10]....
        /*0100*/ 	.word	0x000024c0


	//   ....[11]....
        /*0104*/ 	.word	0x00002550


	//   ....[12]....
        /*0108*/ 	.word	0x000025a0


	//   ....[13]....
        /*010c*/ 	.word	0x000025e0


	//   ....[14]....
        /*0110*/ 	.word	0x00002610


	//----- nvinfo : EIATTR_VRC_CTA_INIT_COUNT
	.align		4
.L_278:
        /*0114*/ 	.byte	0x02, 0x4a
	.zero		1
	.zero		1


	//----- nvinfo : EIATTR_EXIT_INSTR_OFFSETS
	.align		4
        /*0118*/ 	.byte	0x04, 0x1c
        /*011a*/ 	.short	(.L_280 - .L_279)


	//   ....[0]....
.L_279:
        /*011c*/ 	.word	0x000027f0


	//   ....[1]....
        /*0120*/ 	.word	0x00002830


	//----- nvinfo : EIATTR_MAX_THREADS
	.align		4
.L_280:
        /*0124*/ 	.byte	0x04, 0x05
        /*0126*/ 	.short	(.L_282 - .L_281)
.L_281:
        /*0128*/ 	.word	0x00000200
        /*012c*/ 	.word	0x00000001
        /*0130*/ 	.word	0x00000001


	//----- nvinfo : EIATTR_CRS_STACK_SIZE
	.align		4
.L_282:
        /*0134*/ 	.byte	0x04, 0x1e
        /*0136*/ 	.short	(.L_284 - .L_283)
.L_283:
        /*0138*/ 	.word	0x00000000


	//----- nvinfo : EIATTR_CBANK_PARAM_SIZE
	.align		4
.L_284:
        /*013c*/ 	.byte	0x03, 0x19
        /*013e*/ 	.short	0x003e


	//----- nvinfo : EIATTR_PARAM_CBANK
	.align		4
        /*0140*/ 	.byte	0x04, 0x0a
        /*0142*/ 	.short	(.L_286 - .L_285)
	.align		4
.L_285:
        /*0144*/ 	.word	index@(.nv.constant0._ZN3cub18CUB_300001_SM_10006detail6reduce18DeviceReduceKernelINS2_10policy_hubIfjN4cuda3std3__44plusIfEEE10Policy1000EN6thrust24THRUST_300001_SM_1000_NS6detail15normal_iteratorINSD_10device_ptrIfEEEEjS9_fNS7_10__identityEEEvT0_PT3_T1_NS0_13GridEvenShareISN_EET2_T4_)
        /*0148*/ 	.short	0x0380
        /*014a*/ 	.short	0x003e


	//----- nvinfo : EIATTR_SW_WAR
	.align		4
.L_286:
        /*014c*/ 	.byte	0x04, 0x36
        /*014e*/ 	.short	(.L_288 - .L_287)
.L_287:
        /*0150*/ 	.word	0x00000008
.L_288:


//--------------------- .nv.info._ZN3cub18CUB_300001_SM_10006detail6reduce28DeviceReduceSingleTileKernelINS2_10policy_hubIfjN4cuda3std3__44plusIfEEE10Policy1000EN6thrust24THRUST_300001_SM_1000_NS6detail15normal_iteratorINSD_10device_ptrIfEEEEPfjS9_ffNS7_10__identityEEEvT0_T1_T2_T3_T4_T6_ --------------------------
	.section	.nv.info._ZN3cub18CUB_300001_SM_10006detail6reduce28DeviceReduceSingleTileKernelINS2_10policy_hubIfjN4cuda3std3__44plusIfEEE10Policy1000EN6thrust24THRUST_300001_SM_1000_NS6detail15normal_iteratorINSD_10device_ptrIfEEEEPfjS9_ffNS7_10__identityEEEvT0_T1_T2_T3_T4_T6_,"",@"SHT_CUDA_INFO"
	.sectionflags	@""
	.align	4


	//----- nvinfo : EIATTR_CUDA_API_VERSION
	.align		4
        /*0000*/ 	.byte	0x04, 0x37
        /*0002*/ 	.short	(.L_290 - .L_289)
.L_289:
        /*0004*/ 	.word	0x00000082


	//----- nvinfo : EIATTR_KPARAM_INFO
	.align		4
.L_290:
        /*0008*/ 	.byte	0x04, 0x17
        /*000a*/ 	.short	(.L_292 - .L_291)
.L_291:
        /*000c*/ 	.word	0x00000000
        /*0010*/ 	.short	0x0005
        /*0012*/ 	.short	0x001c
        /*0014*/ 	.byte	0x00, 0xf0, 0x05, 0x00


	//----- nvinfo : EIATTR_KPARAM_INFO
	.align		4
.L_292:
        /*0018*/ 	.byte	0x04, 0x17
        /*001a*/ 	.short	(.L_294 - .L_293)
.L_293:
        /*001c*/ 	.word	0x00000000
        /*0020*/ 	.short	0x0004
        /*0022*/ 	.short	0x0018
        /*0024*/ 	.byte	0x00, 0xf0, 0x11, 0x00


	//----- nvinfo : EIATTR_KPARAM_INFO
	.align		4
.L_294:
        /*0028*/ 	.byte	0x04, 0x17
        /*002a*/ 	.short	(.L_296 - .L_295)
.L_295:
        /*002c*/ 	.word	0x00000000
        /*0030*/ 	.short	0x0003
        /*0032*/ 	.short	0x0014
        /*0034*/ 	.byte	0x00, 0xf0, 0x05, 0x00


	//----- nvinfo : EIATTR_KPARAM_INFO
	.align		4
.L_296:
        /*0038*/ 	.byte	0x04, 0x17
        /*003a*/ 	.short	(.L_298 - .L_297)
.L_297:
        /*003c*/ 	.word	0x00000000
        /*0040*/ 	.short	0x0002
        /*0042*/ 	.short	0x0010
        /*0044*/ 	.byte	0x00, 0xf0, 0x11, 0x00


	//----- nvinfo : EIATTR_KPARAM_INFO
	.align		4
.L_298:
        /*0048*/ 	.byte	0x04, 0x17
        /*004a*/ 	.short	(.L_300 - .L_299)
.L_299:
        /*004c*/ 	.word	0x00000000
        /*0050*/ 	.short	0x0001
        /*0052*/ 	.short	0x0008
        /*0054*/ 	.byte	0x00, 0xf5, 0x21, 0x00


	//----- nvinfo : EIATTR_KPARAM_INFO
	.align		4
.L_300:
        /*0058*/ 	.byte	0x04, 0x17
        /*005a*/ 	.short	(.L_302 - .L_301)
.L_301:
        /*005c*/ 	.word	0x00000000
        /*0060*/ 	.short	0x0000
        /*0062*/ 	.short	0x0000
        /*0064*/ 	.byte	0x00, 0xf0, 0x21, 0x00


	//----- nvinfo : EIATTR_SPARSE_MMA_MASK
	.align		4
.L_302:
        /*0068*/ 	.byte	0x03, 0x50
        /*006a*/ 	.short	0x0000


	//----- nvinfo : EIATTR_MAXREG_COUNT
	.align		4
        /*006c*/ 	.byte	0x03, 0x1b
        /*006e*/ 	.short	0x0080


	//----- nvinfo : EIATTR_NUM_BARRIERS
	.align		4
        /*0070*/ 	.byte	0x02, 0x4c
        /*0072*/ 	.byte	0x01
	.zero		1


	//----- nvinfo : EIATTR_MERCURY_ISA_VERSION
	.align		4
        /*0074*/ 	.byte	0x03, 0x5f
        /*0076*/ 	.short	0x0101


	//----- nvinfo : EIATTR_UNUSED_LOAD_BYTE_OFFSET
	.align		4
        /*0078*/ 	.byte	0x04, 0x44
        /*007a*/ 	.short	(.L_304 - .L_303)


	//   ....[0]....
.L_303:
        /*007c*/ 	.word	0x00000b00
        /*0080*/ 	.word	0x0000fff0


	//   ....[1]....
        /*0084*/ 	.word	0x00000f10
        /*0088*/ 	.word	0x0000fff0


	//   ....[2]....
        /*008c*/ 	.word	0x00002270
        /*0090*/ 	.word	0x0000fff0


	//----- nvinfo : EIATTR_COOP_GROUP_MASK_REGIDS
	.align		4
.L_304:
        /*0094*/ 	.byte	0x04, 0x29
        /*0096*/ 	.short	(.L_306 - .L_305)


	//   ....[0]....
.L_305:
        /*0098*/ 	.word	0xffffffff


	//   ....[1]....
        /*009c*/ 	.word	0xffffffff


	//   ....[2]....
        /*00a0*/ 	.word	0xffffffff


	//   ....[3]....
        /*00a4*/ 	.word	0xffffffff


	//   ....[4]....
        /*00a8*/ 	.word	0xffffffff


	//   ....[5]....
        /*00ac*/ 	.word	0xffffffff


	//   ....[6]....
        /*00b0*/ 	.word	0xffffffff


	//   ....[7]....
        /*00b4*/ 	.word	0xffffffff


	//   ....[8]....
        /*00b8*/ 	.word	0xffffffff


	//   ....[9]....
        /*00bc*/ 	.word	0xffffffff


	//   ....[10]....
        /*00c0*/ 	.word	0xffffffff


	//   ....[11]....
        /*00c4*/ 	.word	0xffffffff


	//   ....[12]....
        /*00c8*/ 	.word	0xffffffff


	//   ....[13]....
        /*00cc*/ 	.word	0xffffffff


	//   ....[14]....
        /*00d0*/ 	.word	0xffffffff


	//----- nvinfo : EIATTR_COOP_GROUP_INSTR_OFFSETS
	.align		4
.L_306:
        /*00d4*/ 	.byte	0x04, 0x28
        /*00d6*/ 	.short	(.L_308 - .L_307)


	//   ....[0]....
.L_307:
        /*00d8*/ 	.word	0x00000910


	//   ....[1]....
        /*00dc*/ 	.word	0x00000970


	//   ....[2]....
        /*00e0*/ 	.word	0x000009e0


	//   ....[3]....
        /*00e4*/ 	.word	0x00000a30


	//   ....[4]....
        /*00e8*/ 	.word	0x00000a60


	//   ....[5]....
        /*00ec*/ 	.word	0x00000cb0


	//   ....[6]....
        /*00f0*/ 	.word	0x00000d40


	//   ....[7]....
        /*00f4*/ 	.word	0x00000d80


	//   ....[8]....
        /*00f8*/ 	.word	0x00000dd0


	//   ....[9]....
        /*00fc*/ 	.word	0x00000e10


	//   ....[10]....
        /*0100*/ 	.word	0x00002090


	//   ....[11]....
        /*0104*/ 	.word	0x00002110


	//   ....[12]....
        /*0108*/ 	.word	0x00002160


	//   ....[13]....
        /*010c*/ 	.word	0x000021a0


	//   ....[14]....
        /*0110*/ 	.word	0x000021d0


	//----- nvinfo : EIATTR_VRC_CTA_INIT_COUNT
	.align		4
.L_308:
        /*0114*/ 	.byte	0x02, 0x4a
	.zero		1
	.zero		1


	//----- nvinfo : EIATTR_EXIT_INSTR_OFFSETS
	.align		4
        /*0118*/ 	.byte	0x04, 0x1c
        /*011a*/ 	.short	(.L_310 - .L_309)


	//   ....[0]....
.L_309:
        /*011c*/ 	.word	0x00000080


	//   ....[1]....
        /*0120*/ 	.word	0x000000c0


	//   ....[2]....
        /*0124*/ 	.word	0x000023b0


	//   ....[3]....
        /*0128*/ 	.word	0x00002400


	//----- nvinfo : EIATTR_MAX_THREADS
	.align		4
.L_310:
        /*012c*/ 	.byte	0x04, 0x05
        /*012e*/ 	.short	(.L_312 - .L_311)
.L_311:
        /*0130*/ 	.word	0x00000200
        /*0134*/ 	.word	0x00000001
        /*0138*/ 	.word	0x00000001


	//----- nvinfo : EIATTR_CRS_STACK_SIZE
	.align		4
.L_312:
        /*013c*/ 	.byte	0x04, 0x1e
        /*013e*/ 	.short	(.L_314 - .L_313)
.L_313:
        /*0140*/ 	.word	0x00000000


	//----- nvinfo : EIATTR_CBANK_PARAM_SIZE
	.align		4
.L_314:
        /*0144*/ 	.byte	0x03, 0x19
        /*0146*/ 	.short	0x001d


	//----- nvinfo : EIATTR_PARAM_CBANK
	.align		4
        /*0148*/ 	.byte	0x04, 0x0a
        /*014a*/ 	.short	(.L_316 - .L_315)
	.align		4
.L_315:
        /*014c*/ 	.word	index@(.nv.constant0._ZN3cub18CUB_300001_SM_10006detail6reduce28DeviceReduceSingleTileKernelINS2_10policy_hubIfjN4cuda3std3__44plusIfEEE10Policy1000EN6thrust24THRUST_300001_SM_1000_NS6detail15normal_iteratorINSD_10device_ptrIfEEEEPfjS9_ffNS7_10__identityEEEvT0_T1_T2_T3_T4_T6_)
        /*0150*/ 	.short	0x0380
        /*0152*/ 	.short	0x001d


	//----- nvinfo : EIATTR_SW_WAR
	.align		4
.L_316:
        /*0154*/ 	.byte	0x04, 0x36
        /*0156*/ 	.short	(.L_318 - .L_317)
.L_317:
        /*0158*/ 	.word	0x00000008
.L_318:


//--------------------- .nv.info._ZN3cub18CUB_300001_SM_10006detail11EmptyKernelIvEEvv --------------------------
	.section	.nv.info._ZN3cub18CUB_300001_SM_10006detail11EmptyKernelIvEEvv,"",@"SHT_CUDA_INFO"
	.sectionflags	@""
	.align	4


	//----- nvinfo : EIATTR_CUDA_API_VERSION
	.align		4
        /*0000*/ 	.byte	0x04, 0x37
        /*0002*/ 	.short	(.L_320 - .L_319)
.L_319:
        /*0004*/ 	.word	0x00000082


	//----- nvinfo : EIATTR_SPARSE_MMA_MASK
	.align		4
.L_320:
        /*0008*/ 	.byte	0x03, 0x50
        /*000a*/ 	.short	0x0000


	//----- nvinfo : EIATTR_MAXREG_COUNT
	.align		4
        /*000c*/ 	.byte	0x03, 0x1b
        /*000e*/ 	.short	0x00ff


	//----- nvinfo : EIATTR_MERCURY_ISA_VERSION
	.align		4
        /*0010*/ 	.byte	0x03, 0x5f
        /*0012*/ 	.short	0x0101


	//----- nvinfo : EIATTR_VRC_CTA_INIT_COUNT
	.align		4
        /*0014*/ 	.byte	0x02, 0x4a
	.zero		1
	.zero		1


	//----- nvinfo : EIATTR_EXIT_INSTR_OFFSETS
	.align		4
        /*0018*/ 	.byte	0x04, 0x1c
        /*001a*/ 	.short	(.L_322 - .L_321)


	//   ....[0]....
.L_321:
        /*001c*/ 	.word	0x00000010


	//----- nvinfo : EIATTR_SW_WAR
	.align		4
.L_322:
        /*0020*/ 	.byte	0x04, 0x36
        /*0022*/ 	.short	(.L_324 - .L_323)
.L_323:
        /*0024*/ 	.word	0x00000008
.L_324:


//--------------------- .nv.info._Z37calculate_final_image_optimised_constPfS_S_S_S_S_iii --------------------------
	.section	.nv.info._Z37calculate_final_image_optimised_constPfS_S_S_S_S_iii,"",@"SHT_CUDA_INFO"
	.sectionflags	@""
	.align	4


	//----- nvinfo : EIATTR_CUDA_API_VERSION
	.align		4
        /*0000*/ 	.byte	0x04, 0x37
        /*0002*/ 	.short	(.L_326 - .L_325)
.L_325:
        /*0004*/ 	.word	0x00000082


	//----- nvinfo : EIATTR_KPARAM_INFO
	.align		4
.L_326:
        /*0008*/ 	.byte	0x04, 0x17
        /*000a*/ 	.short	(.L_328 - .L_327)
.L_327:
        /*000c*/ 	.word	0x00000000
        /*0010*/ 	.short	0x0008
        /*0012*/ 	.short	0x0038
        /*0014*/ 	.byte	0x00, 0xf0, 0x11, 0x00


	//----- nvinfo : EIATTR_KPARAM_INFO
	.align		4
.L_328:
        /*0018*/ 	.byte	0x04, 0x17
        /*001a*/ 	.short	(.L_330 - .L_329)
.L_329:
        /*001c*/ 	.word	0x00000000
        /*0020*/ 	.short	0x0007
        /*0022*/ 	.short	0x0034
        /*0024*/ 	.byte	0x00, 0xf0, 0x11, 0x00


	//----- nvinfo : EIATTR_KPARAM_INFO
	.align		4
.L_330:
        /*0028*/ 	.byte	0x04, 0x17
        /*002a*/ 	.short	(.L_332 - .L_331)
.L_331:
        /*002c*/ 	.word	0x00000000
        /*0030*/ 	.short	0x0006
        /*0032*/ 	.short	0x0030
        /*0034*/ 	.byte	0x00, 0xf0, 0x11, 0x00


	//----- nvinfo : EIATTR_KPARAM_INFO
	.align		4
.L_332:
        /*0038*/ 	.byte	0x04, 0x17
        /*003a*/ 	.short	(.L_334 - .L_333)
.L_333:
        /*003c*/ 	.word	0x00000000
        /*0040*/ 	.short	0x0005
        /*0042*/ 	.short	0x0028
        /*0044*/ 	.byte	0x00, 0xf5, 0x21, 0x00


	//----- nvinfo : EIATTR_KPARAM_INFO
	.align		4
.L_334:
        /*0048*/ 	.byte	0x04, 0x17
        /*004a*/ 	.short	(.L_336 - .L_335)
.L_335:
        /*004c*/ 	.word	0x00000000
        /*0050*/ 	.short	0x0004
        /*0052*/ 	.short	0x0020
        /*0054*/ 	.byte	0x00, 0xf5, 0x21, 0x00


	//----- nvinfo : EIATTR_KPARAM_INFO
	.align		4
.L_336:
        /*0058*/ 	.byte	0x04, 0x17
        /*005a*/ 	.short	(.L_338 - .L_337)
.L_337:
        /*005c*/ 	.word	0x00000000
        /*0060*/ 	.short	0x0003
        /*0062*/ 	.short	0x0018
        /*0064*/ 	.byte	0x00, 0xf5, 0x21, 0x00


	//----- nvinfo : EIATTR_KPARAM_INFO
	.align		4
.L_338:
        /*0068*/ 	.byte	0x04, 0x17
        /*006a*/ 	.short	(.L_340 - .L_339)
.L_339:
        /*006c*/ 	.word	0x00000000
        /*0070*/ 	.short	0x0002
        /*0072*/ 	.short	0x0010
        /*0074*/ 	.byte	0x00, 0xf5, 0x21, 0x00


	//----- nvinfo : EIATTR_KPARAM_INFO
	.align		4
.L_340:
        /*0078*/ 	.byte	0x04, 0x17
        /*007a*/ 	.short	(.L_342 - .L_341)
.L_341:
        /*007c*/ 	.word	0x00000000
        /*0080*/ 	.short	0x0001
        /*0082*/ 	.short	0x0008
        /*0084*/ 	.byte	0x00, 0xf5, 0x21, 0x00


	//----- nvinfo : EIATTR_KPARAM_INFO
	.align		4
.L_342:
        /*0088*/ 	.byte	0x04, 0x17
        /*008a*/ 	.short	(.L_344 - .L_343)
.L_343:
        /*008c*/ 	.word	0x00000000
        /*0090*/ 	.short	0x0000
        /*0092*/ 	.short	0x0000
        /*0094*/ 	.byte	0x00, 0xf5, 0x21, 0x00


	//----- nvinfo : EIATTR_SPARSE_MMA_MASK
	.align		4
.L_344:
        /*0098*/ 	.byte	0x03, 0x50
        /*009a*/ 	.short	0x0000


	//----- nvinfo : EIATTR_MAXREG_COUNT
	.align		4
        /*009c*/ 	.byte	0x03, 0x1b
        /*009e*/ 	.short	0x00ff


	//----- nvinfo : EIATTR_NUM_BARRIERS
	.align		4
        /*00a0*/ 	.byte	0x02, 0x4c
        /*00a2*/ 	.byte	0x01
	.zero		1


	//----- nvinfo : EIATTR_MERCURY_ISA_VERSION
	.align		4
        /*00a4*/ 	.byte	0x03, 0x5f
        /*00a6*/ 	.short	0x0101


	//----- nvinfo : EIATTR_VRC_CTA_INIT_COUNT
	.align		4
        /*00a8*/ 	.byte	0x02, 0x4a
	.zero		1
	.zero		1


	//----- nvinfo : EIATTR_EXIT_INSTR_OFFSETS
	.align		4
        /*00ac*/ 	.byte	0x04, 0x1c
        /*00ae*/ 	.short	(.L_346 - .L_345)


	//   ....[0]....
.L_345:
        /*00b0*/ 	.word	0x00000200


	//----- nvinfo : EIATTR_CRS_STACK_SIZE
	.align		4
.L_346:
        /*00b4*/ 	.byte	0x04, 0x1e
        /*00b6*/ 	.short	(.L_348 - .L_347)
.L_347:
        /*00b8*/ 	.word	0x00000000


	//----- nvinfo : EIATTR_CBANK_PARAM_SIZE
	.align		4
.L_348:
        /*00bc*/ 	.byte	0x03, 0x19
        /*00be*/ 	.short	0x003c


	//----- nvinfo : EIATTR_PARAM_CBANK
	.align		4
        /*00c0*/ 	.byte	0x04, 0x0a
        /*00c2*/ 	.short	(.L_350 - .L_349)
	.align		4
.L_349:
        /*00c4*/ 	.word	index@(.nv.constant0._Z37calculate_final_image_optimised_constPfS_S_S_S_S_iii)
        /*00c8*/ 	.short	0x0380
        /*00ca*/ 	.short	0x003c


	//----- nvinfo : EIATTR_SW_WAR
	.align		4
.L_350:
        /*00cc*/ 	.byte	0x04, 0x36
        /*00ce*/ 	.short	(.L_352 - .L_351)
.L_351:
        /*00d0*/ 	.word	0x00000008
.L_352:


//--------------------- .nv.info._Z28calculate_final_image_stridefffPfS_S_iii --------------------------
	.section	.nv.info._Z28calculate_final_image_stridefffPfS_S_iii,"",@"SHT_CUDA_INFO"
	.sectionflags	@""
	.align	4


	//----- nvinfo : EIATTR_CUDA_API_VERSION
	.align		4
        /*0000*/ 	.byte	0x04, 0x37
        /*0002*/ 	.short	(.L_354 - .L_353)
.L_353:
        /*0004*/ 	.word	0x00000082


	//----- nvinfo : EIATTR_KPARAM_INFO
	.align		4
.L_354:
        /*0008*/ 	.byte	0x04, 0x17
        /*000a*/ 	.short	(.L_356 - .L_355)
.L_355:
        /*000c*/ 	.word	0x00000000
        /*0010*/ 	.short	0x0008
        /*0012*/ 	.short	0x0030
        /*0014*/ 	.byte	0x00, 0xf0, 0x11, 0x00


	//----- nvinfo : EIATTR_KPARAM_INFO
	.align		4
.L_356:
        /*0018*/ 	.byte	0x04, 0x17
        /*001a*/ 	.short	(.L_358 - .L_357)
.L_357:
        /*001c*/ 	.word	0x00000000
        /*0020*/ 	.short	0x0007
        /*0022*/ 	.short	0x002c
        /*0024*/ 	.byte	0x00, 0xf0, 0x11, 0x00


	//----- nvinfo : EIATTR_KPARAM_INFO
	.align		4
.L_358:
        /*0028*/ 	.byte	0x04, 0x17
        /*002a*/ 	.short	(.L_360 - .L_359)
.L_359:
        /*002c*/ 	.word	0x00000000
        /*0030*/ 	.short	0x0006
        /*0032*/ 	.short	0x0028
        /*0034*/ 	.byte	0x00, 0xf0, 0x11, 0x00


	//----- nvinfo : EIATTR_KPARAM_INFO
	.align		4
.L_360:
        /*0038*/ 	.byte	0x04, 0x17
        /*003a*/ 	.short	(.L_362 - .L_361)
.L_361:
        /*003c*/ 	.word	0x00000000
        /*0040*/ 	.short	0x0005
        /*0042*/ 	.short	0x0020
        /*0044*/ 	.byte	0x00, 0xf5, 0x21, 0x00


	//----- nvinfo : EIATTR_KPARAM_INFO
	.align		4
.L_362:
        /*0048*/ 	.byte	0x04, 0x17
        /*004a*/ 	.short	(.L_364 - .L_363)
.L_363:
        /*004c*/ 	.word	0x00000000
        /*0050*/ 	.short	0x0004
        /*0052*/ 	.short	0x0018
        /*0054*/ 	.byte	0x00, 0xf5, 0x21, 0x00


	//----- nvinfo : EIATTR_KPARAM_INFO
	.align		4
.L_364:
        /*0058*/ 	.byte	0x04, 0x17
        /*005a*/ 	.short	(.L_366 - .L_365)
.L_365:
        /*005c*/ 	.word	0x00000000
        /*0060*/ 	.short	0x0003
        /*0062*/ 	.short	0x0010
        /*0064*/ 	.byte	0x00, 0xf5, 0x21, 0x00


	//----- nvinfo : EIATTR_KPARAM_INFO
	.align		4
.L_366:
        /*0068*/ 	.byte	0x04, 0x17
        /*006a*/ 	.short	(.L_368 - .L_367)
.L_367:
        /*006c*/ 	.word	0x00000000
        /*0070*/ 	.short	0x0002
        /*0072*/ 	.short	0x0008
        /*0074*/ 	.byte	0x00, 0xf0, 0x11, 0x00


	//----- nvinfo : EIATTR_KPARAM_INFO
	.align		4
.L_368:
        /*0078*/ 	.byte	0x04, 0x17
        /*007a*/ 	.short	(.L_370 - .L_369)
.L_369:
        /*007c*/ 	.word	0x00000000
        /*0080*/ 	.short	0x0001
        /*0082*/ 	.short	0x0004
        /*0084*/ 	.byte	0x00, 0xf0, 0x11, 0x00


	//----- nvinfo : EIATTR_KPARAM_INFO
	.align		4
.L_370:
        /*0088*/ 	.byte	0x04, 0x17
        /*008a*/ 	.short	(.L_372 - .L_371)
.L_371:
        /*008c*/ 	.word	0x00000000
        /*0090*/ 	.short	0x0000
        /*0092*/ 	.short	0x0000
        /*0094*/ 	.byte	0x00, 0xf0, 0x11, 0x00


	//----- nvinfo : EIATTR_SPARSE_MMA_MASK
	.align		4
.L_372:
        /*0098*/ 	.byte	0x03, 0x50
        /*009a*/ 	.short	0x0000


	//----- nvinfo : EIATTR_MAXREG_COUNT
	.align		4
        /*009c*/ 	.byte	0x03, 0x1b
        /*009e*/ 	.short	0x00ff


	//----- nvinfo : EIATTR_MERCURY_ISA_VERSION
	.align		4
        /*00a0*/ 	.byte	0x03, 0x5f
        /*00a2*/ 	.short	0x0101


	//----- nvinfo : EIATTR_VRC_CTA_INIT_COUNT
	.align		4
        /*00a4*/ 	.byte	0x02, 0x4a
	.zero		1
	.zero		1


	//----- nvinfo : EIATTR_EXIT_INSTR_OFFSETS
	.align		4
        /*00a8*/ 	.byte	0x04, 0x1c
        /*00aa*/ 	.short	(.L_374 - .L_373)


	//   ....[0]....
.L_373:
        /*00ac*/ 	.word	0x000000c0


	//   ....[1]....
        /*00b0*/ 	.word	0x00000520


	//----- nvinfo : EIATTR_CRS_STACK_SIZE
	.align		4
.L_374:
        /*00b4*/ 	.byte	0x04, 0x1e
        /*00b6*/ 	.short	(.L_376 - .L_375)
.L_375:
        /*00b8*/ 	.word	0x00000000


	//----- nvinfo : EIATTR_CBANK_PARAM_SIZE
	.align		4
.L_376:
        /*00bc*/ 	.byte	0x03, 0x19
        /*00be*/ 	.short	0x0034


	//----- nvinfo : EIATTR_PARAM_CBANK
	.align		4
        /*00c0*/ 	.byte	0x04, 0x0a
        /*00c2*/ 	.short	(.L_378 - .L_377)
	.align		4
.L_377:
        /*00c4*/ 	.word	index@(.nv.constant0._Z28calculate_final_image_stridefffPfS_S_iii)
        /*00c8*/ 	.short	0x0380
        /*00ca*/ 	.short	0x0034


	//----- nvinfo : EIATTR_SW_WAR
	.align		4
.L_378:
        /*00cc*/ 	.byte	0x04, 0x36
        /*00ce*/ 	.short	(.L_380 - .L_379)
.L_379:
        /*00d0*/ 	.word	0x00000008
.L_380:


//--------------------- .nv.info._Z31calculate_final_image_optimisedfffPfS_S_iii --------------------------
	.section	.nv.info._Z31calculate_final_image_optimisedfffPfS_S_iii,"",@"SHT_CUDA_INFO"
	.sectionflags	@""
	.align	4


	//----- nvinfo : EIATTR_CUDA_API_VERSION
	.align		4
        /*0000*/ 	.byte	0x04, 0x37
        /*0002*/ 	.short	(.L_382 - .L_381)
.L_381:
        /*0004*/ 	.word	0x00000082


	//----- nvinfo : EIATTR_KPARAM_INFO
	.align		4
.L_382:
        /*0008*/ 	.byte	0x04, 0x17
        /*000a*/ 	.short	(.L_384 - .L_383)
.L_383:
        /*000c*/ 	.word	0x00000000
        /*0010*/ 	.short	0x0008
        /*0012*/ 	.short	0x0030
        /*0014*/ 	.byte	0x00, 0xf0, 0x11, 0x00


	//----- nvinfo : EIATTR_KPARAM_INFO
	.align		4
.L_384:
        /*0018*/ 	.byte	0x04, 0x17
        /*001a*/ 	.short	(.L_386 - .L_385)
.L_385:
        /*001c*/ 	.word	0x00000000
        /*0020*/ 	.short	0x0007
        /*0022*/ 	.short	0x002c
        /*0024*/ 	.byte	0x00, 0xf0, 0x11, 0x00


	//----- nvinfo : EIATTR_KPARAM_INFO
	.align		4
.L_386:
        /*0028*/ 	.byte	0x04, 0x17
        /*002a*/ 	.short	(.L_388 - .L_387)
.L_387:
        /*002c*/ 	.word	0x00000000
        /*0030*/ 	.short	0x0006
        /*0032*/ 	.short	0x0028
        /*0034*/ 	.byte	0x00, 0xf0, 0x11, 0x00


	//----- nvinfo : EIATTR_KPARAM_INFO
	.align		4
.L_388:
        /*0038*/ 	.byte	0x04, 0x17
        /*003a*/ 	.short	(.L_390 - .L_389)
.L_389:
        /*003c*/ 	.word	0x00000000
        /*0040*/ 	.short	0x0005
        /*0042*/ 	.short	0x0020
        /*0044*/ 	.byte	0x00, 0xf5, 0x21, 0x00


	//----- nvinfo : EIATTR_KPARAM_INFO
	.align		4
.L_390:
        /*0048*/ 	.byte	0x04, 0x17
        /*004a*/ 	.short	(.L_392 - .L_391)
.L_391:
        /*004c*/ 	.word	0x00000000
        /*0050*/ 	.short	0x0004
        /*0052*/ 	.short	0x0018
        /*0054*/ 	.byte	0x00, 0xf5, 0x21, 0x00


	//----- nvinfo : EIATTR_KPARAM_INFO
	.align		4
.L_392:
        /*0058*/ 	.byte	0x04, 0x17
        /*005a*/ 	.short	(.L_394 - .L_393)
.L_393:
        /*005c*/ 	.word	0x00000000
        /*0060*/ 	.short	0x0003
        /*0062*/ 	.short	0x0010
        /*0064*/ 	.byte	0x00, 0xf5, 0x21, 0x00


	//----- nvinfo : EIATTR_KPARAM_INFO
	.align		4
.L_394:
        /*0068*/ 	.byte	0x04, 0x17
        /*006a*/ 	.short	(.L_396 - .L_395)
.L_395:
        /*006c*/ 	.word	0x00000000
        /*0070*/ 	.short	0x0002
        /*0072*/ 	.short	0x0008
        /*0074*/ 	.byte	0x00, 0xf0, 0x11, 0x00


	//----- nvinfo : EIATTR_KPARAM_INFO
	.align		4
.L_396:
        /*0078*/ 	.byte	0x04, 0x17
        /*007a*/ 	.short	(.L_398 - .L_397)
.L_397:
        /*007c*/ 	.word	0x00000000
        /*0080*/ 	.short	0x0001
        /*0082*/ 	.short	0x0004
        /*0084*/ 	.byte	0x00, 0xf0, 0x11, 0x00


	//----- nvinfo : EIATTR_KPARAM_INFO
	.align		4
.L_398:
        /*0088*/ 	.byte	0x04, 0x17
        /*008a*/ 	.short	(.L_400 - .L_399)
.L_399:
        /*008c*/ 	.word	0x00000000
        /*0090*/ 	.short	0x0000
        /*0092*/ 	.short	0x0000
        /*0094*/ 	.byte	0x00, 0xf0, 0x11, 0x00


	//----- nvinfo : EIATTR_SPARSE_MMA_MASK
	.align		4
.L_400:
        /*0098*/ 	.byte	0x03, 0x50
        /*009a*/ 	.short	0x0000


	//----- nvinfo : EIATTR_MAXREG_COUNT
	.align		4
        /*009c*/ 	.byte	0x03, 0x1b
        /*009e*/ 	.short	0x00ff


	//----- nvinfo : EIATTR_MERCURY_ISA_VERSION
	.align		4
        /*00a0*/ 	.byte	0x03, 0x5f
        /*00a2*/ 	.short	0x0101


	//----- nvinfo : EIATTR_VRC_CTA_INIT_COUNT
	.align		4
        /*00a4*/ 	.byte	0x02, 0x4a
	.zero		1
	.zero		1


	//----- nvinfo : EIATTR_EXIT_INSTR_OFFSETS
	.align		4
        /*00a8*/ 	.byte	0x04, 0x1c
        /*00aa*/ 	.short	(.L_402 - .L_401)


	//   ....[0]....
.L_401:
        /*00ac*/ 	.word	0x000000c0


	//   ....[1]....
        /*00b0*/ 	.word	0x00000580


	//----- nvinfo : EIATTR_CRS_STACK_SIZE
	.align		4
.L_402:
        /*00b4*/ 	.byte	0x04, 0x1e
        /*00b6*/ 	.short	(.L_404 - .L_403)
.L_403:
        /*00b8*/ 	.word	0x00000000


	//----- nvinfo : EIATTR_CBANK_PARAM_SIZE
	.align		4
.L_404:
        /*00bc*/ 	.byte	0x03, 0x19
        /*00be*/ 	.short	0x0034


	//----- nvinfo : EIATTR_PARAM_CBANK
	.align		4
        /*00c0*/ 	.byte	0x04, 0x0a
        /*00c2*/ 	.short	(.L_406 - .L_405)
	.align		4
.L_405:
        /*00c4*/ 	.word	index@(.nv.constant0._Z31calculate_final_image_optimisedfffPfS_S_iii)
        /*00c8*/ 	.short	0x0380
        /*00ca*/ 	.short	0x0034


	//----- nvinfo : EIATTR_SW_WAR
	.align		4
.L_406:
        /*00cc*/ 	.byte	0x04, 0x36
        /*00ce*/ 	.short	(.L_408 - .L_407)
.L_407:
        /*00d0*/ 	.word	0x00000008
.L_408:


//--------------------- .nv.info._Z21calculate_final_imagePfS_S_S_S_S_S_S_S_S_S_iii --------------------------
	.section	.nv.info._Z21calculate_final_imagePfS_S_S_S_S_S_S_S_S_S_iii,"",@"SHT_CUDA_INFO"
	.sectionflags	@""
	.align	4


	//----- nvinfo : EIATTR_CUDA_API_VERSION
	.align		4
        /*0000*/ 	.byte	0x04, 0x37
        /*0002*/ 	.short	(.L_410 - .L_409)
.L_409:
        /*0004*/ 	.word	0x00000082


	//----- nvinfo : EIATTR_KPARAM_INFO
	.align		4
.L_410:
        /*0008*/ 	.byte	0x04, 0x17
        /*000a*/ 	.short	(.L_412 - .L_411)
.L_411:
        /*000c*/ 	.word	0x00000000
        /*0010*/ 	.short	0x000d
        /*0012*/ 	.short	0x0060
        /*0014*/ 	.byte	0x00, 0xf0, 0x11, 0x00


	//----- nvinfo : EIATTR_KPARAM_INFO
	.align		4
.L_412:
        /*0018*/ 	.byte	0x04, 0x17
        /*001a*/ 	.short	(.L_414 - .L_413)
.L_413:
        /*001c*/ 	.word	0x00000000
        /*0020*/ 	.short	0x000c
        /*0022*/ 	.short	0x005c
        /*0024*/ 	.byte	0x00, 0xf0, 0x11, 0x00


	//----- nvinfo : EIATTR_KPARAM_INFO
	.align		4
.L_414:
        /*0028*/ 	.byte	0x04, 0x17
        /*002a*/ 	.short	(.L_416 - .L_415)
.L_415:
        /*002c*/ 	.word	0x00000000
        /*0030*/ 	.short	0x000b
        /*0032*/ 	.short	0x0058
        /*0034*/ 	.byte	0x00, 0xf0, 0x11, 0x00


	//----- nvinfo : EIATTR_KPARAM_INFO
	.align		4
.L_416:
        /*0038*/ 	.byte	0x04, 0x17
        /*003a*/ 	.short	(.L_418 - .L_417)
.L_417:
        /*003c*/ 	.word	0x00000000
        /*0040*/ 	.short	0x000a
        /*0042*/ 	.short	0x0050
        /*0044*/ 	.byte	0x00, 0xf5, 0x21, 0x00


	//----- nvinfo : EIATTR_KPARAM_INFO
	.align		4
.L_418:
        /*0048*/ 	.byte	0x04, 0x17
        /*004a*/ 	.short	(.L_420 - .L_419)
.L_419:
        /*004c*/ 	.word	0x00000000
        /*0050*/ 	.short	0x0009
        /*0052*/ 	.short	0x0048
        /*0054*/ 	.byte	0x00, 0xf5, 0x21, 0x00


	//----- nvinfo : EIATTR_KPARAM_INFO
	.align		4
.L_420:
        /*0058*/ 	.byte	0x04, 0x17
        /*005a*/ 	.short	(.L_422 - .L_421)
.L_421:
        /*005c*/ 	.word	0x00000000
        /*0060*/ 	.short	0x0008
        /*0062*/ 	.short	0x0040
        /*0064*/ 	.byte	0x00, 0xf5, 0x21, 0x00


	//----- nvinfo : EIATTR_KPARAM_INFO
	.align		4
.L_422:
        /*0068*/ 	.byte	0x04, 0x17
        /*006a*/ 	.short	(.L_424 - .L_423)
.L_423:
        /*006c*/ 	.word	0x00000000
        /*0070*/ 	.short	0x0007
        /*0072*/ 	.short	0x0038
        /*0074*/ 	.byte	0x00, 0xf5, 0x21, 0x00


	//----- nvinfo : EIATTR_KPARAM_INFO
	.align		4
.L_424:
        /*0078*/ 	.byte	0x04, 0x17
        /*007a*/ 	.short	(.L_426 - .L_425)
.L_425:
        /*007c*/ 	.word	0x00000000
        /*0080*/ 	.short	0x0006
        /*0082*/ 	.short	0x0030
        /*0084*/ 	.byte	0x00, 0xf5, 0x21, 0x00


	//----- nvinfo : EIATTR_KPARAM_INFO
	.align		4
.L_426:
        /*0088*/ 	.byte	0x04, 0x17
        /*008a*/ 	.short	(.L_428 - .L_427)
.L_427:
        /*008c*/ 	.word	0x00000000
        /*0090*/ 	.short	0x0005
        /*0092*/ 	.short	0x0028
        /*0094*/ 	.byte	0x00, 0xf5, 0x21, 0x00


	//----- nvinfo : EIATTR_KPARAM_INFO
	.align		4
.L_428:
        /*0098*/ 	.byte	0x04, 0x17
        /*009a*/ 	.short	(.L_430 - .L_429)
.L_429:
        /*009c*/ 	.word	0x00000000
        /*00a0*/ 	.short	0x0004
        /*00a2*/ 	.short	0x0020
        /*00a4*/ 	.byte	0x00, 0xf5, 0x21, 0x00


	//----- nvinfo : EIATTR_KPARAM_INFO
	.align		4
.L_430:
        /*00a8*/ 	.byte	0x04, 0x17
        /*00aa*/ 	.short	(.L_432 - .L_431)
.L_431:
        /*00ac*/ 	.word	0x00000000
        /*00b0*/ 	.short	0x0003
        /*00b2*/ 	.short	0x0018
        /*00b4*/ 	.byte	0x00, 0xf5, 0x21, 0x00


	//----- nvinfo : EIATTR_KPARAM_INFO
	.align		4
.L_432:
        /*00b8*/ 	.byte	0x04, 0x17
        /*00ba*/ 	.short	(.L_434 - .L_433)
.L_433:
        /*00bc*/ 	.word	0x00000000
        /*00c0*/ 	.short	0x0002
        /*00c2*/ 	.short	0x0010
        /*00c4*/ 	.byte	0x00, 0xf5, 0x21, 0x00


	//----- nvinfo : EIATTR_KPARAM_INFO
	.align		4
.L_434:
        /*00c8*/ 	.byte	0x04, 0x17
        /*00ca*/ 	.short	(.L_436 - .L_435)
.L_435:
        /*00cc*/ 	.word	0x00000000
        /*00d0*/ 	.short	0x0001
        /*00d2*/ 	.short	0x0008
        /*00d4*/ 	.byte	0x00, 0xf5, 0x21, 0x00


	//----- nvinfo : EIATTR_KPARAM_INFO
	.align		4
.L_436:
        /*00d8*/ 	.byte	0x04, 0x17
        /*00da*/ 	.short	(.L_438 - .L_437)
.L_437:
        /*00dc*/ 	.word	0x00000000
        /*00e0*/ 	.short	0x0000
        /*00e2*/ 	.short	0x0000
        /*00e4*/ 	.byte	0x00, 0xf5, 0x21, 0x00


	//----- nvinfo : EIATTR_SPARSE_MMA_MASK
	.align		4
.L_438:
        /*00e8*/ 	.byte	0x03, 0x50
        /*00ea*/ 	.short	0x0000


	//----- nvinfo : EIATTR_MAXREG_COUNT
	.align		4
        /*00ec*/ 	.byte	0x03, 0x1b
        /*00ee*/ 	.short	0x00ff


	//----- nvinfo : EIATTR_MERCURY_ISA_VERSION
	.align		4
        /*00f0*/ 	.byte	0x03, 0x5f
        /*00f2*/ 	.short	0x0101


	//----- nvinfo : EIATTR_VRC_CTA_INIT_COUNT
	.align		4
        /*00f4*/ 	.byte	0x02, 0x4a
	.zero		1
	.zero		1


	//----- nvinfo : EIATTR_EXIT_INSTR_OFFSETS
	.align		4
        /*00f8*/ 	.byte	0x04, 0x1c
        /*00fa*/ 	.short	(.L_440 - .L_439)


	//   ....[0]....
.L_439:
        /*00fc*/ 	.word	0x00000960


	//   ....[1]....
        /*0100*/ 	.word	0x00000e20


	//----- nvinfo : EIATTR_CRS_STACK_SIZE
	.align		4
.L_440:
        /*0104*/ 	.byte	0x04, 0x1e
        /*0106*/ 	.short	(.L_442 - .L_441)
.L_441:
        /*0108*/ 	.word	0x00000000


	//----- nvinfo : EIATTR_CBANK_PARAM_SIZE
	.align		4
.L_442:
        /*010c*/ 	.byte	0x03, 0x19
        /*010e*/ 	.short	0x0064


	//----- nvinfo : EIATTR_PARAM_CBANK
	.align		4
        /*0110*/ 	.byte	0x04, 0x0a
        /*0112*/ 	.short	(.L_444 - .L_443)
	.align		4
.L_443:
        /*0114*/ 	.word	index@(.nv.constant0._Z21calculate_final_imagePfS_S_S_S_S_S_S_S_S_S_iii)
        /*0118*/ 	.short	0x0380
        /*011a*/ 	.short	0x0064


	//----- nvinfo : EIATTR_SW_WAR
	.align		4
.L_444:
        /*011c*/ 	.byte	0x04, 0x36
        /*011e*/ 	.short	(.L_446 - .L_445)
.L_445:
        /*0120*/ 	.word	0x00000008
.L_446:


//--------------------- .nv.info._Z19sum_up_arrays_naivePfS_iii --------------------------
	.section	.nv.info._Z19sum_up_arrays_naivePfS_iii,"",@"SHT_CUDA_INFO"
	.sectionflags	@""
	.align	4


	//----- nvinfo : EIATTR_CUDA_API_VERSION
	.align		4
        /*0000*/ 	.byte	0x04, 0x37
        /*0002*/ 	.short	(.L_448 - .L_447)
.L_447:
        /*0004*/ 	.word	0x00000082


	//----- nvinfo : EIATTR_KPARAM_INFO
	.align		4
.L_448:
        /*0008*/ 	.byte	0x04, 0x17
        /*000a*/ 	.short	(.L_450 - .L_449)
.L_449:
        /*000c*/ 	.word	0x00000000
        /*0010*/ 	.short	0x0004
        /*0012*/ 	.short	0x0018
        /*0014*/ 	.byte	0x00, 0xf0, 0x11, 0x00


	//----- nvinfo : EIATTR_KPARAM_INFO
	.align		4
.L_450:
        /*0018*/ 	.byte	0x04, 0x17
        /*001a*/ 	.short	(.L_452 - .L_451)
.L_451:
        /*001c*/ 	.word	0x00000000
        /*0020*/ 	.short	0x0003
        /*0022*/ 	.short	0x0014
        /*0024*/ 	.byte	0x00, 0xf0, 0x11, 0x00


	//----- nvinfo : EIATTR_KPARAM_INFO
	.align		4
.L_452:
        /*0028*/ 	.byte	0x04, 0x17
        /*002a*/ 	.short	(.L_454 - .L_453)
.L_453:
        /*002c*/ 	.word	0x00000000
        /*0030*/ 	.short	0x0002
        /*0032*/ 	.short	0x0010
        /*0034*/ 	.byte	0x00, 0xf0, 0x11, 0x00


	//----- nvinfo : EIATTR_KPARAM_INFO
	.align		4
.L_454:
        /*0038*/ 	.byte	0x04, 0x17
        /*003a*/ 	.short	(.L_456 - .L_455)
.L_455:
        /*003c*/ 	.word	0x00000000
        /*0040*/ 	.short	0x0001
        /*0042*/ 	.short	0x0008
        /*0044*/ 	.byte	0x00, 0xf5, 0x21, 0x00


	//----- nvinfo : EIATTR_KPARAM_INFO
	.align		4
.L_456:
        /*0048*/ 	.byte	0x04, 0x17
        /*004a*/ 	.short	(.L_458 - .L_457)
.L_457:
        /*004c*/ 	.word	0x00000000
        /*0050*/ 	.short	0x0000
        /*0052*/ 	.short	0x0000
        /*0054*/ 	.byte	0x00, 0xf5, 0x21, 0x00


	//----- nvinfo : EIATTR_SPARSE_MMA_MASK
	.align		4
.L_458:
        /*0058*/ 	.byte	0x03, 0x50
        /*005a*/ 	.short	0x0000


	//----- nvinfo : EIATTR_MAXREG_COUNT
	.align		4
        /*005c*/ 	.byte	0x03, 0x1b
        /*005e*/ 	.short	0x00ff


	//----- nvinfo : EIATTR_NUM_BARRIERS
	.align		4
        /*0060*/ 	.byte	0x02, 0x4c
        /*0062*/ 	.byte	0x01
	.zero		1


	//----- nvinfo : EIATTR_MERCURY_ISA_VERSION
	.align		4
        /*0064*/ 	.byte	0x03, 0x5f
        /*0066*/ 	.short	0x0101


	//----- nvinfo : EIATTR_VRC_CTA_INIT_COUNT
	.align		4
        /*0068*/ 	.byte	0x02, 0x4a
	.zero		1
	.zero		1


	//----- nvinfo : EIATTR_EXIT_INSTR_OFFSETS
	.align		4
        /*006c*/ 	.byte	0x04, 0x1c
        /*006e*/ 	.short	(.L_460 - .L_459)


	//   ....[0]....
.L_459:
        /*0070*/ 	.word	0x000001b0


	//----- nvinfo : EIATTR_CRS_STACK_SIZE
	.align		4
.L_460:
        /*0074*/ 	.byte	0x04, 0x1e
        /*0076*/ 	.short	(.L_462 - .L_461)
.L_461:
        /*0078*/ 	.word	0x00000000


	//----- nvinfo : EIATTR_CBANK_PARAM_SIZE
	.align		4
.L_462:
        /*007c*/ 	.byte	0x03, 0x19
        /*007e*/ 	.short	0x001c


	//----- nvinfo : EIATTR_PARAM_CBANK
	.align		4
        /*0080*/ 	.byte	0x04, 0x0a
        /*0082*/ 	.short	(.L_464 - .L_463)
	.align		4
.L_463:
        /*0084*/ 	.word	index@(.nv.constant0._Z19sum_up_arrays_naivePfS_iii)
        /*0088*/ 	.short	0x0380
        /*008a*/ 	.short	0x001c


	//----- nvinfo : EIATTR_SW_WAR
	.align		4
.L_464:
        /*008c*/ 	.byte	0x04, 0x36
        /*008e*/ 	.short	(.L_466 - .L_465)
.L_465:
        /*0090*/ 	.word	0x00000008
.L_466:


//--------------------- .nv.info._Z27sum_up_arrays_by_reduction1PhPfi --------------------------
	.section	.nv.info._Z27sum_up_arrays_by_reduction1PhPfi,"",@"SHT_CUDA_INFO"
	.sectionflags	@""
	.align	4


	//----- nvinfo : EIATTR_CUDA_API_VERSION
	.align		4
        /*0000*/ 	.byte	0x04, 0x37
        /*0002*/ 	.short	(.L_468 - .L_467)
.L_467:
        /*0004*/ 	.word	0x00000082


	//----- nvinfo : EIATTR_KPARAM_INFO
	.align		4
.L_468:
        /*0008*/ 	.byte	0x04, 0x17
        /*000a*/ 	.short	(.L_470 - .L_469)
.L_469:
        /*000c*/ 	.word	0x00000000
        /*0010*/ 	.short	0x0002
        /*0012*/ 	.short	0x0010
        /*0014*/ 	.byte	0x00, 0xf0, 0x11, 0x00


	//----- nvinfo : EIATTR_KPARAM_INFO
	.align		4
.L_470:
        /*0018*/ 	.byte	0x04, 0x17
        /*001a*/ 	.short	(.L_472 - .L_471)
.L_471:
        /*001c*/ 	.word	0x00000000
        /*0020*/ 	.short	0x0001
        /*0022*/ 	.short	0x0008
        /*0024*/ 	.byte	0x00, 0xf5, 0x21, 0x00


	//----- nvinfo : EIATTR_KPARAM_INFO
	.align		4
.L_472:
        /*0028*/ 	.byte	0x04, 0x17
        /*002a*/ 	.short	(.L_474 - .L_473)
.L_473:
        /*002c*/ 	.word	0x00000000
        /*0030*/ 	.short	0x0000
        /*0032*/ 	.short	0x0000
        /*0034*/ 	.byte	0x00, 0xf5, 0x21, 0x00


	//----- nvinfo : EIATTR_SPARSE_MMA_MASK
	.align		4
.L_474:
        /*0038*/ 	.byte	0x03, 0x50
        /*003a*/ 	.short	0x0000


	//----- nvinfo : EIATTR_MAXREG_COUNT
	.align		4
        /*003c*/ 	.byte	0x03, 0x1b
        /*003e*/ 	.short	0x00ff


	//----- nvinfo : EIATTR_NUM_BARRIERS
	.align		4
        /*0040*/ 	.byte	0x02, 0x4c
        /*0042*/ 	.byte	0x01
	.zero		1


	//----- nvinfo : EIATTR_MERCURY_ISA_VERSION
	.align		4
        /*0044*/ 	.byte	0x03, 0x5f
        /*0046*/ 	.short	0x0101


	//----- nvinfo : EIATTR_VRC_CTA_INIT_COUNT
	.align		4
        /*0048*/ 	.byte	0x02, 0x4a
	.zero		1
	.zero		1


	//----- nvinfo : EIATTR_EXIT_INSTR_OFFSETS
	.align		4
        /*004c*/ 	.byte	0x04, 0x1c
        /*004e*/ 	.short	(.L_476 - .L_475)


	//   ....[0]....
.L_475:
        /*0050*/ 	.word	0x00000230


	//   ....[1]....
        /*0054*/ 	.word	0x000002b0


	//----- nvinfo : EIATTR_CBANK_PARAM_SIZE
	.align		4
.L_476:
        /*0058*/ 	.byte	0x03, 0x19
        /*005a*/ 	.short	0x0014


	//----- nvinfo : EIATTR_PARAM_CBANK
	.align		4
        /*005c*/ 	.byte	0x04, 0x0a
        /*005e*/ 	.short	(.L_478 - .L_477)
	.align		4
.L_477:
        /*0060*/ 	.word	index@(.nv.constant0._Z27sum_up_arrays_by_reduction1PhPfi)
        /*0064*/ 	.short	0x0380
        /*0066*/ 	.short	0x0014


	//----- nvinfo : EIATTR_SW_WAR
	.align		4
.L_478:
        /*0068*/ 	.byte	0x04, 0x36
        /*006a*/ 	.short	(.L_480 - .L_479)
.L_479:
        /*006c*/ 	.word	0x00000008
.L_480:


//--------------------- .nv.info._Z26sum_up_arrays_by_reductionPfS_i --------------------------
	.section	.nv.info._Z26sum_up_arrays_by_reductionPfS_i,"",@"SHT_CUDA_INFO"
	.sectionflags	@""
	.align	4


	//----- nvinfo : EIATTR_CUDA_API_VERSION
	.align		4
        /*0000*/ 	.byte	0x04, 0x37
        /*0002*/ 	.short	(.L_482 - .L_481)
.L_481:
        /*0004*/ 	.word	0x00000082


	//----- nvinfo : EIATTR_KPARAM_INFO
	.align		4
.L_482:
        /*0008*/ 	.byte	0x04, 0x17
        /*000a*/ 	.short	(.L_484 - .L_483)
.L_483:
        /*000c*/ 	.word	0x00000000
        /*0010*/ 	.short	0x0002
        /*0012*/ 	.short	0x0010
        /*0014*/ 	.byte	0x00, 0xf0, 0x11, 0x00


	//----- nvinfo : EIATTR_KPARAM_INFO
	.align		4
.L_484:
        /*0018*/ 	.byte	0x04, 0x17
        /*001a*/ 	.short	(.L_486 - .L_485)
.L_485:
        /*001c*/ 	.word	0x00000000
        /*0020*/ 	.short	0x0001
        /*0022*/ 	.short	0x0008
        /*0024*/ 	.byte	0x00, 0xf5, 0x21, 0x00


	//----- nvinfo : EIATTR_KPARAM_INFO
	.align		4
.L_486:
        /*0028*/ 	.byte	0x04, 0x17
        /*002a*/ 	.short	(.L_488 - .L_487)
.L_487:
        /*002c*/ 	.word	0x00000000
        /*0030*/ 	.short	0x0000
        /*0032*/ 	.short	0x0000
        /*0034*/ 	.byte	0x00, 0xf5, 0x21, 0x00


	//----- nvinfo : EIATTR_SPARSE_MMA_MASK
	.align		4
.L_488:
        /*0038*/ 	.byte	0x03, 0x50
        /*003a*/ 	.short	0x0000


	//----- nvinfo : EIATTR_MAXREG_COUNT
	.align		4
        /*003c*/ 	.byte	0x03, 0x1b
        /*003e*/ 	.short	0x00ff


	//----- nvinfo : EIATTR_NUM_BARRIERS
	.align		4
        /*0040*/ 	.byte	0x02, 0x4c
        /*0042*/ 	.byte	0x01
	.zero		1


	//----- nvinfo : EIATTR_MERCURY_ISA_VERSION
	.align		4
        /*0044*/ 	.byte	0x03, 0x5f
        /*0046*/ 	.short	0x0101


	//----- nvinfo : EIATTR_VRC_CTA_INIT_COUNT
	.align		4
        /*0048*/ 	.byte	0x02, 0x4a
	.zero		1
	.zero		1


	//----- nvinfo : EIATTR_EXIT_INSTR_OFFSETS
	.align		4
        /*004c*/ 	.byte	0x04, 0x1c
        /*004e*/ 	.short	(.L_490 - .L_489)


	//   ....[0]....
.L_489:
        /*0050*/ 	.word	0x00000210


	//   ....[1]....
        /*0054*/ 	.word	0x00000290


	//----- nvinfo : EIATTR_CBANK_PARAM_SIZE
	.align		4
.L_490:
        /*0058*/ 	.byte	0x03, 0x19
        /*005a*/ 	.short	0x0014


	//----- nvinfo : EIATTR_PARAM_CBANK
	.align		4
        /*005c*/ 	.byte	0x04, 0x0a
        /*005e*/ 	.short	(.L_492 - .L_491)
	.align		4
.L_491:
        /*0060*/ 	.word	index@(.nv.constant0._Z26sum_up_arrays_by_reductionPfS_i)
        /*0064*/ 	.short	0x0380
        /*0066*/ 	.short	0x0014


	//----- nvinfo : EIATTR_SW_WAR
	.align		4
.L_492:
        /*0068*/ 	.byte	0x04, 0x36
        /*006a*/ 	.short	(.L_494 - .L_493)
.L_493:
        /*006c*/ 	.word	0x00000008
.L_494:


//--------------------- .nv.info._Z24multiply_rgbImage_byMaskPfS_S_S_S_S_S_S_S_iii --------------------------
	.section	.nv.info._Z24multiply_rgbImage_byMaskPfS_S_S_S_S_S_S_S_iii,"",@"SHT_CUDA_INFO"
	.sectionflags	@""
	.align	4


	//----- nvinfo : EIATTR_CUDA_API_VERSION
	.align		4
        /*0000*/ 	.byte	0x04, 0x37
        /*0002*/ 	.short	(.L_496 - .L_495)
.L_495:
        /*0004*/ 	.word	0x00000082


	//----- nvinfo : EIATTR_KPARAM_INFO
	.align		4
.L_496:
        /*0008*/ 	.byte	0x04, 0x17
        /*000a*/ 	.short	(.L_498 - .L_497)
.L_497:
        /*000c*/ 	.word	0x00000000
        /*0010*/ 	.short	0x000b
        /*0012*/ 	.short	0x0050
        /*0014*/ 	.byte	0x00, 0xf0, 0x11, 0x00


	//----- nvinfo : EIATTR_KPARAM_INFO
	.align		4
.L_498:
        /*0018*/ 	.byte	0x04, 0x17
        /*001a*/ 	.short	(.L_500 - .L_499)
.L_499:
        /*001c*/ 	.word	0x00000000
        /*0020*/ 	.short	0x000a
        /*0022*/ 	.short	0x004c
        /*0024*/ 	.byte	0x00, 0xf0, 0x11, 0x00


	//----- nvinfo : EIATTR_KPARAM_INFO
	.align		4
.L_500:
        /*0028*/ 	.byte	0x04, 0x17
        /*002a*/ 	.short	(.L_502 - .L_501)
.L_501:
        /*002c*/ 	.word	0x00000000
        /*0030*/ 	.short	0x0009
        /*0032*/ 	.short	0x0048
        /*0034*/ 	.byte	0x00, 0xf0, 0x11, 0x00


	//----- nvinfo : EIATTR_KPARAM_INFO
	.align		4
.L_502:
        /*0038*/ 	.byte	0x04, 0x17
        /*003a*/ 	.short	(.L_504 - .L_503)
.L_503:
        /*003c*/ 	.word	0x00000000
        /*0040*/ 	.short	0x0008
        /*0042*/ 	.short	0x0040
        /*0044*/ 	.byte	0x00, 0xf5, 0x21, 0x00


	//----- nvinfo : EIATTR_KPARAM_INFO
	.align		4
.L_504:
        /*0048*/ 	.byte	0x04, 0x17
        /*004a*/ 	.short	(.L_506 - .L_505)
.L_505:
        /*004c*/ 	.word	0x00000000
        /*0050*/ 	.short	0x0007
        /*0052*/ 	.short	0x0038
        /*0054*/ 	.byte	0x00, 0xf5, 0x21, 0x00


	//----- nvinfo : EIATTR_KPARAM_INFO
	.align		4
.L_506:
        /*0058*/ 	.byte	0x04, 0x17
        /*005a*/ 	.short	(.L_508 - .L_507)
.L_507:
        /*005c*/ 	.word	0x00000000
        /*0060*/ 	.short	0x0006
        /*0062*/ 	.short	0x0030
        /*0064*/ 	.byte	0x00, 0xf5, 0x21, 0x00


	//----- nvinfo : EIATTR_KPARAM_INFO
	.align		4
.L_508:
        /*0068*/ 	.byte	0x04, 0x17
        /*006a*/ 	.short	(.L_510 - .L_509)
.L_509:
        /*006c*/ 	.word	0x00000000
        /*0070*/ 	.short	0x0005
        /*0072*/ 	.short	0x0028
        /*0074*/ 	.byte	0x00, 0xf5, 0x21, 0x00


	//----- nvinfo : EIATTR_KPARAM_INFO
	.align		4
.L_510:
        /*0078*/ 	.byte	0x04, 0x17
        /*007a*/ 	.short	(.L_512 - .L_511)
.L_511:
        /*007c*/ 	.word	0x00000000
        /*0080*/ 	.short	0x0004
        /*0082*/ 	.short	0x0020
        /*0084*/ 	.byte	0x00, 0xf5, 0x21, 0x00


	//----- nvinfo : EIATTR_KPARAM_INFO
	.align		4
.L_512:
        /*0088*/ 	.byte	0x04, 0x17
        /*008a*/ 	.short	(.L_514 - .L_513)
.L_513:
        /*008c*/ 	.word	0x00000000
        /*0090*/ 	.short	0x0003
        /*0092*/ 	.short	0x0018
        /*0094*/ 	.byte	0x00, 0xf5, 0x21, 0x00


	//----- nvinfo : EIATTR_KPARAM_INFO
	.align		4
.L_514:
        /*0098*/ 	.byte	0x04, 0x17
        /*009a*/ 	.short	(.L_516 - .L_515)
.L_515:
        /*009c*/ 	.word	0x00000000
        /*00a0*/ 	.short	0x0002
        /*00a2*/ 	.short	0x0010
        /*00a4*/ 	.byte	0x00, 0xf5, 0x21, 0x00


	//----- nvinfo : EIATTR_KPARAM_INFO
	.align		4
.L_516:
        /*00a8*/ 	.byte	0x04, 0x17
        /*00aa*/ 	.short	(.L_518 - .L_517)
.L_517:
        /*00ac*/ 	.word	0x00000000
        /*00b0*/ 	.short	0x0001
        /*00b2*/ 	.short	0x0008
        /*00b4*/ 	.byte	0x00, 0xf5, 0x21, 0x00


	//----- nvinfo : EIATTR_KPARAM_INFO
	.align		4
.L_518:
        /*00b8*/ 	.byte	0x04, 0x17
        /*00ba*/ 	.short	(.L_520 - .L_519)
.L_519:
        /*00bc*/ 	.word	0x00000000
        /*00c0*/ 	.short	0x0000
        /*00c2*/ 	.short	0x0000
        /*00c4*/ 	.byte	0x00, 0xf5, 0x21, 0x00


	//----- nvinfo : EIATTR_SPARSE_MMA_MASK
	.align		4
.L_520:
        /*00c8*/ 	.byte	0x03, 0x50
        /*00ca*/ 	.short	0x0000


	//----- nvinfo : EIATTR_MAXREG_COUNT
	.align		4
        /*00cc*/ 	.byte	0x03, 0x1b
        /*00ce*/ 	.short	0x00ff


	//----- nvinfo : EIATTR_MERCURY_ISA_VERSION
	.align		4
        /*00d0*/ 	.byte	0x03, 0x5f
        /*00d2*/ 	.short	0x0101


	//----- nvinfo : EIATTR_VRC_CTA_INIT_COUNT
	.align		4
        /*00d4*/ 	.byte	0x02, 0x4a
	.zero		1
	.zero		1


	//----- nvinfo : EIATTR_EXIT_INSTR_OFFSETS
	.align		4
        /*00d8*/ 	.byte	0x04, 0x1c
        /*00da*/ 	.short	(.L_522 - .L_521)


	//   ....[0]....
.L_521:
        /*00dc*/ 	.word	0x000000c0


	//   ....[1]....
        /*00e0*/ 	.word	0x00000380


	//----- nvinfo : EIATTR_CBANK_PARAM_SIZE
	.align		4
.L_522:
        /*00e4*/ 	.byte	0x03, 0x19
        /*00e6*/ 	.short	0x0054


	//----- nvinfo : EIATTR_PARAM_CBANK
	.align		4
        /*00e8*/ 	.byte	0x04, 0x0a
        /*00ea*/ 	.short	(.L_524 - .L_523)
	.align		4
.L_523:
        /*00ec*/ 	.word	index@(.nv.constant0._Z24multiply_rgbImage_byMaskPfS_S_S_S_S_S_S_S_iii)
        /*00f0*/ 	.short	0x0380
        /*00f2*/ 	.short	0x0054


	//----- nvinfo : EIATTR_SW_WAR
	.align		4
.L_524:
        /*00f4*/ 	.byte	0x04, 0x36
        /*00f6*/ 	.short	(.L_526 - .L_525)
.L_525:
        /*00f8*/ 	.word	0x00000008
.L_526:


//--------------------- .nv.info._Z24multiply_rgbImage_byMaskPfPhS0_S_S_S_S_S_S_iii --------------------------
	.section	.nv.info._Z24multiply_rgbImage_byMaskPfPhS0_S_S_S_S_S_S_iii,"",@"SHT_CUDA_INFO"
	.sectionflags	@""
	.align	4


	//----- nvinfo : EIATTR_CUDA_API_VERSION
	.align		4
        /*0000*/ 	.byte	0x04, 0x37
        /*0002*/ 	.short	(.L_528 - .L_527)
.L_527:
        /*0004*/ 	.word	0x00000082


	//----- nvinfo : EIATTR_KPARAM_INFO
	.align		4
.L_528:
        /*0008*/ 	.byte	0x04, 0x17
        /*000a*/ 	.short	(.L_530 - .L_529)
.L_529:
        /*000c*/ 	.word	0x00000000
        /*0010*/ 	.short	0x000b
        /*0012*/ 	.short	0x0050
        /*0014*/ 	.byte	0x00, 0xf0, 0x11, 0x00


	//----- nvinfo : EIATTR_KPARAM_INFO
	.align		4
.L_530:
        /*0018*/ 	.byte	0x04, 0x17
        /*001a*/ 	.short	(.L_532 - .L_531)
.L_531:
        /*001c*/ 	.word	0x00000000
        /*0020*/ 	.short	0x000a
        /*0022*/ 	.short	0x004c
        /*0024*/ 	.byte	0x00, 0xf0, 0x11, 0x00


	//----- nvinfo : EIATTR_KPARAM_INFO
	.align		4
.L_532:
        /*0028*/ 	.byte	0x04, 0x17
        /*002a*/ 	.short	(.L_534 - .L_533)
.L_533:
        /*002c*/ 	.word	0x00000000
        /*0030*/ 	.short	0x0009
        /*0032*/ 	.short	0x0048
        /*0034*/ 	.byte	0x00, 0xf0, 0x11, 0x00


	//----- nvinfo : EIATTR_KPARAM_INFO
	.align		4
.L_534:
        /*0038*/ 	.byte	0x04, 0x17
        /*003a*/ 	.short	(.L_536 - .L_535)
.L_535:
        /*003c*/ 	.word	0x00000000
        /*0040*/ 	.short	0x0008
        /*0042*/ 	.short	0x0040
        /*0044*/ 	.byte	0x00, 0xf5, 0x21, 0x00


	//----- nvinfo : EIATTR_KPARAM_INFO
	.align		4
.L_536:
        /*0048*/ 	.byte	0x04, 0x17
        /*004a*/ 	.short	(.L_538 - .L_537)
.L_537:
        /*004c*/ 	.word	0x00000000
        /*0050*/ 	.short	0x0007
        /*0052*/ 	.short	0x0038
        /*0054*/ 	.byte	0x00, 0xf5, 0x21, 0x00


	//----- nvinfo : EIATTR_KPARAM_INFO
	.align		4
.L_538:
        /*0058*/ 	.byte	0x04, 0x17
        /*005a*/ 	.short	(.L_540 - .L_539)
.L_539:
        /*005c*/ 	.word	0x00000000
        /*0060*/ 	.short	0x0006
        /*0062*/ 	.short	0x0030
        /*0064*/ 	.byte	0x00, 0xf5, 0x21, 0x00


	//----- nvinfo : EIATTR_KPARAM_INFO
	.align		4
.L_540:
        /*0068*/ 	.byte	0x04, 0x17
        /*006a*/ 	.short	(.L_542 - .L_541)
.L_541:
        /*006c*/ 	.word	0x00000000
        /*0070*/ 	.short	0x0005
        /*0072*/ 	.short	0x0028
        /*0074*/ 	.byte	0x00, 0xf5, 0x21, 0x00


	//----- nvinfo : EIATTR_KPARAM_INFO
	.align		4
.L_542:
        /*0078*/ 	.byte	0x04, 0x17
        /*007a*/ 	.short	(.L_544 - .L_543)
.L_543:
        /*007c*/ 	.word	0x00000000
        /*0080*/ 	.short	0x0004
        /*0082*/ 	.short	0x0020
        /*0084*/ 	.byte	0x00, 0xf5, 0x21, 0x00


	//----- nvinfo : EIATTR_KPARAM_INFO
	.align		4
.L_544:
        /*0088*/ 	.byte	0x04, 0x17
        /*008a*/ 	.short	(.L_546 - .L_545)
.L_545:
        /*008c*/ 	.word	0x00000000
        /*0090*/ 	.short	0x0003
        /*0092*/ 	.short	0x0018
        /*0094*/ 	.byte	0x00, 0xf5, 0x21, 0x00


	//----- nvinfo : EIATTR_KPARAM_INFO
	.align		4
.L_546:
        /*0098*/ 	.byte	0x04, 0x17
        /*009a*/ 	.short	(.L_548 - .L_547)
.L_547:
        /*009c*/ 	.word	0x00000000
        /*00a0*/ 	.short	0x0002
        /*00a2*/ 	.short	0x0010
        /*00a4*/ 	.byte	0x00, 0xf5, 0x21, 0x00


	//----- nvinfo : EIATTR_KPARAM_INFO
	.align		4
.L_548:
        /*00a8*/ 	.byte	0x04, 0x17
        /*00aa*/ 	.short	(.L_550 - .L_549)
.L_549:
        /*00ac*/ 	.word	0x00000000
        /*00b0*/ 	.short	0x0001
        /*00b2*/ 	.short	0x0008
        /*00b4*/ 	.byte	0x00, 0xf5, 0x21, 0x00


	//----- nvinfo : EIATTR_KPARAM_INFO
	.align		4
.L_550:
        /*00b8*/ 	.byte	0x04, 0x17
        /*00ba*/ 	.short	(.L_552 - .L_551)
.L_551:
        /*00bc*/ 	.word	0x00000000
        /*00c0*/ 	.short	0x0000
        /*00c2*/ 	.short	0x0000
        /*00c4*/ 	.byte	0x00, 0xf5, 0x21, 0x00


	//----- nvinfo : EIATTR_SPARSE_MMA_MASK
	.align		4
.L_552:
        /*00c8*/ 	.byte	0x03, 0x50
        /*00ca*/ 	.short	0x0000


	//----- nvinfo : EIATTR_MAXREG_COUNT
	.align		4
        /*00cc*/ 	.byte	0x03, 0x1b
        /*00ce*/ 	.short	0x00ff


	//----- nvinfo : EIATTR_MERCURY_ISA_VERSION
	.align		4
        /*00d0*/ 	.byte	0x03, 0x5f
        /*00d2*/ 	.short	0x0101


	//----- nvinfo : EIATTR_VRC_CTA_INIT_COUNT
	.align		4
        /*00d4*/ 	.byte	0x02, 0x4a
	.zero		1
	.zero		1


	//----- nvinfo : EIATTR_EXIT_INSTR_OFFSETS
	.align		4
        /*00d8*/ 	.byte	0x04, 0x1c
        /*00da*/ 	.short	(.L_554 - .L_553)


	//   ....[0]....
.L_553:
        /*00dc*/ 	.word	0x000000c0


	//   ....[1]....
        /*00e0*/ 	.word	0x00000410


	//----- nvinfo : EIATTR_CBANK_PARAM_SIZE
	.align		4
.L_554:
        /*00e4*/ 	.byte	0x03, 0x19
        /*00e6*/ 	.short	0x0054


	//----- nvinfo : EIATTR_PARAM_CBANK
	.align		4
        /*00e8*/ 	.byte	0x04, 0x0a
        /*00ea*/ 	.short	(.L_556 - .L_555)
	.align		4
.L_555:
        /*00ec*/ 	.word	index@(.nv.constant0._Z24multiply_rgbImage_byMaskPfPhS0_S_S_S_S_S_S_iii)
        /*00f0*/ 	.short	0x0380
        /*00f2*/ 	.short	0x0054


	//----- nvinfo : EIATTR_SW_WAR
	.align		4
.L_556:
        /*00f4*/ 	.byte	0x04, 0x36
        /*00f6*/ 	.short	(.L_558 - .L_557)
.L_557:
        /*00f8*/ 	.word	0x00000008
.L_558:


//--------------------- .nv.callgraph             --------------------------
	.section	.nv.callgraph,"",@"SHT_CUDA_CALLGRAPH"
	.align	4
	.sectionentsize	8
	.align		4
        /*0000*/ 	.word	0x00000000
	.align		4
        /*0004*/ 	.word	0xffffffff
	.align		4
        /*0008*/ 	.word	0x00000000
	.align		4
        /*000c*/ 	.word	0xfffffffe
	.align		4
        /*0010*/ 	.word	0x00000000
	.align		4
        /*0014*/ 	.word	0xfffffffd
	.align		4
        /*0018*/ 	.word	0x00000000
	.align		4
        /*001c*/ 	.word	0xfffffffc


//--------------------- .nv.constant4             --------------------------
	.section	.nv.constant4,"a",@progbits
	.align	8
	.align		8
.nv.constant4:
        /*0000*/ 	.dword	_ZN34_INTERNAL_f8200008_4_k_cu_be664c474cuda3std3__45__cpo5beginE
	.align		8
        /*0008*/ 	.dword	_ZN34_INTERNAL_f8200008_4_k_cu_be664c474cuda3std3__45__cpo3endE
	.align		8
        /*0010*/ 	.dword	_ZN34_INTERNAL_f8200008_4_k_cu_be664c474cuda3std3__45__cpo6cbeginE
	.align		8
        /*0018*/ 	.dword	_ZN34_INTERNAL_f8200008_4_k_cu_be664c474cuda3std3__45__cpo4cendE
	.align		8
        /*0020*/ 	.dword	_ZN34_INTERNAL_f8200008_4_k_cu_be664c474cuda3std3__45__cpo6rbeginE
	.align		8
        /*0028*/ 	.dword	_ZN34_INTERNAL_f8200008_4_k_cu_be664c474cuda3std3__45__cpo4rendE
	.align		8
        /*0030*/ 	.dword	_ZN34_INTERNAL_f8200008_4_k_cu_be664c474cuda3std3__45__cpo7crbeginE
	.align		8
        /*0038*/ 	.dword	_ZN34_INTERNAL_f8200008_4_k_cu_be664c474cuda3std3__45__cpo5crendE
	.align		8
        /*0040*/ 	.dword	_ZN34_INTERNAL_f8200008_4_k_cu_be664c474cuda3std3__436_GLOBAL__N__f8200008_4_k_cu_be664c476ignoreE
	.align		8
        /*0048*/ 	.dword	_ZN34_INTERNAL_f8200008_4_k_cu_be664c474cuda3std3__419piecewise_constructE
	.align		8
        /*0050*/ 	.dword	_ZN34_INTERNAL_f8200008_4_k_cu_be664c474cuda3std3__48in_placeE
	.align		8
        /*0058*/ 	.dword	_ZN34_INTERNAL_f8200008_4_k_cu_be664c474cuda3std3__420unreachable_sentinelE
	.align		8
        /*0060*/ 	.dword	_ZN34_INTERNAL_f8200008_4_k_cu_be664c474cuda3std3__47nulloptE
	.align		8
        /*0068*/ 	.dword	_ZN34_INTERNAL_f8200008_4_k_cu_be664c474cuda3std3__48unexpectE
	.align		8
        /*0070*/ 	.dword	_ZN34_INTERNAL_f8200008_4_k_cu_be664c474cuda3std6ranges3__45__cpo4swapE
	.align		8
        /*0078*/ 	.dword	_ZN34_INTERNAL_f8200008_4_k_cu_be664c474cuda3std6ranges3__45__cpo9iter_moveE
	.align		8
        /*0080*/ 	.dword	_ZN34_INTERNAL_f8200008_4_k_cu_be664c474cuda3std6ranges3__45__cpo5beginE
	.align		8
        /*0088*/ 	.dword	_ZN34_INTERNAL_f8200008_4_k_cu_be664c474cuda3std6ranges3__45__cpo3endE
	.align		8
        /*0090*/ 	.dword	_ZN34_INTERNAL_f8200008_4_k_cu_be664c474cuda3std6ranges3__45__cpo6cbeginE
	.align		8
        /*0098*/ 	.dword	_ZN34_INTERNAL_f8200008_4_k_cu_be664c474cuda3std6ranges3__45__cpo4cendE
	.align		8
        /*00a0*/ 	.dword	_ZN34_INTERNAL_f8200008_4_k_cu_be664c474cuda3std6ranges3__45__cpo7advanceE
	.align		8
        /*00a8*/ 	.dword	_ZN34_INTERNAL_f8200008_4_k_cu_be664c474cuda3std6ranges3__45__cpo9iter_swapE
	.align		8
        /*00b0*/ 	.dword	_ZN34_INTERNAL_f8200008_4_k_cu_be664c474cuda3std6ranges3__45__cpo4nextE
	.align		8
        /*00b8*/ 	.dword	_ZN34_INTERNAL_f8200008_4_k_cu_be664c474cuda3std6ranges3__45__cpo4prevE
	.align		8
        /*00c0*/ 	.dword	_ZN34_INTERNAL_f8200008_4_k_cu_be664c474cuda3std6ranges3__45__cpo4dataE
	.align		8
        /*00c8*/ 	.dword	_ZN34_INTERNAL_f8200008_4_k_cu_be664c474cuda3std6ranges3__45__cpo5cdataE
	.align		8
        /*00d0*/ 	.dword	_ZN34_INTERNAL_f8200008_4_k_cu_be664c474cuda3std6ranges3__45__cpo4sizeE
	.align		8
        /*00d8*/ 	.dword	_ZN34_INTERNAL_f8200008_4_k_cu_be664c474cuda3std6ranges3__45__cpo5ssizeE
	.align		8
        /*00e0*/ 	.dword	_ZN34_INTERNAL_f8200008_4_k_cu_be664c474cuda3std6ranges3__45__cpo8distanceE
	.align		8
        /*00e8*/ 	.dword	_ZN34_INTERNAL_f8200008_4_k_cu_be664c476thrust24THRUST_300001_SM_1000_NS8cuda_cub3parE
	.align		8
        /*00f0*/ 	.dword	_ZN34_INTERNAL_f8200008_4_k_cu_be664c476thrust24THRUST_300001_SM_1000_NS8cuda_cub10par_nosyncE
	.align		8
        /*00f8*/ 	.dword	_ZN34_INTERNAL_f8200008_4_k_cu_be664c476thrust24THRUST_300001_SM_1000_NS6system6detail10sequential3seqE
	.align		8
        /*0100*/ 	.dword	_ZN34_INTERNAL_f8200008_4_k_cu_be664c476thrust24THRUST_300001_SM_1000_NS12placeholders2_1E
	.align		8
        /*0108*/ 	.dword	_ZN34_INTERNAL_f8200008_4_k_cu_be664c476thrust24THRUST_300001_SM_1000_NS12placeholders2_2E
	.align		8
        /*0110*/ 	.dword	_ZN34_INTERNAL_f8200008_4_k_cu_be664c476thrust24THRUST_300001_SM_1000_NS12placeholders2_3E
	.align		8
        /*0118*/ 	.dword	_ZN34_INTERNAL_f8200008_4_k_cu_be664c476thrust24THRUST_300001_SM_1000_NS12placeholders2_4E
	.align		8
        /*0120*/ 	.dword	_ZN34_INTERNAL_f8200008_4_k_cu_be664c476thrust24THRUST_300001_SM_1000_NS12placeholders2_5E
	.align		8
        /*0128*/ 	.dword	_ZN34_INTERNAL_f8200008_4_k_cu_be664c476thrust24THRUST_300001_SM_1000_NS12placeholders2_6E
	.align		8
        /*0130*/ 	.dword	_ZN34_INTERNAL_f8200008_4_k_cu_be664c476thrust24THRUST_300001_SM_1000_NS12placeholders2_7E
	.align		8
        /*0138*/ 	.dword	_ZN34_INTERNAL_f8200008_4_k_cu_be664c476thrust24THRUST_300001_SM_1000_NS12placeholders2_8E
	.align		8
        /*0140*/ 	.dword	_ZN34_INTERNAL_f8200008_4_k_cu_be664c476thrust24THRUST_300001_SM_1000_NS12placeholders2_9E
	.align		8
        /*0148*/ 	.dword	_ZN34_INTERNAL_f8200008_4_k_cu_be664c476thrust24THRUST_300001_SM_1000_NS12placeholders3_10E
	.align		8
        /*0150*/ 	.dword	_ZN34_INTERNAL_f8200008_4_k_cu_be664c476thrust24THRUST_300001_SM_1000_NS3seqE


//--------------------- .text._ZN3cub18CUB_300001_SM_10006detail6reduce28DeviceReduceSingleTileKernelINS2_10policy_hubIfyN4cuda3std3__44plusIfEEE10Policy1000EPfSC_iS9_ffNS7_10__identityEEEvT0_T1_T2_T3_T4_T6_ --------------------------
	.section	.text._ZN3cub18CUB_300001_SM_10006detail6reduce28DeviceReduceSingleTileKernelINS2_10policy_hubIfyN4cuda3std3__44plusIfEEE10Policy1000EPfSC_iS9_ffNS7_10__identityEEEvT0_T1_T2_T3_T4_T6_,"ax",@progbits
	.align	128
        .global         _ZN3cub18CUB_300001_SM_10006detail6reduce28DeviceReduceSingleTileKernelINS2_10policy_hubIfyN4cuda3std3__44plusIfEEE10Policy1000EPfSC_iS9_ffNS7_10__identityEEEvT0_T1_T2_T3_T4_T6_
        .type           _ZN3cub18CUB_300001_SM_10006detail6reduce28DeviceReduceSingleTileKernelINS2_10policy_hubIfyN4cuda3std3__44plusIfEEE10Policy1000EPfSC_iS9_ffNS7_10__identityEEEvT0_T1_T2_T3_T4_T6_,@function
        .size           _ZN3cub18CUB_300001_SM_10006detail6reduce28DeviceReduceSingleTileKernelINS2_10policy_hubIfyN4cuda3std3__44plusIfEEE10Policy1000EPfSC_iS9_ffNS7_10__identityEEEvT0_T1_T2_T3_T4_T6_,(.L_x_319 - _ZN3cub18CUB_300001_SM_10006detail6reduce28DeviceReduceSingleTileKernelINS2_10policy_hubIfyN4cuda3std3__44plusIfEEE10Policy1000EPfSC_iS9_ffNS7_10__identityEEEvT0_T1_T2_T3_T4_T6_)
        .other          _ZN3cub18CUB_300001_SM_10006detail6reduce28DeviceReduceSingleTileKernelINS2_10policy_hubIfyN4cuda3std3__44plusIfEEE10Policy1000EPfSC_iS9_ffNS7_10__identityEEEvT0_T1_T2_T3_T4_T6_,@"STO_CUDA_ENTRY STV_DEFAULT"
_ZN3cub18CUB_300001_SM_10006detail6reduce28DeviceReduceSingleTileKernelINS2_10policy_hubIfyN4cuda3std3__44plusIfEEE10Policy1000EPfSC_iS9_ffNS7_10__identityEEEvT0_T1_T2_T3_T4_T6_:
.text._ZN3cub18CUB_300001_SM_10006detail6reduce28DeviceReduceSingleTileKernelINS2_10policy_hubIfyN4cuda3std3__44plusIfEEE10Policy1000EPfSC_iS9_ffNS7_10__identityEEEvT0_T1_T2_T3_T4_T6_:
[----:B------:R-:W-:Y:S01]  /*0000*/  LDC R1, c[0x0][0x37c] ;  /* 0x0000df00ff017b82 */ /* 0x000fe20000000800 */
[----:B------:R-:W0:Y:S01]  /*0010*/  LDCU UR4, c[0x0][0x390] ;  /* 0x00007200ff0477ac */ /* 0x000e220008000800 */
[----:B------:R-:W1:Y:S01]  /*0020*/  LDCU.64 UR6, c[0x0][0x358] ;  /* 0x00006b00ff0677ac */ /* 0x000e620008000a00 */
[----:B0-----:R-:W-:-:S04]  /*0030*/  MOV R20, UR4 ;  /* 0x0000000400147c02 */ /* 0x001fc80008000f00 */
[----:B------:R-:W-:-:S13]  /*0040*/  ISETP.NE.AND P0, PT, R20, RZ, PT ;  /* 0x000000ff1400720c */ /* 0x000fda0003f05270 */
[----:B-1----:R-:W-:Y:S05]  /*0050*/  @P0 BRA `(.L_x_0) ;  /* 0x00000000001c0947 */ /* 0x002fea0003800000 */
[----:B------:R-:W0:Y:S02]  /*0060*/  S2R R0, SR_TID.X ;  /* 0x0000000000007919 */ /* 0x000e240000002100 */
[----:B0-----:R-:W-:-:S13]  /*0070*/  ISETP.NE.AND P0, PT, R0, RZ, PT ;  /* 0x000000ff0000720c */ /* 0x001fda0003f05270 */
[----:B------:R-:W-:Y:S05]  /*0080*/  @P0 EXIT ;  /* 0x000000000000094d */ /* 0x000fea0003800000 */
[----:B------:R-:W0:Y:S08]  /*0090*/  LDC R5, c[0x0][0x398] ;  /* 0x0000e600ff057b82 */ /* 0x000e300000000800 */
[----:B------:R-:W0:Y:S02]  /*00a0*/  LDC.64 R2, c[0x0][0x388] ;  /* 0x0000e200ff027b82 */ /* 0x000e240000000a00 */
[----:B0-----:R-:W-:Y:S01]  /*00b0*/  STG.E desc[UR6][R2.64], R5 ;  /* 0x0000000502007986 */ /* 0x001fe2000c101906 */
[----:B------:R-:W-:Y:S05]  /*00c0*/  EXIT ;  /* 0x000000000000794d */ /* 0x000fea0003800000 */
.L_x_0:
[----:B------:R-:W0:Y:S01]  /*00d0*/  LDCU UR4, c[0x0][0x380] ;  /* 0x00007000ff0477ac */ /* 0x000e220008000800 */
[----:B------:R-:W-:Y:S01]  /*00e0*/  BSSY.RECONVERGENT B0, `(.L_x_1) ;  /* 0x00003ca000007945 */ /* 0x000fe20003800200 */
[----:B0-----:R-:W-:-:S09]  /*00f0*/  ULOP3.LUT UP0, URZ, UR4, 0xf, URZ, 0xc0, !UPT ;  /* 0x0000000f04ff7892 */ /* 0x001fd2000f80c0ff */
[----:B------:R-:W-:Y:S05]  /*0100*/  BRA.U UP0, `(.L_x_2) ;  /* 0x0000001d00607547 */ /* 0x000fea000b800000 */
[----:B------:R-:W-:-:S13]  /*0110*/  ISETP.GT.AND P0, PT, R20, 0xfff, PT ;  /* 0x00000fff1400780c */ /* 0x000fda0003f04270 */
[----:B------:R-:W-:Y:S05]  /*0120*/  @P0 BRA `(.L_x_3) ;  /* 0x0000000c00a80947 */ /* 0x000fea0003800000 */
[----:B------:R-:W0:Y:S01]  /*0130*/  S2R R9, SR_TID.X ;  /* 0x0000000000097919 */ /* 0x000e220000002100 */
[----:B------:R-:W-:Y:S01]  /*0140*/  BSSY.RECONVERGENT B1, `(.L_x_4) ;  /* 0x0000009000017945 */ /* 0x000fe20003800200 */
[----:B------:R-:W-:Y:S01]  /*0150*/  HFMA2 R0, -RZ, RZ, 0, 0 ;  /* 0x00000000ff007431 */ /* 0x000fe200000001ff */
[----:B0-----:R-:W-:Y:S02]  /*0160*/  ISETP.GE.AND P0, PT, R9, R20, PT ;  /* 0x000000140900720c */ /* 0x001fe40003f06270 */
[----:B------:R-:W-:-:S11]  /*0170*/  MOV R11, R9 ;  /* 0x00000009000b7202 */ /* 0x000fd60000000f00 */
[----:B------:R-:W-:Y:S05]  /*0180*/  @P0 BRA `(.L_x_5) ;  /* 0x0000000000100947 */ /* 0x000fea0003800000 */
[----:B------:R-:W0:Y:S02]  /*0190*/  LDC.64 R2, c[0x0][0x380] ;  /* 0x0000e000ff027b82 */ /* 0x000e240000000a00 */
[----:B0-----:R-:W-:-:S05]  /*01a0*/  IMAD.WIDE.U32 R2, R9, 0x4, R2 ;  /* 0x0000000409027825 */ /* 0x001fca00078e0002 */
[----:B------:R0:W5:Y:S01]  /*01b0*/  LDG.E.CONSTANT R0, desc[UR6][R2.64] ;  /* 0x0000000602007981 */ /* 0x000162000c1e9900 */
[----:B------:R-:W-:-:S07]  /*01c0*/  IADD3 R11, PT, PT, R9, 0x100, RZ ;  /* 0x00000100090b7810 */ /* 0x000fce0007ffe0ff */
.L_x_5:
[----:B------:R-:W-:Y:S05]  /*01d0*/  BSYNC.RECONVERGENT B1 ;  /* 0x0000000000017941 */ /* 0x000fea0003800200 */
.L_x_4:
[----:B------:R-:W-:Y:S01]  /*01e0*/  ISETP.GE.AND P0, PT, R11, R20, PT ;  /* 0x000000140b00720c */ /* 0x000fe20003f06270 */
[----:B------:R-:W-:-:S12]  /*01f0*/  BSSY.RECONVERGENT B1, `(.L_x_6) ;  /* 0x0000074000017945 */ /* 0x000fd80003800200 */
[----:B------:R-:W-:Y:S05]  /*0200*/  @P0 BRA `(.L_x_7) ;  /* 0x0000000400c80947 */ /* 0x000fea0003800000 */
[----:B0-----:R-:W-:Y:S01]  /*0210*/  LOP3.LUT R3, RZ, R11, RZ, 0x33, !PT ;  /* 0x0000000bff037212 */ /* 0x001fe200078e33ff */
[----:B------:R-:W-:Y:S03]  /*0220*/  BSSY.RECONVERGENT B2, `(.L_x_8) ;  /* 0x0000015000027945 */ /* 0x000fe60003800200 */
[----:B------:R-:W-:-:S04]  /*0230*/  IADD3 R4, PT, PT, R3, R20, RZ ;  /* 0x0000001403047210 */ /* 0x000fc80007ffe0ff */
[C---:B------:R-:W-:Y:S02]  /*0240*/  LOP3.LUT R2, R4.reuse, 0x300, RZ, 0xc0, !PT ;  /* 0x0000030004027812 */ /* 0x040fe400078ec0ff */
[----:B------:R-:W-:Y:S02]  /*0250*/  ISETP.GE.U32.AND P1, PT, R4, 0x300, PT ;  /* 0x000003000400780c */ /* 0x000fe40003f26070 */
[----:B------:R-:W-:-:S13]  /*0260*/  ISETP.NE.AND P0, PT, R2, 0x300, PT ;  /* 0x000003000200780c */ /* 0x000fda0003f05270 */
[----:B------:R-:W-:Y:S05]  /*0270*/  @!P0 BRA `(.L_x_9) ;  /* 0x00000000003c8947 */ /* 0x000fea0003800000 */
[----:B------:R-:W0:Y:S01]  /*0280*/  LDC.64 R2, c[0x0][0x380] ;  /* 0x0000e000ff027b82 */ /* 0x000e220000000a00 */
[----:B------:R-:W-:-:S04]  /*0290*/  LEA.HI R4, R4, 0x1, RZ, 0x18 ;  /* 0x0000000104047811 */ /* 0x000fc800078fc0ff */
[----:B------:R-:W-:-:S04]  /*02a0*/  LOP3.LUT R4, R4, 0x3, RZ, 0xc0, !PT ;  /* 0x0000000304047812 */ /* 0x000fc800078ec0ff */
[----:B------:R-:W-:Y:S01]  /*02b0*/  IADD3 R4, PT, PT, -R4, RZ, RZ ;  /* 0x000000ff04047210 */ /* 0x000fe20007ffe1ff */
[----:B0-----:R-:W-:-:S05]  /*02c0*/  IMAD.WIDE.U32 R2, R11, 0x4, R2 ;  /* 0x000000040b027825 */ /* 0x001fca00078e0002 */
[----:B------:R-:W-:-:S07]  /*02d0*/  MOV R5, R3 ;  /* 0x0000000300057202 */ /* 0x000fce0000000f00 */
.L_x_10:
[----:B------:R-:W-:-:S06]  /*02e0*/  MOV R3, R5 ;  /* 0x0000000500037202 */ /* 0x000fcc0000000f00 */
[----:B------:R0:W2:Y:S01]  /*02f0*/  LDG.E.CONSTANT R3, desc[UR6][R2.64] ;  /* 0x0000000602037981 */ /* 0x0000a2000c1e9900 */
[----:B------:R-:W-:Y:S01]  /*0300*/  IADD3 R4, PT, PT, R4, 0x1, RZ ;  /* 0x0000000104047810 */ /* 0x000fe20007ffe0ff */
[----:B------:R-:W-:-:S03]  /*0310*/  VIADD R11, R11, 0x100 ;  /* 0x000001000b0b7836 */ /* 0x000fc60000000000 */
[----:B------:R-:W-:Y:S02]  /*0320*/  ISETP.NE.AND P0, PT, R4, RZ, PT ;  /* 0x000000ff0400720c */ /* 0x000fe40003f05270 */
[----:B0-----:R-:W-:-:S04]  /*0330*/  IADD3 R2, P2, PT, R2, 0x400, RZ ;  /* 0x0000040002027810 */ /* 0x001fc80007f5e0ff */
[----:B------:R-:W-:Y:S01]  /*0340*/  IADD3.X R5, PT, PT, RZ, R5, RZ, P2, !PT ;  /* 0x00000005ff057210 */ /* 0x000fe200017fe4ff */
[----:B--2--5:R-:W-:-:S06]  /*0350*/  FADD R0, R3, R0 ;  /* 0x0000000003007221 */ /* 0x024fcc0000000000 */
[----:B------:R-:W-:Y:S05]  /*0360*/  @P0 BRA `(.L_x_10) ;  /* 0xfffffffc00dc0947 */ /* 0x000fea000383ffff */
.L_x_9:
[----:B------:R-:W-:Y:S05]  /*0370*/  BSYNC.RECONVERGENT B2 ;  /* 0x0000000000027941 */ /* 0x000fea0003800200 */
.L_x_8:
[----:B------:R-:W-:Y:S05]  /*0380*/  @!P1 BRA `(.L_x_7) ;  /* 0x0000000400689947 */ /* 0x000fea0003800000 */
[----:B------:R-:W-:Y:S01]  /*0390*/  IADD3 R2, PT, PT, -R11, R20, RZ ;  /* 0x000000140b027210 */ /* 0x000fe20007ffe1ff */
[----:B------:R-:W-:Y:S01]  /*03a0*/  BSSY.RECONVERGENT B2, `(.L_x_11) ;  /* 0x0000031000027945 */ /* 0x000fe20003800200 */
[----:B------:R-:W-:Y:S02]  /*03b0*/  PLOP3.LUT P0, PT, PT, PT, PT, 0x80, 0x8 ;  /* 0x000000000008781c */ /* 0x000fe40003f0f070 */
[----:B------:R-:W-:-:S13]  /*03c0*/  ISETP.GT.AND P1, PT, R2, 0xc00, PT ;  /* 0x00000c000200780c */ /* 0x000fda0003f24270 */
[----:B------:R-:W-:Y:S05]  /*03d0*/  @!P1 BRA `(.L_x_12) ;  /* 0x0000000000b49947 */ /* 0x000fea0003800000 */
[----:B------:R-:W-:Y:S02]  /*03e0*/  PLOP3.LUT P0, PT, PT, PT, PT, 0x8, 0x80 ;  /* 0x000000000080781c */ /* 0x000fe40003f0e170 */
[----:B------:R-:W-:-:S11]  /*03f0*/  IADD3 R8, PT, PT, R20, -0xc00, RZ ;  /* 0xfffff40014087810 */ /* 0x000fd60007ffe0ff */
.L_x_13:
[----:B------:R-:W0:Y:S01]  /*0400*/  LDC.64 R6, c[0x0][0x380] ;  /* 0x0000e000ff067b82 */ /* 0x000e220000000a00 */
[C---:B------:R-:W-:Y:S01]  /*0410*/  IADD3 R5, PT, PT, R11.reuse, 0x400, RZ ;  /* 0x000004000b057810 */ /* 0x040fe20007ffe0ff */
[----:B0-----:R-:W-:-:S05]  /*0420*/  IMAD.WIDE R24, R11, 0x4, R6 ;  /* 0x000000040b187825 */ /* 0x001fca00078e0206 */
[----:B------:R-:W2:Y:S04]  /*0430*/  LDG.E.CONSTANT R13, desc[UR6][R24.64] ;  /* 0x00000006180d7981 */ /* 0x000ea8000c1e9900 */
[----:B------:R-:W3:Y:S01]  /*0440*/  LDG.E.CONSTANT R10, desc[UR6][R24.64+0x400] ;  /* 0x00040006180a7981 */ /* 0x000ee2000c1e9900 */
[----:B------:R-:W-:-:S03]  /*0450*/  IMAD.WIDE R4, R5, 0x4, R6 ;  /* 0x0000000405047825 */ /* 0x000fc600078e0206 */
[----:B------:R-:W4:Y:S04]  /*0460*/  LDG.E.CONSTANT R12, desc[UR6][R24.64+0x800] ;  /* 0x00080006180c7981 */ /* 0x000f28000c1e9900 */
[----:B------:R-:W4:Y:S04]  /*0470*/  LDG.E.CONSTANT R17, desc[UR6][R24.64+0xc00] ;  /* 0x000c000618117981 */ /* 0x000f28000c1e9900 */
[----:B------:R-:W4:Y:S01]  /*0480*/  LDG.E.CONSTANT R16, desc[UR6][R4.64] ;  /* 0x0000000604107981 */ /* 0x000f22000c1e9900 */
[----:B------:R-:W-:-:S03]  /*0490*/  IADD3 R3, PT, PT, R11, 0x800, RZ ;  /* 0x000008000b037810 */ /* 0x000fc60007ffe0ff */
[----:B------:R-:W4:Y:S04]  /*04a0*/  LDG.E.CONSTANT R15, desc[UR6][R4.64+0x400] ;  /* 0x00040006040f7981 */ /* 0x000f28000c1e9900 */
[----:B------:R-:W4:Y:S01]  /*04b0*/  LDG.E.CONSTANT R14, desc[UR6][R4.64+0x800] ;  /* 0x00080006040e7981 */ /* 0x000f22000c1e9900 */
[----:B------:R-:W-:-:S03]  /*04c0*/  IMAD.WIDE R2, R3, 0x4, R6 ;  /* 0x0000000403027825 */ /* 0x000fc600078e0206 */
[----:B------:R-:W4:Y:S04]  /*04d0*/  LDG.E.CONSTANT R22, desc[UR6][R4.64+0xc00] ;  /* 0x000c000604167981 */ /* 0x000f28000c1e9900 */
[----:B------:R-:W4:Y:S01]  /*04e0*/  LDG.E.CONSTANT R21, desc[UR6][R2.64] ;  /* 0x0000000602157981 */ /* 0x000f22000c1e9900 */
[----:B------:R-:W-:-:S03]  /*04f0*/  IADD3 R23, PT, PT, R11, 0xc00, RZ ;  /* 0x00000c000b177810 */ /* 0x000fc60007ffe0ff */
[----:B------:R-:W4:Y:S04]  /*0500*/  LDG.E.CONSTANT R19, desc[UR6][R2.64+0x400] ;  /* 0x0004000602137981 */ /* 0x000f28000c1e9900 */
[----:B------:R-:W4:Y:S01]  /*0510*/  LDG.E.CONSTANT R18, desc[UR6][R2.64+0x800] ;  /* 0x0008000602127981 */ /* 0x000f22000c1e9900 */
[----:B------:R-:W-:-:S03]  /*0520*/  IMAD.WIDE R6, R23, 0x4, R6 ;  /* 0x0000000417067825 */ /* 0x000fc600078e0206 */
[----:B------:R-:W4:Y:S04]  /*0530*/  LDG.E.CONSTANT R26, desc[UR6][R2.64+0xc00] ;  /* 0x000c0006021a7981 */ /* 0x000f28000c1e9900 */
[----:B------:R-:W4:Y:S04]  /*0540*/  LDG.E.CONSTANT R25, desc[UR6][R6.64] ;  /* 0x0000000606197981 */ /* 0x000f28000c1e9900 */
[----:B------:R-:W4:Y:S04]  /*0550*/  LDG.E.CONSTANT R23, desc[UR6][R6.64+0x400] ;  /* 0x0004000606177981 */ /* 0x000f28000c1e9900 */
[----:B------:R-:W4:Y:S04]  /*0560*/  LDG.E.CONSTANT R24, desc[UR6][R6.64+0x800] ;  /* 0x0008000606187981 */ /* 0x000f28000c1e9900 */
[----:B------:R-:W4:Y:S01]  /*0570*/  LDG.E.CONSTANT R27, desc[UR6][R6.64+0xc00] ;  /* 0x000c0006061b7981 */ /* 0x000f22000c1e9900 */
[----:B------:R-:W-:-:S04]  /*0580*/  IADD3 R11, PT, PT, R11, 0x1000, RZ ;  /* 0x000010000b0b7810 */ /* 0x000fc80007ffe0ff */
[----:B------:R-:W-:Y:S01]  /*0590*/  ISETP.GE.AND P1, PT, R11, R8, PT ;  /* 0x000000080b00720c */ /* 0x000fe20003f26270 */
[----:B--2--5:R-:W-:-:S04]  /*05a0*/  FADD R13, R13, R0 ;  /* 0x000000000d0d7221 */ /* 0x024fc80000000000 */
[----:B---3--:R-:W-:-:S04]  /*05b0*/  FADD R13, R13, R10 ;  /* 0x0000000a0d0d7221 */ /* 0x008fc80000000000 */
[----:B----4-:R-:W-:-:S04]  /*05c0*/  FADD R12, R13, R12 ;  /* 0x0000000c0d0c7221 */ /* 0x010fc80000000000 */
[----:B------:R-:W-:-:S04]  /*05d0*/  FADD R17, R12, R17 ;  /* 0x000000110c117221 */ /* 0x000fc80000000000 */
        /* <DEDUP_REMOVED lines=11> */
[----:B------:R-:W-:Y:S01]  /*0690*/  FADD R0, R24, R27 ;  /* 0x0000001b18007221 */ /* 0x000fe20000000000 */
[----:B------:R-:W-:Y:S06]  /*06a0*/  @!P1 BRA `(.L_x_13) ;  /* 0xfffffffc00549947 */ /* 0x000fec000383ffff */
.L_x_12:
[----:B------:R-:W-:Y:S05]  /*06b0*/  BSYNC.RECONVERGENT B2 ;  /* 0x0000000000027941 */ /* 0x000fea0003800200 */
.L_x_11:
[----:B------:R-:W-:Y:S01]  /*06c0*/  IADD3 R2, PT, PT, -R11, R20, RZ ;  /* 0x000000140b027210 */ /* 0x000fe20007ffe1ff */
[----:B------:R-:W-:Y:S03]  /*06d0*/  BSSY.RECONVERGENT B2, `(.L_x_14) ;  /* 0x0000019000027945 */ /* 0x000fe60003800200 */
[----:B------:R-:W-:-:S13]  /*06e0*/  ISETP.GT.AND P1, PT, R2, 0x400, PT ;  /* 0x000004000200780c */ /* 0x000fda0003f24270 */
[----:B------:R-:W-:Y:S05]  /*06f0*/  @!P1 BRA `(.L_x_15) ;  /* 0x0000000000589947 */ /* 0x000fea0003800000 */
[----:B------:R-:W0:Y:S01]  /*0700*/  LDC.64 R4, c[0x0][0x380] ;  /* 0x0000e000ff047b82 */ /* 0x000e220000000a00 */
[C---:B------:R-:W-:Y:S02]  /*0710*/  VIADD R15, R11.reuse, 0x400 ;  /* 0x000004000b0f7836 */ /* 0x040fe40000000000 */
[----:B0-----:R-:W-:-:S05]  /*0720*/  IMAD.WIDE R2, R11, 0x4, R4 ;  /* 0x000000040b027825 */ /* 0x001fca00078e0204 */
[----:B------:R-:W2:Y:S04]  /*0730*/  LDG.E.CONSTANT R7, desc[UR6][R2.64] ;  /* 0x0000000602077981 */ /* 0x000ea8000c1e9900 */
[----:B------:R-:W3:Y:S01]  /*0740*/  LDG.E.CONSTANT R6, desc[UR6][R2.64+0x400] ;  /* 0x0004000602067981 */ /* 0x000ee2000c1e9900 */
[----:B------:R-:W-:-:S03]  /*0750*/  IMAD.WIDE R4, R15, 0x4, R4 ;  /* 0x000000040f047825 */ /* 0x000fc600078e0204 */
[----:B------:R-:W4:Y:S04]  /*0760*/  LDG.E.CONSTANT R13, desc[UR6][R2.64+0x800] ;  /* 0x00080006020d7981 */ /* 0x000f28000c1e9900 */
[----:B------:R-:W4:Y:S04]  /*0770*/  LDG.E.CONSTANT R15, desc[UR6][R2.64+0xc00] ;  /* 0x000c0006020f7981 */ /* 0x000f28000c1e9900 */
[----:B------:R-:W4:Y:S04]  /*0780*/  LDG.E.CONSTANT R17, desc[UR6][R4.64] ;  /* 0x0000000604117981 */ /* 0x000f28000c1e9900 */
[----:B------:R-:W4:Y:S04]  /*0790*/  LDG.E.CONSTANT R19, desc[UR6][R4.64+0x400] ;  /* 0x0004000604137981 */ /* 0x000f28000c1e9900 */
[----:B------:R-:W4:Y:S04]  /*07a0*/  LDG.E.CONSTANT R21, desc[UR6][R4.64+0x800] ;  /* 0x0008000604157981 */ /* 0x000f28000c1e9900 */
[----:B------:R-:W4:Y:S01]  /*07b0*/  LDG.E.CONSTANT R23, desc[UR6][R4.64+0xc00] ;  /* 0x000c000604177981 */ /* 0x000f22000c1e9900 */
[----:B------:R-:W-:-:S02]  /*07c0*/  PLOP3.LUT P0, PT, PT, PT, PT, 0x8, 0x80 ;  /* 0x000000000080781c */ /* 0x000fc40003f0e170 */
[----:B------:R-:W-:Y:S01]  /*07d0*/  IADD3 R11, PT, PT, R11, 0x800, RZ ;  /* 0x000008000b0b7810 */ /* 0x000fe20007ffe0ff */
[----:B--2--5:R-:W-:-:S04]  /*07e0*/  FADD R7, R0, R7 ;  /* 0x0000000700077221 */ /* 0x024fc80000000000 */
[----:B---3--:R-:W-:-:S04]  /*07f0*/  FADD R6, R7, R6 ;  /* 0x0000000607067221 */ /* 0x008fc80000000000 */
[----:B----4-:R-:W-:-:S04]  /*0800*/  FADD R6, R6, R13 ;  /* 0x0000000d06067221 */ /* 0x010fc80000000000 */
[----:B------:R-:W-:-:S04]  /*0810*/  FADD R6, R6, R15 ;  /* 0x0000000f06067221 */ /* 0x000fc80000000000 */
[----:B------:R-:W-:-:S04]  /*0820*/  FADD R6, R6, R17 ;  /* 0x0000001106067221 */ /* 0x000fc80000000000 */
[----:B------:R-:W-:-:S04]  /*0830*/  FADD R6, R6, R19 ;  /* 0x0000001306067221 */ /* 0x000fc80000000000 */
[----:B------:R-:W-:-:S04]  /*0840*/  FADD R6, R6, R21 ;  /* 0x0000001506067221 */ /* 0x000fc80000000000 */
[----:B------:R-:W-:-:S07]  /*0850*/  FADD R0, R6, R23 ;  /* 0x0000001706007221 */ /* 0x000fce0000000000 */
.L_x_15:
[----:B------:R-:W-:Y:S05]  /*0860*/  BSYNC.RECONVERGENT B2 ;  /* 0x0000000000027941 */ /* 0x000fea0003800200 */
.L_x_14:
[----:B------:R-:W-:-:S13]  /*0870*/  ISETP.LT.OR P0, PT, R11, R20, P0 ;  /* 0x000000140b00720c */ /* 0x000fda0000701670 */
[----:B------:R-:W-:Y:S05]  /*0880*/  @!P0 BRA `(.L_x_7) ;  /* 0x0000000000288947 */ /* 0x000fea0003800000 */
[----:B------:R-:W0:Y:S02]  /*0890*/  LDC.64 R2, c[0x0][0x380] ;  /* 0x0000e000ff027b82 */ /* 0x000e240000000a00 */
[----:B0-----:R-:W-:-:S05]  /*08a0*/  IMAD.WIDE R2, R11, 0x4, R2 ;  /* 0x000000040b027825 */ /* 0x001fca00078e0202 */
[----:B------:R-:W2:Y:S04]  /*08b0*/  LDG.E.CONSTANT R5, desc[UR6][R2.64] ;  /* 0x0000000602057981 */ /* 0x000ea8000c1e9900 */
[----:B------:R-:W3:Y:S04]  /*08c0*/  LDG.E.CONSTANT R4, desc[UR6][R2.64+0x400] ;  /* 0x0004000602047981 */ /* 0x000ee8000c1e9900 */
[----:B------:R-:W4:Y:S04]  /*08d0*/  LDG.E.CONSTANT R7, desc[UR6][R2.64+0x800] ;  /* 0x0008000602077981 */ /* 0x000f28000c1e9900 */
[----:B------:R-:W4:Y:S01]  /*08e0*/  LDG.E.CONSTANT R11, desc[UR6][R2.64+0xc00] ;  /* 0x000c0006020b7981 */ /* 0x000f22000c1e9900 */
[----:B--2--5:R-:W-:-:S04]  /*08f0*/  FADD R5, R0, R5 ;  /* 0x0000000500057221 */ /* 0x024fc80000000000 */
[----:B---3--:R-:W-:-:S04]  /*0900*/  FADD R4, R5, R4 ;  /* 0x0000000405047221 */ /* 0x008fc80000000000 */
[----:B----4-:R-:W-:-:S04]  /*0910*/  FADD R4, R4, R7 ;  /* 0x0000000704047221 */ /* 0x010fc80000000000 */
[----:B------:R-:W-:-:S07]  /*0920*/  FADD R0, R4, R11 ;  /* 0x0000000b04007221 */ /* 0x000fce0000000000 */
.L_x_7:
[----:B------:R-:W-:Y:S05]  /*0930*/  BSYNC.RECONVERGENT B1 ;  /* 0x0000000000017941 */ /* 0x000fea0003800200 */
.L_x_6:
[----:B------:R-:W-:Y:S02]  /*0940*/  ISETP.GE.AND P0, PT, R20, 0x100, PT ;  /* 0x000001001400780c */ /* 0x000fe40003f06270 */
[----:B-----5:R-:W-:-:S11]  /*0950*/  MOV R7, R0 ;  /* 0x0000000000077202 */ /* 0x020fd60000000f00 */
[----:B------:R-:W-:Y:S05]  /*0960*/  @!P0 BRA `(.L_x_16) ;  /* 0x0000000000ac8947 */ /* 0x000fea0003800000 */
[----:B------:R-:W1:Y:S01]  /*0970*/  S2R R6, SR_LANEID ;  /* 0x0000000000067919 */ /* 0x000e620000000000 */
[----:B------:R-:W2:Y:S02]  /*0980*/  SHFL.DOWN PT, R0, R7, 0x1, 0x1f ;  /* 0x08201f0007007f89 */ /* 0x000ea400000e0000 */
[----:B--2---:R-:W-:Y:S01]  /*0990*/  FADD R0, R0, R7 ;  /* 0x0000000700007221 */ /* 0x004fe20000000000 */
[C---:B-1----:R-:W-:Y:S02]  /*09a0*/  ISETP.GT.AND P0, PT, R6.reuse, 0x1e, PT ;  /* 0x0000001e0600780c */ /* 0x042fe40003f04270 */
[C---:B------:R-:W-:Y:S02]  /*09b0*/  ISETP.NE.AND P1, PT, R6.reuse, RZ, PT ;  /* 0x000000ff0600720c */ /* 0x040fe40003f25270 */
[----:B------:R-:W-:Y:S02]  /*09c0*/  FSEL R0, R7, R0, P0 ;  /* 0x0000000007007208 */ /* 0x000fe40000000000 */
[----:B------:R-:W-:-:S03]  /*09d0*/  ISETP.GT.AND P0, PT, R6, 0x1d, PT ;  /* 0x0000001d0600780c */ /* 0x000fc60003f04270 */
[----:B0-----:R-:W0:Y:S06]  /*09e0*/  SHFL.DOWN PT, R3, R0, 0x2, 0x1f ;  /* 0x08401f0000037f89 */ /* 0x001e2c00000e0000 */
[----:B------:R-:W1:Y:S01]  /*09f0*/  @!P1 S2R R5, SR_CgaCtaId ;  /* 0x0000000000059919 */ /* 0x000e620000008800 */
[----:B------:R-:W-:Y:S02]  /*0a00*/  @!P1 MOV R4, 0x400 ;  /* 0x0000040000049802 */ /* 0x000fe40000000f00 */
[----:B------:R-:W-:-:S04]  /*0a10*/  @!P1 SHF.R.U32.HI R2, RZ, 0x3, R9 ;  /* 0x00000003ff029819 */ /* 0x000fc80000011609 */
[----:B------:R-:W-:Y:S01]  /*0a20*/  @!P1 LOP3.LUT R2, R2, 0x7c, RZ, 0xc0, !PT ;  /* 0x0000007c02029812 */ /* 0x000fe200078ec0ff */
[----:B0-----:R-:W-:Y:S01]  /*0a30*/  @!P0 FADD R0, R0, R3 ;  /* 0x0000000300008221 */ /* 0x001fe20000000000 */
[----:B------:R-:W-:-:S04]  /*0a40*/  ISETP.GT.AND P0, PT, R6, 0x1b, PT ;  /* 0x0000001b0600780c */ /* 0x000fc80003f04270 */
[----:B------:R-:W0:Y:S01]  /*0a50*/  SHFL.DOWN PT, R3, R0, 0x4, 0x1f ;  /* 0x08801f0000037f89 */ /* 0x000e2200000e0000 */
[----:B-1----:R-:W-:-:S04]  /*0a60*/  @!P1 LEA R5, R5, R4, 0x18 ;  /* 0x0000000405059211 */ /* 0x002fc800078ec0ff */
[----:B------:R-:W-:-:S04]  /*0a70*/  @!P1 IADD3 R2, PT, PT, R2, R5, RZ ;  /* 0x0000000502029210 */ /* 0x000fc80007ffe0ff */
[----:B0-----:R-:W-:Y:S01]  /*0a80*/  @!P0 FADD R0, R0, R3 ;  /* 0x0000000300008221 */ /* 0x001fe20000000000 */
[----:B------:R-:W-:-:S04]  /*0a90*/  ISETP.GT.AND P0, PT, R6, 0x17, PT ;  /* 0x000000170600780c */ /* 0x000fc80003f04270 */
[----:B------:R-:W0:Y:S09]  /*0aa0*/  SHFL.DOWN PT, R3, R0, 0x8, 0x1f ;  /* 0x09001f0000037f89 */ /* 0x000e3200000e0000 */
[----:B0-----:R-:W-:Y:S01]  /*0ab0*/  @!P0 FADD R0, R0, R3 ;  /* 0x0000000300008221 */ /* 0x001fe20000000000 */
[----:B------:R-:W-:-:S04]  /*0ac0*/  ISETP.NE.AND P0, PT, R9, RZ, PT ;  /* 0x000000ff0900720c */ /* 0x000fc80003f05270 */
[----:B------:R-:W0:Y:S02]  /*0ad0*/  SHFL.DOWN PT, R3, R0, 0x10, 0x1f ;  /* 0x0a001f0000037f89 */ /* 0x000e2400000e0000 */
[----:B0-----:R-:W-:-:S05]  /*0ae0*/  FADD R3, R0, R3 ;  /* 0x0000000300037221 */ /* 0x001fca0000000000 */
[----:B------:R0:W-:Y:S01]  /*0af0*/  @!P1 STS [R2+0x8], R3 ;  /* 0x0000080302009388 */ /* 0x0001e20000000800 */
[----:B------:R-:W-:Y:S01]  /*0b00*/  BAR.SYNC.DEFER_BLOCKING 0x0 ;  /* 0x0000000000007b1d */ /* 0x000fe20000010000 */
[----:B------:R-:W-:-:S04]  /*0b10*/  ISETP.GT.AND P1, PT, R6, 0xf, PT ;  /* 0x0000000f0600780c */ /* 0x000fc80003f24270 */
[----:B------:R-:W-:Y:S01]  /*0b20*/  FSEL R0, R0, R3, P1 ;  /* 0x0000000300007208 */ /* 0x000fe20000800000 */
[----:B------:R-:W-:Y:S08]  /*0b30*/  @P0 BRA `(.L_x_17) ;  /* 0x0000003000900947 */ /* 0x000ff00003800000 */
[----:B------:R-:W1:Y:S01]  /*0b40*/  S2UR UR5, SR_CgaCtaId ;  /* 0x00000000000579c3 */ /* 0x000e620000008800 */
[----:B------:R-:W-:Y:S02]  /*0b50*/  UMOV UR4, 0x400 ;  /* 0x0000040000047882 */ /* 0x000fe40000000000 */
[----:B-1----:R-:W-:-:S09]  /*0b60*/  ULEA UR4, UR5, UR4, 0x18 ;  /* 0x0000000405047291 */ /* 0x002fd2000f8ec0ff */
[----:B0-----:R-:W0:Y:S04]  /*0b70*/  LDS R3, [UR4+0xc] ;  /* 0x00000c04ff037984 */ /* 0x001e280008000800 */
[----:B------:R-:W1:Y:S04]  /*0b80*/  LDS.128 R4, [UR4+0x10] ;  /* 0x00001004ff047984 */ /* 0x000e680008000c00 */
[----:B------:R-:W2:Y:S01]  /*0b90*/  LDS.64 R8, [UR4+0x20] ;  /* 0x00002004ff087984 */ /* 0x000ea20008000a00 */
[----:B0-----:R-:W-:-:S04]  /*0ba0*/  FADD R3, R0, R3 ;  /* 0x0000000300037221 */ /* 0x001fc80000000000 */
[----:B-1----:R-:W-:-:S04]  /*0bb0*/  FADD R4, R3, R4 ;  /* 0x0000000403047221 */ /* 0x002fc80000000000 */
[----:B------:R-:W-:-:S04]  /*0bc0*/  FADD R5, R4, R5 ;  /* 0x0000000504057221 */ /* 0x000fc80000000000 */
[----:B------:R-:W-:-:S04]  /*0bd0*/  FADD R6, R5, R6 ;  /* 0x0000000605067221 */ /* 0x000fc80000000000 */
[----:B------:R-:W-:-:S04]  /*0be0*/  FADD R7, R6, R7 ;  /* 0x0000000706077221 */ /* 0x000fc80000000000 */
[----:B--2---:R-:W-:-:S04]  /*0bf0*/  FADD R8, R7, R8 ;  /* 0x0000000807087221 */ /* 0x004fc80000000000 */
[----:B------:R-:W-:Y:S01]  /*0c00*/  FADD R0, R8, R9 ;  /* 0x0000000908007221 */ /* 0x000fe20000000000 */
[----:B------:R-:W-:Y:S06]  /*0c10*/  BRA `(.L_x_17) ;  /* 0x0000003000587947 */ /* 0x000fec0003800000 */
.L_x_16:
[----:B------:R-:W1:Y:S01]  /*0c20*/  S2R R4, SR_LANEID ;  /* 0x0000000000047919 */ /* 0x000e620000000000 */
[----:B------:R-:W-:-:S04]  /*0c30*/  LOP3.LUT R0, R9, 0x3e0, RZ, 0xc0, !PT ;  /* 0x000003e009007812 */ /* 0x000fc800078ec0ff */
[----:B0-----:R-:W-:Y:S02]  /*0c40*/  IADD3 R3, PT, PT, R0, 0x20, RZ ;  /* 0x0000002000037810 */ /* 0x001fe40007ffe0ff */
[----:B------:R-:W-:Y:S02]  /*0c50*/  LOP3.LUT R5, RZ, R0, RZ, 0x33, !PT ;  /* 0x00000000ff057212 */ /* 0x000fe400078e33ff */
[-C--:B------:R-:W-:Y:S02]  /*0c60*/  ISETP.GT.AND P0, PT, R3, R20.reuse, PT ;  /* 0x000000140300720c */ /* 0x080fe40003f04270 */
[----:B------:R-:W-:-:S04]  /*0c70*/  IADD3 R5, PT, PT, R5, R20, RZ ;  /* 0x0000001405057210 */ /* 0x000fc80007ffe0ff */
[----:B------:R-:W-:-:S05]  /*0c80*/  SEL R5, R5, 0x1f, P0 ;  /* 0x0000001f05057807 */ /* 0x000fca0000000000 */
[----:B------:R-:W0:Y:S01]  /*0c90*/  SHFL.DOWN PT, R0, R7, 0x1, R5 ;  /* 0x0820000007007989 */ /* 0x000e2200000e0005 */
[C---:B-1----:R-:W-:Y:S02]  /*0ca0*/  ISETP.GE.AND P0, PT, R4.reuse, R5, PT ;  /* 0x000000050400720c */ /* 0x042fe40003f06270 */
[C---:B------:R-:W-:Y:S02]  /*0cb0*/  IADD3 R2, PT, PT, R4.reuse, 0x2, RZ ;  /* 0x0000000204027810 */ /* 0x040fe40007ffe0ff */
[----:B------:R-:W-:-:S09]  /*0cc0*/  ISETP.NE.AND P1, PT, R4, RZ, PT ;  /* 0x000000ff0400720c */ /* 0x000fd20003f25270 */
[----:B0-----:R-:W-:Y:S01]  /*0cd0*/  @!P0 FADD R7, R0, R7 ;  /* 0x0000000700078221 */ /* 0x001fe20000000000 */
[-C--:B------:R-:W-:Y:S02]  /*0ce0*/  ISETP.GT.AND P0, PT, R2, R5.reuse, PT ;  /* 0x000000050200720c */ /* 0x080fe40003f04270 */
[----:B------:R-:W-:Y:S01]  /*0cf0*/  IADD3 R2, PT, PT, R4, 0x4, RZ ;  /* 0x0000000404027810 */ /* 0x000fe20007ffe0ff */
[----:B------:R-:W0:Y:S01]  /*0d00*/  @!P1 S2R R6, SR_CgaCtaId ;  /* 0x0000000000069919 */ /* 0x000e220000008800 */
[----:B------:R-:W-:Y:S01]  /*0d10*/  @!P1 MOV R3, 0x400 ;  /* 0x0000040000039802 */ /* 0x000fe20000000f00 */
[----:B------:R-:W1:Y:S08]  /*0d20*/  SHFL.DOWN PT, R0, R7, 0x2, R5 ;  /* 0x0840000007007989 */ /* 0x000e7000000e0005 */
[----:B-1----:R-:W-:Y:S01]  /*0d30*/  @!P0 FADD R7, R7, R0 ;  /* 0x0000000007078221 */ /* 0x002fe20000000000 */
[----:B------:R-:W-:-:S02]  /*0d40*/  ISETP.GT.AND P0, PT, R2, R5, PT ;  /* 0x000000050200720c */ /* 0x000fc40003f04270 */
[----:B------:R-:W-:Y:S02]  /*0d50*/  IADD3 R2, PT, PT, R4, 0x8, RZ ;  /* 0x0000000804027810 */ /* 0x000fe40007ffe0ff */
[----:B------:R-:W1:Y:S01]  /*0d60*/  SHFL.DOWN PT, R0, R7, 0x4, R5 ;  /* 0x0880000007007989 */ /* 0x000e6200000e0005 */
[----:B0-----:R-:W-:-:S08]  /*0d70*/  @!P1 LEA R3, R6, R3, 0x18 ;  /* 0x0000000306039211 */ /* 0x001fd000078ec0ff */
[----:B-1----:R-:W-:Y:S01]  /*0d80*/  @!P0 FADD R7, R7, R0 ;  /* 0x0000000007078221 */ /* 0x002fe20000000000 */
[----:B------:R-:W-:Y:S01]  /*0d90*/  ISETP.GT.AND P0, PT, R2, R5, PT ;  /* 0x000000050200720c */ /* 0x000fe20003f04270 */
[----:B------:R-:W-:-:S03]  /*0da0*/  VIADD R2, R4, 0x10 ;  /* 0x0000001004027836 */ /* 0x000fc60000000000 */
[----:B------:R-:W0:Y:S09]  /*0db0*/  SHFL.DOWN PT, R0, R7, 0x8, R5 ;  /* 0x0900000007007989 */ /* 0x000e3200000e0005 */
[----:B0-----:R-:W-:Y:S01]  /*0dc0*/  @!P0 FADD R7, R7, R0 ;  /* 0x0000000007078221 */ /* 0x001fe20000000000 */
[----:B------:R-:W-:-:S02]  /*0dd0*/  ISETP.GT.AND P0, PT, R2, R5, PT ;  /* 0x000000050200720c */ /* 0x000fc40003f04270 */
[----:B------:R-:W-:Y:S02]  /*0de0*/  @!P1 SHF.R.U32.HI R2, RZ, 0x3, R9 ;  /* 0x00000003ff029819 */ /* 0x000fe40000011609 */
[----:B------:R-:W0:Y:S02]  /*0df0*/  SHFL.DOWN PT, R0, R7, 0x10, R5 ;  /* 0x0a00000007007989 */ /* 0x000e2400000e0005 */
[----:B------:R-:W-:-:S04]  /*0e00*/  @!P1 LOP3.LUT R2, R2, 0x7c, RZ, 0xc0, !PT ;  /* 0x0000007c02029812 */ /* 0x000fc800078ec0ff */
[----:B------:R-:W-:-:S03]  /*0e10*/  @!P1 IADD3 R3, PT, PT, R2, R3, RZ ;  /* 0x0000000302039210 */ /* 0x000fc60007ffe0ff */
[----:B0-----:R-:W-:Y:S01]  /*0e20*/  @!P0 FADD R7, R7, R0 ;  /* 0x0000000007078221 */ /* 0x001fe20000000000 */
[----:B------:R-:W-:-:S04]  /*0e30*/  ISETP.NE.AND P0, PT, R9, RZ, PT ;  /* 0x000000ff0900720c */ /* 0x000fc80003f05270 */
[----:B------:R-:W-:-:S05]  /*0e40*/  MOV R0, R7 ;  /* 0x0000000700007202 */ /* 0x000fca0000000f00 */
[----:B------:R4:W-:Y:S01]  /*0e50*/  @!P1 STS [R3+0x8], R0 ;  /* 0x0000080003009388 */ /* 0x0009e20000000800 */
[----:B------:R-:W-:Y:S06]  /*0e60*/  BAR.SYNC.DEFER_BLOCKING 0x0 ;  /* 0x0000000000007b1d */ /* 0x000fec0000010000 */
[----:B------:R-:W-:Y:S05]  /*0e70*/  @P0 BRA `(.L_x_17) ;  /* 0x0000002c00c00947 */ /* 0x000fea0003800000 */
[----:B------:R-:W0:Y:S01]  /*0e80*/  S2UR UR5, SR_CgaCtaId ;  /* 0x00000000000579c3 */ /* 0x000e220000008800 */
[----:B------:R-:W-:Y:S01]  /*0e90*/  UMOV UR4, 0x400 ;  /* 0x0000040000047882 */ /* 0x000fe20000000000 */
[C---:B------:R-:W-:Y:S02]  /*0ea0*/  ISETP.GT.AND P2, PT, R20.reuse, 0x20, PT ;  /* 0x000000201400780c */ /* 0x040fe40003f44270 */
[C---:B------:R-:W-:Y:S02]  /*0eb0*/  ISETP.GT.AND P4, PT, R20.reuse, 0x40, PT ;  /* 0x000000401400780c */ /* 0x040fe40003f84270 */
[C---:B------:R-:W-:Y:S02]  /*0ec0*/  ISETP.GT.AND P3, PT, R20.reuse, 0x60, PT ;  /* 0x000000601400780c */ /* 0x040fe40003f64270 */
[----:B------:R-:W-:Y:S01]  /*0ed0*/  ISETP.GT.AND P1, PT, R20, 0x80, PT ;  /* 0x000000801400780c */ /* 0x000fe20003f24270 */
[----:B0-----:R-:W-:-:S09]  /*0ee0*/  ULEA UR4, UR5, UR4, 0x18 ;  /* 0x0000000405047291 */ /* 0x001fd2000f8ec0ff */
[----:B----4-:R-:W0:Y:S04]  /*0ef0*/  LDS R3, [UR4+0xc] ;  /* 0x00000c04ff037984 */ /* 0x010e280008000800 */
[----:B------:R-:W1:Y:S04]  /*0f00*/  LDS.128 R4, [UR4+0x10] ;  /* 0x00001004ff047984 */ /* 0x000e680008000c00 */
[----:B------:R-:W2:Y:S01]  /*0f10*/  LDS.64 R8, [UR4+0x20] ;  /* 0x00002004ff087984 */ /* 0x000ea20008000a00 */
[----:B0-----:R-:W-:Y:S01]  /*0f20*/  @P2 FADD R0, R0, R3 ;  /* 0x0000000300002221 */ /* 0x001fe20000000000 */
[----:B------:R-:W-:-:S03]  /*0f30*/  ISETP.GT.AND P2, PT, R20, 0xa0, PT ;  /* 0x000000a01400780c */ /* 0x000fc60003f44270 */
[----:B-1----:R-:W-:Y:S01]  /*0f40*/  @P4 FADD R0, R0, R4 ;  /* 0x0000000400004221 */ /* 0x002fe20000000000 */
[----:B------:R-:W-:-:S03]  /*0f50*/  ISETP.GT.AND P4, PT, R20, 0xc0, PT ;  /* 0x000000c01400780c */ /* 0x000fc60003f84270 */
[----:B------:R-:W-:Y:S01]  /*0f60*/  @P3 FADD R0, R0, R5 ;  /* 0x0000000500003221 */ /* 0x000fe20000000000 */
[----:B------:R-:W-:-:S03]  /*0f70*/  ISETP.GT.AND P3, PT, R20, 0xe0, PT ;  /* 0x000000e01400780c */ /* 0x000fc60003f64270 */
[----:B------:R-:W-:-:S04]  /*0f80*/  @P1 FADD R0, R0, R6 ;  /* 0x0000000600001221 */ /* 0x000fc80000000000 */
[----:B------:R-:W-:-:S04]  /*0f90*/  @P2 FADD R0, R0, R7 ;  /* 0x0000000700002221 */ /* 0x000fc80000000000 */
[----:B--2---:R-:W-:-:S04]  /*0fa0*/  @P4 FADD R0, R0, R8 ;  /* 0x0000000800004221 */ /* 0x004fc80000000000 */
[----:B------:R-:W-:Y:S01]  /*0fb0*/  @P3 FADD R0, R0, R9 ;  /* 0x0000000900003221 */ /* 0x000fe20000000000 */
[----:B------:R-:W-:Y:S06]  /*0fc0*/  BRA `(.L_x_17) ;  /* 0x0000002c006c7947 */ /* 0x000fec0003800000 */
.L_x_3:
[----:B------:R-:W0:Y:S01]  /*0fd0*/  S2R R0, SR_TID.X ;  /* 0x0000000000007919 */ /* 0x000e220000002100 */
[----:B------:R-:W1:Y:S01]  /*0fe0*/  LDC.64 R2, c[0x0][0x380] ;  /* 0x0000e000ff027b82 */ /* 0x000e620000000a00 */
[----:B0-----:R-:W-:-:S05]  /*0ff0*/  SHF.L.U32 R5, R0, 0x2, RZ ;  /* 0x0000000200057819 */ /* 0x001fca00000006ff */
[----:B-1----:R-:W-:-:S05]  /*1000*/  IMAD.WIDE.U32 R2, R5, 0x4, R2 ;  /* 0x0000000405027825 */ /* 0x002fca00078e0002 */
[----:B------:R-:W2:Y:S04]  /*1010*/  LDG.E.128.CONSTANT R4, desc[UR6][R2.64] ;  /* 0x0000000602047981 */ /* 0x000ea8000c1e9d00 */
[----:B------:R-:W3:Y:S04]  /*1020*/  LDG.E.128.CONSTANT R8, desc[UR6][R2.64+0x1000] ;  /* 0x0010000602087981 */ /* 0x000ee8000c1e9d00 */
[----:B------:R-:W4:Y:S04]  /*1030*/  LDG.E.128.CONSTANT R12, desc[UR6][R2.64+0x2000] ;  /* 0x00200006020c7981 */ /* 0x000f28000c1e9d00 */
[----:B------:R-:W5:Y:S01]  /*1040*/  LDG.E.128.CONSTANT R16, desc[UR6][R2.64+0x3000] ;  /* 0x0030000602107981 */ /* 0x000f62000c1e9d00 */
[----:B------:R-:W-:Y:S01]  /*1050*/  ISETP.GE.U32.AND P0, PT, R20, 0x2000, PT ;  /* 0x000020001400780c */ /* 0x000fe20003f06070 */
[----:B------:R-:W-:-:S02]  /*1060*/  HFMA2 R23, -RZ, RZ, 0, 0.00048828125 ;  /* 0x00001000ff177431 */ /* 0x000fc400000001ff */
[----:B--2---:R-:W-:Y:S01]  /*1070*/  FADD R4, R4, R5 ;  /* 0x0000000504047221 */ /* 0x004fe20000000000 */
[----:B------:R-:W-:Y:S01]  /*1080*/  FADD R7, R6, R7 ;  /* 0x0000000706077221 */ /* 0x000fe20000000000 */
[----:B---3--:R-:W-:Y:S01]  /*1090*/  FADD R8, R8, R9 ;  /* 0x0000000908087221 */ /* 0x008fe20000000000 */
[----:B------:R-:W-:Y:S02]  /*10a0*/  FADD R11, R10, R11 ;  /* 0x0000000b0a0b7221 */ /* 0x000fe40000000000 */
[----:B------:R-:W-:Y:S01]  /*10b0*/  FADD R4, R4, R7 ;  /* 0x0000000704047221 */ /* 0x000fe20000000000 */
[----:B----4-:R-:W-:Y:S01]  /*10c0*/  FADD R12, R12, R13 ;  /* 0x0000000d0c0c7221 */ /* 0x010fe20000000000 */
[----:B------:R-:W-:Y:S01]  /*10d0*/  FADD R15, R14, R15 ;  /* 0x0000000f0e0f7221 */ /* 0x000fe20000000000 */
[----:B------:R-:W-:Y:S01]  /*10e0*/  FADD R11, R8, R11 ;  /* 0x0000000b080b7221 */ /* 0x000fe20000000000 */
[----:B-----5:R-:W-:Y:S01]  /*10f0*/  FADD R16, R16, R17 ;  /* 0x0000001110107221 */ /* 0x020fe20000000000 */
[----:B------:R-:W-:Y:S01]  /*1100*/  FADD R19, R18, R19 ;  /* 0x0000001312137221 */ /* 0x000fe20000000000 */
[----:B------:R-:W-:Y:S01]  /*1110*/  FADD R12, R12, R15 ;  /* 0x0000000f0c0c7221 */ /* 0x000fe20000000000 */
[----:B------:R-:W-:-:S02]  /*1120*/  FADD R4, R4, R11 ;  /* 0x0000000b04047221 */ /* 0x000fc40000000000 */
[----:B------:R-:W-:-:S04]  /*1130*/  FADD R19, R16, R19 ;  /* 0x0000001310137221 */ /* 0x000fc80000000000 */
[----:B------:R-:W-:-:S04]  /*1140*/  FADD R19, R12, R19 ;  /* 0x000000130c137221 */ /* 0x000fc80000000000 */
[----:B------:R-:W-:Y:S01]  /*1150*/  FADD R21, R4, R19 ;  /* 0x0000001304157221 */ /* 0x000fe20000000000 */
[----:B------:R-:W-:Y:S06]  /*1160*/  @!P0 BRA `(.L_x_18) ;  /* 0x00000000007c8947 */ /* 0x000fec0003800000 */
[----:B------:R-:W0:Y:S01]  /*1170*/  LDC R24, c[0x0][0x390] ;  /* 0x0000e400ff187b82 */ /* 0x000e220000000800 */
[----:B------:R-:W-:Y:S02]  /*1180*/  IADD3 R22, PT, PT, R20, -0x1000, RZ ;  /* 0xfffff00014167810 */ /* 0x000fe40007ffe0ff */
[----:B------:R-:W-:-:S07]  /*1190*/  MOV R23, 0x1000 ;  /* 0x0000100000177802 */ /* 0x000fce0000000f00 */
.L_x_20:
[----:B------:R-:W-:-:S05]  /*11a0*/  IMAD.WIDE R26, R23, 0x4, R2 ;  /* 0x00000004171a7825 */ /* 0x000fca00078e0202 */
[----:B------:R-:W2:Y:S04]  /*11b0*/  LDG.E.128.CONSTANT R16, desc[UR6][R26.64+0x2000] ;  /* 0x002000061a107981 */ /* 0x000ea8000c1e9d00 */
[----:B------:R-:W3:Y:S04]  /*11c0*/  LDG.E.128.CONSTANT R4, desc[UR6][R26.64+0x3000] ;  /* 0x003000061a047981 */ /* 0x000ee8000c1e9d00 */
[----:B------:R-:W4:Y:S04]  /*11d0*/  LDG.E.128.CONSTANT R8, desc[UR6][R26.64] ;  /* 0x000000061a087981 */ /* 0x000f28000c1e9d00 */
[----:B------:R-:W5:Y:S01]  /*11e0*/  LDG.E.128.CONSTANT R12, desc[UR6][R26.64+0x1000] ;  /* 0x001000061a0c7981 */ /* 0x000f62000c1e9d00 */
[----:B0-----:R-:W-:Y:S01]  /*11f0*/  MOV R20, R24 ;  /* 0x0000001800147202 */ /* 0x001fe20000000f00 */
[----:B--2---:R-:W-:Y:S01]  /*1200*/  FADD R17, R17, R18 ;  /* 0x0000001211117221 */ /* 0x004fe20000000000 */
[----:B---3--:R-:W-:-:S02]  /*1210*/  FADD R18, R19, R4 ;  /* 0x0000000413127221 */ /* 0x008fc40000000000 */
[----:B------:R-:W-:Y:S01]  /*1220*/  IADD3 R4, PT, PT, -R23, R20, RZ ;  /* 0x0000001417047210 */ /* 0x000fe20007ffe1ff */
[----:B------:R-:W-:Y:S01]  /*1230*/  FADD R5, R5, R6 ;  /* 0x0000000605057221 */ /* 0x000fe20000000000 */
[----:B----4-:R-:W-:Y:S01]  /*1240*/  FADD R9, R9, R10 ;  /* 0x0000000a09097221 */ /* 0x010fe20000000000 */
[----:B------:R-:W-:Y:S01]  /*1250*/  FADD R8, R8, R21 ;  /* 0x0000001508087221 */ /* 0x000fe20000000000 */
[----:B------:R-:W-:Y:S01]  /*1260*/  ISETP.GE.AND P0, PT, R4, 0x1000, PT ;  /* 0x000010000400780c */ /* 0x000fe20003f06270 */
[----:B-----5:R-:W-:Y:S01]  /*1270*/  FADD R13, R13, R14 ;  /* 0x0000000e0d0d7221 */ /* 0x020fe20000000000 */
[----:B------:R-:W-:Y:S01]  /*1280*/  FADD R10, R11, R12 ;  /* 0x0000000c0b0a7221 */ /* 0x000fe20000000000 */
[----:B------:R-:W-:Y:S01]  /*1290*/  FADD R14, R15, R16 ;  /* 0x000000100f0e7221 */ /* 0x000fe20000000000 */
[----:B------:R-:W-:Y:S01]  /*12a0*/  FADD R8, R8, R9 ;  /* 0x0000000908087221 */ /* 0x000fe20000000000 */
[----:B------:R-:W-:Y:S01]  /*12b0*/  FADD R5, R18, R5 ;  /* 0x0000000512057221 */ /* 0x000fe20000000000 */
[----:B------:R-:W-:Y:S01]  /*12c0*/  FADD R13, R10, R13 ;  /* 0x0000000d0a0d7221 */ /* 0x000fe20000000000 */
[----:B------:R-:W-:-:S03]  /*12d0*/  FADD R14, R14, R17 ;  /* 0x000000110e0e7221 */ /* 0x000fc60000000000 */
[----:B------:R-:W-:Y:S01]  /*12e0*/  FADD R8, R8, R13 ;  /* 0x0000000d08087221 */ /* 0x000fe20000000000 */
[----:B------:R-:W-:-:S04]  /*12f0*/  FADD R5, R14, R5 ;  /* 0x000000050e057221 */ /* 0x000fc80000000000 */
[----:B------:R-:W-:-:S04]  /*1300*/  FADD R5, R8, R5 ;  /* 0x0000000508057221 */ /* 0x000fc80000000000 */
[----:B------:R-:W-:Y:S01]  /*1310*/  FADD R21, R7, R5 ;  /* 0x0000000507157221 */ /* 0x000fe20000000000 */
[----:B------:R-:W-:Y:S06]  /*1320*/  @!P0 BRA `(.L_x_19) ;  /* 0x0000000800308947 */ /* 0x000fec0003800000 */
[----:B------:R-:W-:-:S04]  /*1330*/  IADD3 R23, PT, PT, R23, 0x1000, RZ ;  /* 0x0000100017177810 */ /* 0x000fc80007ffe0ff */
[----:B------:R-:W-:-:S13]  /*1340*/  ISETP.GT.AND P0, PT, R23, R22, PT ;  /* 0x000000161700720c */ /* 0x000fda0003f04270 */
[----:B------:R-:W-:Y:S05]  /*1350*/  @!P0 BRA `(.L_x_20) ;  /* 0xfffffffc00908947 */ /* 0x000fea000383ffff */
.L_x_18:
[----:B------:R-:W-:-:S13]  /*1360*/  ISETP.GE.AND P0, PT, R23, R20, PT ;  /* 0x000000141700720c */ /* 0x000fda0003f06270 */
[----:B------:R-:W-:Y:S05]  /*1370*/  @P0 BRA `(.L_x_19) ;  /* 0x00000008001c0947 */ /* 0x000fea0003800000 */
[----:B------:R-:W-:Y:S01]  /*1380*/  IMAD.IADD R9, R20, 0x1, -R23 ;  /* 0x0000000114097824 */ /* 0x000fe200078e0a17 */
[----:B------:R-:W-:Y:S04]  /*1390*/  BSSY.RECONVERGENT B1, `(.L_x_19) ;  /* 0x0000085000017945 */ /* 0x000fe80003800200 */
[----:B------:R-:W-:-:S13]  /*13a0*/  ISETP.GE.AND P0, PT, R0, R9, PT ;  /* 0x000000090000720c */ /* 0x000fda0003f06270 */
[----:B------:R-:W-:Y:S05]  /*13b0*/  @P0 BRA `(.L_x_21) ;  /* 0x0000000800080947 */ /* 0x000fea0003800000 */
[-C--:B------:R-:W-:Y:S01]  /*13c0*/  LOP3.LUT R2, RZ, R0.reuse, RZ, 0x33, !PT ;  /* 0x00000000ff027212 */ /* 0x080fe200078e33ff */
[----:B------:R-:W-:Y:S01]  /*13d0*/  BSSY.RECONVERGENT B2, `(.L_x_22) ;  /* 0x0000015000027945 */ /* 0x000fe20003800200 */
[----:B------:R-:W-:Y:S02]  /*13e0*/  MOV R8, R0 ;  /* 0x0000000000087202 */ /* 0x000fe40000000f00 */
[----:B------:R-:W-:-:S04]  /*13f0*/  IADD3 R2, PT, PT, -R23, R20, R2 ;  /* 0x0000001417027210 */ /* 0x000fc80007ffe102 */
[C---:B------:R-:W-:Y:S02]  /*1400*/  LOP3.LUT R3, R2.reuse, 0x300, RZ, 0xc0, !PT ;  /* 0x0000030002037812 */ /* 0x040fe400078ec0ff */
[----:B------:R-:W-:Y:S02]  /*1410*/  ISETP.GE.U32.AND P1, PT, R2, 0x300, PT ;  /* 0x000003000200780c */ /* 0x000fe40003f26070 */
[----:B------:R-:W-:-:S13]  /*1420*/  ISETP.NE.AND P0, PT, R3, 0x300, PT ;  /* 0x000003000300780c */ /* 0x000fda0003f05270 */
[----:B------:R-:W-:Y:S05]  /*1430*/  @!P0 BRA `(.L_x_23) ;  /* 0x0000000000388947 */ /* 0x000fea0003800000 */
[----:B------:R-:W0:Y:S01]  /*1440*/  LDC.64 R4, c[0x0][0x380] ;  /* 0x0000e000ff047b82 */ /* 0x000e220000000a00 */
[----:B------:R-:W-:Y:S02]  /*1450*/  LEA.HI R2, R2, 0x1, RZ, 0x18 ;  /* 0x0000000102027811 */ /* 0x000fe400078fc0ff */
[----:B------:R-:W-:Y:S02]  /*1460*/  IADD3 R7, PT, PT, R0, R23, RZ ;  /* 0x0000001700077210 */ /* 0x000fe40007ffe0ff */
[----:B------:R-:W-:Y:S02]  /*1470*/  LOP3.LUT R2, R2, 0x3, RZ, 0xc0, !PT ;  /* 0x0000000302027812 */ /* 0x000fe400078ec0ff */
[----:B------:R-:W-:Y:S02]  /*1480*/  MOV R8, R0 ;  /* 0x0000000000087202 */ /* 0x000fe40000000f00 */
[----:B------:R-:W-:-:S07]  /*1490*/  IADD3 R6, PT, PT, -R2, RZ, RZ ;  /* 0x000000ff02067210 */ /* 0x000fce0007ffe1ff */
.L_x_24:
[----:B0-----:R-:W-:-:S06]  /*14a0*/  IMAD.WIDE.U32 R2, R7, 0x4, R4 ;  /* 0x0000000407027825 */ /* 0x001fcc00078e0004 */
[----:B------:R-:W2:Y:S01]  /*14b0*/  LDG.E.CONSTANT R2, desc[UR6][R2.64] ;  /* 0x0000000602027981 */ /* 0x000ea2000c1e9900 */
[----:B------:R-:W-:Y:S02]  /*14c0*/  IADD3 R6, PT, PT, R6, 0x1, RZ ;  /* 0x0000000106067810 */ /* 0x000fe40007ffe0ff */
[----:B------:R-:W-:Y:S02]  /*14d0*/  IADD3 R8, PT, PT, R8, 0x100, RZ ;  /* 0x0000010008087810 */ /* 0x000fe40007ffe0ff */
[----:B------:R-:W-:Y:S02]  /*14e0*/  ISETP.NE.AND P0, PT, R6, RZ, PT ;  /* 0x000000ff0600720c */ /* 0x000fe40003f05270 */
[----:B------:R-:W-:Y:S01]  /*14f0*/  IADD3 R7, PT, PT, R7, 0x100, RZ ;  /* 0x0000010007077810 */ /* 0x000fe20007ffe0ff */
[----:B--2---:R-:W-:-:S10]  /*1500*/  FADD R21, R2, R21 ;  /* 0x0000001502157221 */ /* 0x004fd40000000000 */
[----:B------:R-:W-:Y:S05]  /*1510*/  @P0 BRA `(.L_x_24) ;  /* 0xfffffffc00e00947 */ /* 0x000fea000383ffff */
.L_x_23:
[----:B------:R-:W-:Y:S05]  /*1520*/  BSYNC.RECONVERGENT B2 ;  /* 0x0000000000027941 */ /* 0x000fea0003800200 */
.L_x_22:
[----:B------:R-:W-:Y:S05]  /*1530*/  @!P1 BRA `(.L_x_21) ;  /* 0x0000000400a89947 */ /* 0x000fea0003800000 */
[----:B------:R-:W0:Y:S01]  /*1540*/  LDCU.64 UR4, c[0x0][0x380] ;  /* 0x00007000ff0477ac */ /* 0x000e220008000a00 */
[----:B------:R-:W-:Y:S01]  /*1550*/  IADD3 R5, PT, PT, R9, -R8, RZ ;  /* 0x8000000809057210 */ /* 0x000fe20007ffe0ff */
[----:B------:R-:W-:Y:S01]  /*1560*/  BSSY.RECONVERGENT B2, `(.L_x_25) ;  /* 0x000003b000027945 */ /* 0x000fe20003800200 */
[CC--:B------:R-:W-:Y:S02]  /*1570*/  IADD3 R3, P0, PT, R8.reuse, R23.reuse, RZ ;  /* 0x0000001708037210 */ /* 0x0c0fe40007f1e0ff */
[----:B------:R-:W-:Y:S02]  /*1580*/  ISETP.GT.AND P1, PT, R5, 0xc00, PT ;  /* 0x00000c000500780c */ /* 0x000fe40003f24270 */
[----:B------:R-:W-:Y:S02]  /*1590*/  IADD3.X R4, PT, PT, RZ, RZ, RZ, P0, !PT ;  /* 0x000000ffff047210 */ /* 0x000fe400007fe4ff */
[----:B------:R-:W-:Y:S02]  /*15a0*/  IADD3 R11, PT, PT, R8, R23, RZ ;  /* 0x00000017080b7210 */ /* 0x000fe40007ffe0ff */
[----:B0-----:R-:W-:-:S04]  /*15b0*/  LEA R2, P0, R3, UR4, 0x2 ;  /* 0x0000000403027c11 */ /* 0x001fc8000f8010ff */
[----:B------:R-:W-:Y:S02]  /*15c0*/  LEA.HI.X R3, R3, UR5, R4, 0x2, P0 ;  /* 0x0000000503037c11 */ /* 0x000fe400080f1404 */
[----:B------:R-:W-:-:S05]  /*15d0*/  IADD3 R2, P0, PT, R2, 0x800, RZ ;  /* 0x0000080002027810 */ /* 0x000fca0007f1e0ff */
[----:B------:R-:W-:Y:S01]  /*15e0*/  IMAD.X R3, RZ, RZ, R3, P0 ;  /* 0x000000ffff037224 */ /* 0x000fe200000e0603 */
[----:B------:R-:W-:Y:S01]  /*15f0*/  PLOP3.LUT P0, PT, PT, PT, PT, 0x80, 0x8 ;  /* 0x000000000008781c */ /* 0x000fe20003f0f070 */
[----:B------:R-:W-:-:S12]  /*1600*/  @!P1 BRA `(.L_x_26) ;  /* 0x0000000000c09947 */ /* 0x000fd80003800000 */
[----:B------:R-:W-:Y:S02]  /*1610*/  PLOP3.LUT P0, PT, PT, PT, PT, 0x8, 0x80 ;  /* 0x000000000080781c */ /* 0x000fe40003f0e170 */
[----:B------:R-:W-:-:S11]  /*1620*/  IADD3 R13, PT, PT, R9, -0xc00, RZ ;  /* 0xfffff400090d7810 */ /* 0x000fd60007ffe0ff */
.L_x_27:
[----:B------:R-:W0:Y:S01]  /*1630*/  LDC.64 R4, c[0x0][0x380] ;  /* 0x0000e000ff047b82 */ /* 0x000e220000000a00 */
[----:B------:R-:W2:Y:S01]  /*1640*/  LDG.E.CONSTANT R10, desc[UR6][R2.64+-0x400] ;  /* 0xfffc0006020a7981 */ /* 0x000ea2000c1e9900 */
[----:B------:R-:W-:-:S03]  /*1650*/  IADD3 R25, PT, PT, R11, 0x400, RZ ;  /* 0x000004000b197810 */ /* 0x000fc60007ffe0ff */
[----:B------:R-:W3:Y:S04]  /*1660*/  LDG.E.CONSTANT R19, desc[UR6][R2.64] ;  /* 0x0000000602137981 */ /* 0x000ee8000c1e9900 */
[----:B------:R-:W4:Y:S01]  /*1670*/  LDG.E.CONSTANT R18, desc[UR6][R2.64+0x400] ;  /* 0x0004000602127981 */ /* 0x000f22000c1e9900 */
[----:B------:R-:W-:-:S03]  /*1680*/  IADD3 R7, PT, PT, R11, 0x800, RZ ;  /* 0x000008000b077810 */ /* 0x000fc60007ffe0ff */
[----:B------:R-:W5:Y:S04]  /*1690*/  LDG.E.CONSTANT R16, desc[UR6][R2.64+0xc00] ;  /* 0x000c000602107981 */ /* 0x000f68000c1e9900 */
[----:B------:R-:W5:Y:S04]  /*16a0*/  LDG.E.CONSTANT R15, desc[UR6][R2.64+0x1000] ;  /* 0x00100006020f7981 */ /* 0x000f68000c1e9900 */
[----:B------:R-:W5:Y:S01]  /*16b0*/  LDG.E.CONSTANT R14, desc[UR6][R2.64+0x1400] ;  /* 0x00140006020e7981 */ /* 0x000f62000c1e9900 */
[----:B0-----:R-:W-:-:S03]  /*16c0*/  IMAD.WIDE.U32 R22, R11, 0x4, R4 ;  /* 0x000000040b167825 */ /* 0x001fc600078e0004 */
[----:B------:R-:W5:Y:S04]  /*16d0*/  LDG.E.CONSTANT R20, desc[UR6][R2.64+0x2000] ;  /* 0x0020000602147981 */ /* 0x000f68000c1e9900 */
[----:B------:R0:W2:Y:S01]  /*16e0*/  LDG.E.CONSTANT R12, desc[UR6][R22.64] ;  /* 0x00000006160c7981 */ /* 0x0000a2000c1e9900 */
[----:B------:R-:W-:-:S03]  /*16f0*/  IMAD.WIDE.U32 R24, R25, 0x4, R4 ;  /* 0x0000000419187825 */ /* 0x000fc600078e0004 */
[----:B------:R-:W5:Y:S04]  /*1700*/  LDG.E.CONSTANT R26, desc[UR6][R2.64+0x3000] ;  /* 0x00300006021a7981 */ /* 0x000f68000c1e9900 */
[----:B------:R-:W5:Y:S01]  /*1710*/  LDG.E.CONSTANT R17, desc[UR6][R24.64] ;  /* 0x0000000618117981 */ /* 0x000f62000c1e9900 */
[--C-:B------:R-:W-:Y:S01]  /*1720*/  IMAD.WIDE.U32 R6, R7, 0x4, R4.reuse ;  /* 0x0000000407067825 */ /* 0x100fe200078e0004 */
[----:B0-----:R-:W-:Y:S02]  /*1730*/  IADD3 R23, PT, PT, R11, 0xc00, RZ ;  /* 0x00000c000b177810 */ /* 0x001fe40007ffe0ff */
[----:B------:R-:W5:Y:S04]  /*1740*/  LDG.E.CONSTANT R22, desc[UR6][R2.64+0x1c00] ;  /* 0x001c000602167981 */ /* 0x000f68000c1e9900 */
[----:B------:R-:W5:Y:S01]  /*1750*/  LDG.E.CONSTANT R6, desc[UR6][R6.64] ;  /* 0x0000000606067981 */ /* 0x000f62000c1e9900 */
[----:B------:R-:W-:-:S03]  /*1760*/  IMAD.WIDE.U32 R4, R23, 0x4, R4 ;  /* 0x0000000417047825 */ /* 0x000fc600078e0004 */
[----:B------:R-:W5:Y:S04]  /*1770*/  LDG.E.CONSTANT R23, desc[UR6][R2.64+0x2400] ;  /* 0x0024000602177981 */ /* 0x000f68000c1e9900 */
[----:B------:R-:W5:Y:S04]  /*1780*/  LDG.E.CONSTANT R4, desc[UR6][R4.64] ;  /* 0x0000000604047981 */ /* 0x000f68000c1e9900 */
[----:B------:R-:W5:Y:S04]  /*1790*/  LDG.E.CONSTANT R24, desc[UR6][R2.64+0x2c00] ;  /* 0x002c000602187981 */ /* 0x000f68000c1e9900 */
[----:B------:R0:W5:Y:S01]  /*17a0*/  LDG.E.CONSTANT R25, desc[UR6][R2.64+0x3400] ;  /* 0x0034000602197981 */ /* 0x000162000c1e9900 */
[----:B------:R-:W-:-:S04]  /*17b0*/  IADD3 R8, PT, PT, R8, 0x1000, RZ ;  /* 0x0000100008087810 */ /* 0x000fc80007ffe0ff */
[----:B------:R-:W-:Y:S02]  /*17c0*/  ISETP.GE.AND P1, PT, R8, R13, PT ;  /* 0x0000000d0800720c */ /* 0x000fe40003f26270 */
[----:B0-----:R-:W-:Y:S02]  /*17d0*/  IADD3 R2, P2, PT, R2, 0x4000, RZ ;  /* 0x0000400002027810 */ /* 0x001fe40007f5e0ff */
[----:B------:R-:W-:Y:S02]  /*17e0*/  IADD3 R11, PT, PT, R11, 0x1000, RZ ;  /* 0x000010000b0b7810 */ /* 0x000fe40007ffe0ff */
[----:B------:R-:W-:Y:S01]  /*17f0*/  IADD3.X R3, PT, PT, RZ, R3, RZ, P2, !PT ;  /* 0x00000003ff037210 */ /* 0x000fe200017fe4ff */
[----:B--2---:R-:W-:-:S04]  /*1800*/  FADD R21, R12, R21 ;  /* 0x000000150c157221 */ /* 0x004fc80000000000 */
[----:B------:R-:W-:-:S04]  /*1810*/  FADD R10, R21, R10 ;  /* 0x0000000a150a7221 */ /* 0x000fc80000000000 */
[----:B---3--:R-:W-:-:S04]  /*1820*/  FADD R19, R10, R19 ;  /* 0x000000130a137221 */ /* 0x008fc80000000000 */
[----:B----4-:R-:W-:-:S04]  /*1830*/  FADD R18, R19, R18 ;  /* 0x0000001213127221 */ /* 0x010fc80000000000 */
[----:B-----5:R-:W-:-:S04]  /*1840*/  FADD R17, R18, R17 ;  /* 0x0000001112117221 */ /* 0x020fc80000000000 */
        /* <DEDUP_REMOVED lines=12> */
.L_x_26:
[----:B------:R-:W-:Y:S05]  /*1910*/  BSYNC.RECONVERGENT B2 ;  /* 0x0000000000027941 */ /* 0x000fea0003800200 */
.L_x_25:
[----:B------:R-:W-:Y:S01]  /*1920*/  IADD3 R4, PT, PT, R9, -R8, RZ ;  /* 0x8000000809047210 */ /* 0x000fe20007ffe0ff */
[----:B------:R-:W-:Y:S03]  /*1930*/  BSSY.RECONVERGENT B2, `(.L_x_28) ;  /* 0x000001e000027945 */ /* 0x000fe60003800200 */
[----:B------:R-:W-:-:S13]  /*1940*/  ISETP.GT.AND P1, PT, R4, 0x400, PT ;  /* 0x000004000400780c */ /* 0x000fda0003f24270 */
[----:B------:R-:W-:Y:S05]  /*1950*/  @!P1 BRA `(.L_x_29) ;  /* 0x00000000006c9947 */ /* 0x000fea0003800000 */
[----:B------:R-:W0:Y:S01]  /*1960*/  LDC.64 R6, c[0x0][0x380] ;  /* 0x0000e000ff067b82 */ /* 0x000e220000000a00 */
[----:B------:R-:W2:Y:S01]  /*1970*/  LDG.E.CONSTANT R10, desc[UR6][R2.64+-0x400] ;  /* 0xfffc0006020a7981 */ /* 0x000ea2000c1e9900 */
[----:B------:R-:W-:-:S03]  /*1980*/  VIADD R15, R11, 0x400 ;  /* 0x000004000b0f7836 */ /* 0x000fc60000000000 */
[----:B------:R-:W3:Y:S04]  /*1990*/  LDG.E.CONSTANT R13, desc[UR6][R2.64] ;  /* 0x00000006020d7981 */ /* 0x000ee8000c1e9900 */
[----:B------:R-:W4:Y:S04]  /*19a0*/  LDG.E.CONSTANT R17, desc[UR6][R2.64+0xc00] ;  /* 0x000c000602117981 */ /* 0x000f28000c1e9900 */
[----:B------:R-:W5:Y:S04]  /*19b0*/  LDG.E.CONSTANT R19, desc[UR6][R2.64+0x1000] ;  /* 0x0010000602137981 */ /* 0x000f68000c1e9900 */
[----:B------:R1:W5:Y:S01]  /*19c0*/  LDG.E.CONSTANT R23, desc[UR6][R2.64+0x1400] ;  /* 0x0014000602177981 */ /* 0x000362000c1e9900 */
[----:B0-----:R-:W-:-:S06]  /*19d0*/  IMAD.WIDE.U32 R4, R11, 0x4, R6 ;  /* 0x000000040b047825 */ /* 0x001fcc00078e0006 */
[----:B------:R-:W2:Y:S01]  /*19e0*/  LDG.E.CONSTANT R4, desc[UR6][R4.64] ;  /* 0x0000000604047981 */ /* 0x000ea2000c1e9900 */
[----:B------:R-:W-:-:S03]  /*19f0*/  IMAD.WIDE.U32 R6, R15, 0x4, R6 ;  /* 0x000000040f067825 */ /* 0x000fc600078e0006 */
[----:B------:R-:W4:Y:S04]  /*1a00*/  LDG.E.CONSTANT R15, desc[UR6][R2.64+0x400] ;  /* 0x00040006020f7981 */ /* 0x000f28000c1e9900 */
[----:B------:R-:W5:Y:S01]  /*1a10*/  LDG.E.CONSTANT R7, desc[UR6][R6.64] ;  /* 0x0000000606077981 */ /* 0x000f62000c1e9900 */
[----:B------:R-:W-:Y:S02]  /*1a20*/  PLOP3.LUT P0, PT, PT, PT, PT, 0x8, 0x80 ;  /* 0x000000000080781c */ /* 0x000fe40003f0e170 */
[----:B------:R-:W-:Y:S02]  /*1a30*/  IADD3 R8, PT, PT, R8, 0x800, RZ ;  /* 0x0000080008087810 */ /* 0x000fe40007ffe0ff */
[----:B------:R-:W-:Y:S01]  /*1a40*/  IADD3 R11, PT, PT, R11, 0x800, RZ ;  /* 0x000008000b0b7810 */ /* 0x000fe20007ffe0ff */
[----:B--2---:R-:W-:-:S04]  /*1a50*/  FADD R21, R21, R4 ;  /* 0x0000000415157221 */ /* 0x004fc80000000000 */
[----:B------:R-:W-:-:S04]  /*1a60*/  FADD R10, R21, R10 ;  /* 0x0000000a150a7221 */ /* 0x000fc80000000000 */
[----:B---3--:R-:W-:-:S04]  /*1a70*/  FADD R10, R10, R13 ;  /* 0x0000000d0a0a7221 */ /* 0x008fc80000000000 */
[----:B----4-:R-:W-:-:S04]  /*1a80*/  FADD R10, R10, R15 ;  /* 0x0000000f0a0a7221 */ /* 0x010fc80000000000 */
[----:B-----5:R-:W-:Y:S01]  /*1a90*/  FADD R10, R10, R7 ;  /* 0x000000070a0a7221 */ /* 0x020fe20000000000 */
[----:B------:R-:W-:-:S03]  /*1aa0*/  IADD3 R4, P1, PT, R2, 0x2000, RZ ;  /* 0x0000200002047810 */ /* 0x000fc60007f3e0ff */
[----:B------:R-:W-:Y:S01]  /*1ab0*/  FADD R10, R10, R17 ;  /* 0x000000110a0a7221 */ /* 0x000fe20000000000 */
[----:B------:R-:W-:-:S03]  /*1ac0*/  IADD3.X R5, PT, PT, RZ, R3, RZ, P1, !PT ;  /* 0x00000003ff057210 */ /* 0x000fc60000ffe4ff */
[----:B------:R-:W-:Y:S01]  /*1ad0*/  FADD R10, R10, R19 ;  /* 0x000000130a0a7221 */ /* 0x000fe20000000000 */
[----:B-1----:R-:W-:Y:S02]  /*1ae0*/  MOV R2, R4 ;  /* 0x0000000400027202 */ /* 0x002fe40000000f00 */
[----:B------:R-:W-:Y:S01]  /*1af0*/  MOV R3, R5 ;  /* 0x0000000500037202 */ /* 0x000fe20000000f00 */
[----:B------:R-:W-:-:S07]  /*1b00*/  FADD R21, R10, R23 ;  /* 0x000000170a157221 */ /* 0x000fce0000000000 */
.L_x_29:
[----:B------:R-:W-:Y:S05]  /*1b10*/  BSYNC.RECONVERGENT B2 ;  /* 0x0000000000027941 */ /* 0x000fea0003800200 */
.L_x_28:
[----:B------:R-:W-:-:S13]  /*1b20*/  ISETP.LT.OR P0, PT, R8, R9, P0 ;  /* 0x000000090800720c */ /* 0x000fda0000701670 */
[----:B------:R-:W-:Y:S05]  /*1b30*/  @!P0 BRA `(.L_x_21) ;  /* 0x0000000000288947 */ /* 0x000fea0003800000 */
[----:B------:R-:W0:Y:S01]  /*1b40*/  LDC.64 R4, c[0x0][0x380] ;  /* 0x0000e000ff047b82 */ /* 0x000e220000000a00 */
[----:B------:R-:W2:Y:S04]  /*1b50*/  LDG.E.CONSTANT R6, desc[UR6][R2.64+-0x400] ;  /* 0xfffc000602067981 */ /* 0x000ea8000c1e9900 */
[----:B------:R-:W3:Y:S04]  /*1b60*/  LDG.E.CONSTANT R7, desc[UR6][R2.64] ;  /* 0x0000000602077981 */ /* 0x000ee8000c1e9900 */
[----:B------:R-:W4:Y:S01]  /*1b70*/  LDG.E.CONSTANT R9, desc[UR6][R2.64+0x400] ;  /* 0x0004000602097981 */ /* 0x000f22000c1e9900 */
[----:B0-----:R-:W-:-:S06]  /*1b80*/  IMAD.WIDE.U32 R4, R11, 0x4, R4 ;  /* 0x000000040b047825 */ /* 0x001fcc00078e0004 */
[----:B------:R-:W5:Y:S02]  /*1b90*/  LDG.E.CONSTANT R4, desc[UR6][R4.64] ;  /* 0x0000000604047981 */ /* 0x000f64000c1e9900 */
[----:B-----5:R-:W-:-:S04]  /*1ba0*/  FADD R21, R21, R4 ;  /* 0x0000000415157221 */ /* 0x020fc80000000000 */
[----:B--2---:R-:W-:-:S04]  /*1bb0*/  FADD R6, R21, R6 ;  /* 0x0000000615067221 */ /* 0x004fc80000000000 */
[----:B---3--:R-:W-:-:S04]  /*1bc0*/  FADD R6, R6, R7 ;  /* 0x0000000706067221 */ /* 0x008fc80000000000 */
[----:B----4-:R-:W-:-:S07]  /*1bd0*/  FADD R21, R6, R9 ;  /* 0x0000000906157221 */ /* 0x010fce0000000000 */
.L_x_21:
[----:B------:R-:W-:Y:S05]  /*1be0*/  BSYNC.RECONVERGENT B1 ;  /* 0x0000000000017941 */ /* 0x000fea0003800200 */
.L_x_19:
[----:B------:R-:W0:Y:S01]  /*1bf0*/  S2R R6, SR_LANEID ;  /* 0x0000000000067919 */ /* 0x000e220000000000 */
[----:B------:R-:W1:Y:S01]  /*1c00*/  SHFL.DOWN PT, R2, R21, 0x1, 0x1f ;  /* 0x08201f0015027f89 */ /* 0x000e6200000e0000 */
[C---:B0-----:R-:W-:Y:S02]  /*1c10*/  ISETP.GT.AND P0, PT, R6.reuse, 0x1e, PT ;  /* 0x0000001e0600780c */ /* 0x041fe40003f04270 */
[----:B------:R-:W-:-:S11]  /*1c20*/  ISETP.NE.AND P1, PT, R6, RZ, PT ;  /* 0x000000ff0600720c */ /* 0x000fd60003f25270 */
[----:B-1----:R-:W-:Y:S01]  /*1c30*/  @!P0 FADD R21, R2, R21 ;  /* 0x0000001502158221 */ /* 0x002fe20000000000 */
[----:B------:R-:W-:Y:S01]  /*1c40*/  ISETP.GT.AND P0, PT, R6, 0x1d, PT ;  /* 0x0000001d0600780c */ /* 0x000fe20003f04270 */
[----:B------:R-:W0:Y:S01]  /*1c50*/  @!P1 S2R R5, SR_CgaCtaId ;  /* 0x0000000000059919 */ /* 0x000e220000008800 */
[----:B------:R-:W-:Y:S02]  /*1c60*/  @!P1 MOV R4, 0x400 ;  /* 0x0000040000049802 */ /* 0x000fe40000000f00 */
[----:B------:R-:W-:Y:S01]  /*1c70*/  @!P1 SHF.R.U32.HI R3, RZ, 0x3, R0 ;  /* 0x00000003ff039819 */ /* 0x000fe20000011600 */
[----:B------:R-:W1:Y:S03]  /*1c80*/  SHFL.DOWN PT, R2, R21, 0x2, 0x1f ;  /* 0x08401f0015027f89 */ /* 0x000e6600000e0000 */
[----:B------:R-:W-:-:S05]  /*1c90*/  @!P1 LOP3.LUT R3, R3, 0x7c, RZ, 0xc0, !PT ;  /* 0x0000007c03039812 */ /* 0x000fca00078ec0ff */
[----:B-1----:R-:W-:Y:S01]  /*1ca0*/  @!P0 FADD R21, R21, R2 ;  /* 0x0000000215158221 */ /* 0x002fe20000000000 */
[----:B------:R-:W-:Y:S02]  /*1cb0*/  ISETP.GT.AND P0, PT, R6, 0x1b, PT ;  /* 0x0000001b0600780c */ /* 0x000fe40003f04270 */
[----:B0-----:R-:W-:Y:S02]  /*1cc0*/  @!P1 LEA R4, R5, R4, 0x18 ;  /* 0x0000000405049211 */ /* 0x001fe400078ec0ff */
[----:B------:R-:W0:Y:S02]  /*1cd0*/  SHFL.DOWN PT, R2, R21, 0x4, 0x1f ;  /* 0x08801f0015027f89 */ /* 0x000e2400000e0000 */
[----:B------:R-:W-:-:S07]  /*1ce0*/  @!P1 IADD3 R3, PT, PT, R3, R4, RZ ;  /* 0x0000000403039210 */ /* 0x000fce0007ffe0ff */
        /* <DEDUP_REMOVED lines=12> */
[----:B------:R-:W0:Y:S01]  /*1db0*/  S2UR UR5, SR_CgaCtaId ;  /* 0x00000000000579c3 */ /* 0x000e220000008800 */
[----:B------:R-:W-:Y:S02]  /*1dc0*/  UMOV UR4, 0x400 ;  /* 0x0000040000047882 */ /* 0x000fe40000000000 */
[----:B0-----:R-:W-:-:S09]  /*1dd0*/  ULEA UR4, UR5, UR4, 0x18 ;  /* 0x0000000405047291 */ /* 0x001fd2000f8ec0ff */
[----:B---3--:R-:W0:Y:S04]  /*1de0*/  LDS R3, [UR4+0xc] ;  /* 0x00000c04ff037984 */ /* 0x008e280008000800 */
        /* <DEDUP_REMOVED lines=10> */
.L_x_2:
        /* <DEDUP_REMOVED lines=12> */
.L_x_32:
[----:B------:R-:W-:Y:S05]  /*1f50*/  BSYNC.RECONVERGENT B1 ;  /* 0x0000000000017941 */ /* 0x000fea0003800200 */
.L_x_31:
[----:B------:R-:W-:Y:S01]  /*1f60*/  ISETP.GE.AND P0, PT, R11, R20, PT ;  /* 0x000000140b00720c */ /* 0x000fe20003f06270 */
[----:B------:R-:W-:-:S12]  /*1f70*/  BSSY.RECONVERGENT B1, `(.L_x_33) ;  /* 0x0000074000017945 */ /* 0x000fd80003800200 */
[----:B------:R-:W-:Y:S05]  /*1f80*/  @P0 BRA `(.L_x_34) ;  /* 0x0000000400c80947 */ /* 0x000fea0003800000 */
[----:B0-----:R-:W-:Y:S01]  /*1f90*/  LOP3.LUT R3, RZ, R11, RZ, 0x33, !PT ;  /* 0x0000000bff037212 */ /* 0x001fe200078e33ff */
[----:B------:R-:W-:Y:S04]  /*1fa0*/  BSSY.RECONVERGENT B2, `(.L_x_35) ;  /* 0x0000015000027945 */ /* 0x000fe80003800200 */
[----:B------:R-:W-:-:S05]  /*1fb0*/  IMAD.IADD R4, R3, 0x1, R20 ;  /* 0x0000000103047824 */ /* 0x000fca00078e0214 */
        /* <DEDUP_REMOVED lines=10> */
.L_x_37:
[----:B------:R-:W-:-:S06]  /*2060*/  MOV R3, R5 ;  /* 0x0000000500037202 */ /* 0x000fcc0000000f00 */
[----:B------:R0:W2:Y:S01]  /*2070*/  LDG.E.CONSTANT R3, desc[UR6][R2.64] ;  /* 0x0000000602037981 */ /* 0x0000a2000c1e9900 */
[----:B------:R-:W-:Y:S02]  /*2080*/  IADD3 R4, PT, PT, R4, 0x1, RZ ;  /* 0x0000000104047810 */ /* 0x000fe40007ffe0ff */
[----:B------:R-:W-:Y:S02]  /*2090*/  IADD3 R11, PT, PT, R11, 0x100, RZ ;  /* 0x000001000b0b7810 */ /* 0x000fe40007ffe0ff */
[----:B------:R-:W-:Y:S02]  /*20a0*/  ISETP.NE.AND P0, PT, R4, RZ, PT ;  /* 0x000000ff0400720c */ /* 0x000fe40003f05270 */
[----:B0-----:R-:W-:-:S04]  /*20b0*/  IADD3 R2, P2, PT, R2, 0x400, RZ ;  /* 0x0000040002027810 */ /* 0x001fc80007f5e0ff */
[----:B------:R-:W-:Y:S01]  /*20c0*/  IADD3.X R5, PT, PT, RZ, R5, RZ, P2, !PT ;  /* 0x00000005ff057210 */ /* 0x000fe200017fe4ff */
[----:B--2--5:R-:W-:-:S06]  /*20d0*/  FADD R0, R3, R0 ;  /* 0x0000000003007221 */ /* 0x024fcc0000000000 */
[----:B------:R-:W-:Y:S05]  /*20e0*/  @P0 BRA `(.L_x_37) ;  /* 0xfffffffc00dc0947 */ /* 0x000fea000383ffff */
.L_x_36:
[----:B------:R-:W-:Y:S05]  /*20f0*/  BSYNC.RECONVERGENT B2 ;  /* 0x0000000000027941 */ /* 0x000fea0003800200 */
.L_x_35:
        /* <DEDUP_REMOVED lines=8> */
.L_x_40:
        /* <DEDUP_REMOVED lines=9> */
[----:B------:R-:W-:-:S03]  /*2210*/  VIADD R3, R11, 0x800 ;  /* 0x000008000b037836 */ /* 0x000fc60000000000 */
[----:B------:R-:W4:Y:S01]  /*2220*/  LDG.E.CONSTANT R15, desc[UR6][R4.64+0x400] ;  /* 0x00040006040f7981 */ /* 0x000f22000c1e9900 */
        /* <DEDUP_REMOVED lines=32> */
.L_x_39:
[----:B------:R-:W-:Y:S05]  /*2430*/  BSYNC.RECONVERGENT B2 ;  /* 0x0000000000027941 */ /* 0x000fea0003800200 */
.L_x_38:
[----:B------:R-:W-:Y:S01]  /*2440*/  IADD3 R2, PT, PT, -R11, R20, RZ ;  /* 0x000000140b027210 */ /* 0x000fe20007ffe1ff */
[----:B------:R-:W-:Y:S03]  /*2450*/  BSSY.RECONVERGENT B2, `(.L_x_41) ;  /* 0x0000019000027945 */ /* 0x000fe60003800200 */
[----:B------:R-:W-:-:S13]  /*2460*/  ISETP.GT.AND P1, PT, R2, 0x400, PT ;  /* 0x000004000200780c */ /* 0x000fda0003f24270 */
[----:B------:R-:W-:Y:S05]  /*2470*/  @!P1 BRA `(.L_x_42) ;  /* 0x0000000000589947 */ /* 0x000fea0003800000 */
        /* <DEDUP_REMOVED lines=22> */
.L_x_42:
[----:B------:R-:W-:Y:S05]  /*25e0*/  BSYNC.RECONVERGENT B2 ;  /* 0x0000000000027941 */ /* 0x000fea0003800200 */
.L_x_41:
        /* <DEDUP_REMOVED lines=12> */
.L_x_34:
[----:B------:R-:W-:Y:S05]  /*26b0*/  BSYNC.RECONVERGENT B1 ;  /* 0x0000000000017941 */ /* 0x000fea0003800200 */
.L_x_33:
        /* <DEDUP_REMOVED lines=35> */
[----:B--2---:R-:W0:Y:S04]  /*28f0*/  LDS R3, [UR4+0xc] ;  /* 0x00000c04ff037984 */ /* 0x004e280008000800 */
        /* <DEDUP_REMOVED lines=10> */
.L_x_43:
[----:B0-----:R-:W0:Y:S01]  /*29a0*/  S2R R2, SR_LANEID ;  /* 0x0000000000027919 */ /* 0x001e220000000000 */
[----:B------:R-:W-:-:S04]  /*29b0*/  LOP3.LUT R0, R9, 0x3e0, RZ, 0xc0, !PT ;  /* 0x000003e009007812 */ /* 0x000fc800078ec0ff */
[----:B------:R-:W-:Y:S02]  /*29c0*/  IADD3 R3, PT, PT, R0, 0x20, RZ ;  /* 0x0000002000037810 */ /* 0x000fe40007ffe0ff */
[----:B------:R-:W-:Y:S02]  /*29d0*/  LOP3.LUT R7, RZ, R0, RZ, 0x33, !PT ;  /* 0x00000000ff077212 */ /* 0x000fe400078e33ff */
[-C--:B------:R-:W-:Y:S02]  /*29e0*/  ISETP.GT.AND P0, PT, R3, R20.reuse, PT ;  /* 0x000000140300720c */ /* 0x080fe40003f04270 */
[----:B------:R-:W-:-:S04]  /*29f0*/  IADD3 R7, PT, PT, R7, R20, RZ ;  /* 0x0000001407077210 */ /* 0x000fc80007ffe0ff */
[----:B------:R-:W-:-:S05]  /*2a00*/  SEL R4, R7, 0x1f, P0 ;  /* 0x0000001f07047807 */ /* 0x000fca0000000000 */
[----:B------:R-:W1:Y:S01]  /*2a10*/  SHFL.DOWN PT, R0, R5, 0x1, R4 ;  /* 0x0820000005007989 */ /* 0x000e6200000e0004 */
[C---:B0-----:R-:W-:Y:S01]  /*2a20*/  ISETP.GE.AND P0, PT, R2.reuse, R4, PT ;  /* 0x000000040200720c */ /* 0x041fe20003f06270 */
[C---:B------:R-:W-:Y:S01]  /*2a30*/  VIADD R3, R2.reuse, 0x2 ;  /* 0x0000000202037836 */ /* 0x040fe20000000000 */
[----:B------:R-:W-:-:S11]  /*2a40*/  ISETP.NE.AND P1, PT, R2, RZ, PT ;  /* 0x000000ff0200720c */ /* 0x000fd60003f25270 */
[----:B-1----:R-:W-:Y:S01]  /*2a50*/  @!P0 FADD R5, R0, R5 ;  /* 0x0000000500058221 */ /* 0x002fe20000000000 */
[-C--:B------:R-:W-:Y:S01]  /*2a60*/  ISETP.GT.AND P0, PT, R3, R4.reuse, PT ;  /* 0x000000040300720c */ /* 0x080fe20003f04270 */
[----:B------:R-:W0:Y:S01]  /*2a70*/  @!P1 S2R R6, SR_CgaCtaId ;  /* 0x0000000000069919 */ /* 0x000e220000008800 */
[----:B------:R-:W-:Y:S02]  /*2a80*/  IADD3 R3, PT, PT, R2, 0x4, RZ ;  /* 0x0000000402037810 */ /* 0x000fe40007ffe0ff */
[----:B------:R-:W1:Y:S09]  /*2a90*/  SHFL.DOWN PT, R0, R5, 0x2, R4 ;  /* 0x0840000005007989 */ /* 0x000e7200000e0004 */
[----:B-1----:R-:W-:Y:S01]  /*2aa0*/  @!P0 FADD R5, R5, R0 ;  /* 0x0000000005058221 */ /* 0x002fe20000000000 */
[----:B------:R-:W-:-:S02]  /*2ab0*/  ISETP.GT.AND P0, PT, R3, R4, PT ;  /* 0x000000040300720c */ /* 0x000fc40003f04270 */
[----:B------:R-:W-:Y:S02]  /*2ac0*/  IADD3 R3, PT, PT, R2, 0x8, RZ ;  /* 0x0000000802037810 */ /* 0x000fe40007ffe0ff */
[----:B------:R-:W1:Y:S09]  /*2ad0*/  SHFL.DOWN PT, R0, R5, 0x4, R4 ;  /* 0x0880000005007989 */ /* 0x000e7200000e0004 */
[----:B-1----:R-:W-:Y:S01]  /*2ae0*/  @!P0 FADD R5, R5, R0 ;  /* 0x0000000005058221 */ /* 0x002fe20000000000 */
[----:B------:R-:W-:-:S02]  /*2af0*/  ISETP.GT.AND P0, PT, R3, R4, PT ;  /* 0x000000040300720c */ /* 0x000fc40003f04270 */
[----:B------:R-:W-:Y:S02]  /*2b00*/  IADD3 R3, PT, PT, R2, 0x10, RZ ;  /* 0x0000001002037810 */ /* 0x000fe40007ffe0ff */
[----:B------:R-:W1:Y:S01]  /*2b10*/  SHFL.DOWN PT, R0, R5, 0x8, R4 ;  /* 0x0900000005007989 */ /* 0x000e6200000e0004 */
[----:B------:R-:W-:-:S04]  /*2b20*/  @!P1 SHF.R.U32.HI R2, RZ, 0x3, R9 ;  /* 0x00000003ff029819 */ /* 0x000fc80000011609 */
[----:B------:R-:W-:-:S04]  /*2b30*/  @!P1 LOP3.LUT R2, R2, 0x7c, RZ, 0xc0, !PT ;  /* 0x0000007c02029812 */ /* 0x000fc800078ec0ff */
[----:B-1----:R-:W-:Y:S01]  /*2b40*/  @!P0 FADD R5, R5, R0 ;  /* 0x0000000005058221 */ /* 0x002fe20000000000 */
[----:B------:R-:W-:Y:S02]  /*2b50*/  ISETP.GT.AND P0, PT, R3, R4, PT ;  /* 0x000000040300720c */ /* 0x000fe40003f04270 */
[----:B------:R-:W-:Y:S02]  /*2b60*/  @!P1 MOV R3, 0x400 ;  /* 0x0000040000039802 */ /* 0x000fe40000000f00 */
[----:B------:R-:W1:Y:S02]  /*2b70*/  SHFL.DOWN PT, R0, R5, 0x10, R4 ;  /* 0x0a00000005007989 */ /* 0x000e6400000e0004 */
[----:B0-----:R-:W-:-:S04]  /*2b80*/  @!P1 LEA R3, R6, R3, 0x18 ;  /* 0x0000000306039211 */ /* 0x001fc800078ec0ff */
[----:B------:R-:W-:-:S03]  /*2b90*/  @!P1 IADD3 R3, PT, PT, R2, R3, RZ ;  /* 0x0000000302039210 */ /* 0x000fc60007ffe0ff */
[----:B-1----:R-:W-:Y:S01]  /*2ba0*/  @!P0 FADD R5, R5, R0 ;  /* 0x0000000005058221 */ /* 0x002fe20000000000 */
        /* <DEDUP_REMOVED lines=12> */
[----:B-1----:R-:W0:Y:S04]  /*2c70*/  LDS R3, [UR4+0xc] ;  /* 0x00000c04ff037984 */ /* 0x002e280008000800 */
        /* <DEDUP_REMOVED lines=13> */
.L_x_30:
[----:B------:R-:W0:Y:S01]  /*2d50*/  S2R R8, SR_TID.X ;  /* 0x0000000000087919 */ /* 0x000e220000002100 */
[----:B------:R-:W0:Y:S02]  /*2d60*/  LDC.64 R2, c[0x0][0x380] ;  /* 0x0000e000ff027b82 */ /* 0x000e240000000a00 */
[----:B0-----:R-:W-:-:S05]  /*2d70*/  IMAD.WIDE.U32 R2, R8, 0x4, R2 ;  /* 0x0000000408027825 */ /* 0x001fca00078e0002 */
[----:B------:R-:W2:Y:S04]  /*2d80*/  LDG.E.CONSTANT R19, desc[UR6][R2.64] ;  /* 0x0000000602137981 */ /* 0x000ea8000c1e9900 */
[----:B------:R-:W2:Y:S04]  /*2d90*/  LDG.E.CONSTANT R0, desc[UR6][R2.64+0x400] ;  /* 0x0004000602007981 */ /* 0x000ea8000c1e9900 */
[----:B------:R-:W3:Y:S04]  /*2da0*/  LDG.E.CONSTANT R4, desc[UR6][R2.64+0x800] ;  /* 0x0008000602047981 */ /* 0x000ee8000c1e9900 */
[----:B------:R-:W3:Y:S04]  /*2db0*/  LDG.E.CONSTANT R5, desc[UR6][R2.64+0xc00] ;  /* 0x000c000602057981 */ /* 0x000ee8000c1e9900 */
[----:B------:R-:W4:Y:S04]  /*2dc0*/  LDG.E.CONSTANT R6, desc[UR6][R2.64+0x1000] ;  /* 0x0010000602067981 */ /* 0x000f28000c1e9900 */
[----:B------:R-:W4:Y:S04]  /*2dd0*/  LDG.E.CONSTANT R7, desc[UR6][R2.64+0x1400] ;  /* 0x0014000602077981 */ /* 0x000f28000c1e9900 */
[----:B------:R-:W5:Y:S04]  /*2de0*/  LDG.E.CONSTANT R9, desc[UR6][R2.64+0x1800] ;  /* 0x0018000602097981 */ /* 0x000f68000c1e9900 */
        /* <DEDUP_REMOVED lines=8> */
[----:B------:R-:W5:Y:S01]  /*2e70*/  LDG.E.CONSTANT R18, desc[UR6][R2.64+0x3c00] ;  /* 0x003c000602127981 */ /* 0x000f62000c1e9900 */
[----:B------:R-:W-:Y:S01]  /*2e80*/  ISETP.GE.U32.AND P0, PT, R20, 0x2000, PT ;  /* 0x000020001400780c */ /* 0x000fe20003f06070 */
[----:B--2---:R-:W-:Y:S01]  /*2e90*/  FADD R0, R19, R0 ;  /* 0x0000000013007221 */ /* 0x004fe20000000000 */
[----:B---3--:R-:W-:-:S04]  /*2ea0*/  FADD R5, R4, R5 ;  /* 0x0000000504057221 */ /* 0x008fc80000000000 */
[----:B------:R-:W-:Y:S01]  /*2eb0*/  FADD R0, R0, R5 ;  /* 0x0000000500007221 */ /* 0x000fe20000000000 */
[----:B----4-:R-:W-:Y:S01]  /*2ec0*/  FADD R6, R6, R7 ;  /* 0x0000000706067221 */ /* 0x010fe20000000000 */
[----:B-----5:R-:W-:-:S04]  /*2ed0*/  FADD R9, R9, R10 ;  /* 0x0000000a09097221 */ /* 0x020fc80000000000 */
[----:B------:R-:W-:Y:S01]  /*2ee0*/  FADD R9, R6, R9 ;  /* 0x0000000906097221 */ /* 0x000fe20000000000 */
[----:B------:R-:W-:-:S03]  /*2ef0*/  FADD R11, R11, R12 ;  /* 0x0000000c0b0b7221 */ /* 0x000fc60000000000 */
[----:B------:R-:W-:Y:S01]  /*2f00*/  FADD R0, R0, R9 ;  /* 0x0000000900007221 */ /* 0x000fe20000000000 */
[----:B------:R-:W-:-:S04]  /*2f10*/  FADD R14, R13, R14 ;  /* 0x0000000e0d0e7221 */ /* 0x000fc80000000000 */
[----:B------:R-:W-:Y:S01]  /*2f20*/  FADD R11, R11, R14 ;  /* 0x0000000e0b0b7221 */ /* 0x000fe20000000000 */
[----:B------:R-:W-:Y:S01]  /*2f30*/  FADD R15, R15, R16 ;  /* 0x000000100f0f7221 */ /* 0x000fe20000000000 */
[----:B------:R-:W-:-:S04]  /*2f40*/  FADD R18, R17, R18 ;  /* 0x0000001211127221 */ /* 0x000fc80000000000 */
[----:B------:R-:W-:-:S04]  /*2f50*/  FADD R18, R15, R18 ;  /* 0x000000120f127221 */ /* 0x000fc80000000000 */
[----:B------:R-:W-:Y:S01]  /*2f60*/  FADD R5, R11, R18 ;  /* 0x000000120b057221 */ /* 0x000fe20000000000 */
[----:B------:R-:W-:-:S03]  /*2f70*/  HFMA2 R11, -RZ, RZ, 0, 0.00048828125 ;  /* 0x00001000ff0b7431 */ /* 0x000fc600000001ff */
[----:B------:R-:W-:Y:S01]  /*2f80*/  FADD R0, R0, R5 ;  /* 0x0000000500007221 */ /* 0x000fe20000000000 */
[----:B------:R-:W-:Y:S06]  /*2f90*/  @!P0 BRA `(.L_x_44) ;  /* 0x0000000000ac8947 */ /* 0x000fec0003800000 */
[----:B------:R-:W0:Y:S01]  /*2fa0*/  LDC R7, c[0x0][0x390] ;  /* 0x0000e400ff077b82 */ /* 0x000e220000000800 */
[----:B------:R-:W-:Y:S02]  /*2fb0*/  IADD3 R6, PT, PT, R20, -0x1000, RZ ;  /* 0xfffff00014067810 */ /* 0x000fe40007ffe0ff */
[----:B------:R-:W-:-:S07]  /*2fc0*/  MOV R11, 0x1000 ;  /* 0x00001000000b7802 */ /* 0x000fce0000000f00 */
.L_x_46:
[----:B------:R-:W-:-:S05]  /*2fd0*/  IMAD.WIDE R4, R11, 0x4, R2 ;  /* 0x000000040b047825 */ /* 0x000fca00078e0202 */
[----:B------:R-:W2:Y:S04]  /*2fe0*/  LDG.E.CONSTANT R20, desc[UR6][R4.64+0x400] ;  /* 0x0004000604147981 */ /* 0x000ea8000c1e9900 */
[----:B------:R-:W2:Y:S04]  /*2ff0*/  LDG.E.CONSTANT R21, desc[UR6][R4.64+0x800] ;  /* 0x0008000604157981 */ /* 0x000ea8000c1e9900 */
        /* <DEDUP_REMOVED lines=13> */
[----:B------:R1:W5:Y:S01]  /*30d0*/  LDG.E.CONSTANT R18, desc[UR6][R4.64+0x3c00] ;  /* 0x003c000604127981 */ /* 0x000362000c1e9900 */
[----:B--2---:R-:W-:Y:S01]  /*30e0*/  FADD R21, R20, R21 ;  /* 0x0000001514157221 */ /* 0x004fe20000000000 */
[----:B0-----:R-:W-:-:S05]  /*30f0*/  MOV R20, R7 ;  /* 0x0000000700147202 */ /* 0x001fca0000000f00 */
[----:B-1----:R-:W-:Y:S02]  /*3100*/  IMAD.IADD R4, R20, 0x1, -R11 ;  /* 0x0000000114047824 */ /* 0x002fe400078e0a0b */
[----:B---3--:R-:W-:-:S03]  /*3110*/  FADD R0, R19, R0 ;  /* 0x0000000013007221 */ /* 0x008fc60000000000 */
[----:B------:R-:W-:Y:S01]  /*3120*/  ISETP.GE.AND P0, PT, R4, 0x1000, PT ;  /* 0x000010000400780c */ /* 0x000fe20003f06270 */
[----:B----4-:R-:W-:Y:S01]  /*3130*/  FADD R22, R22, R23 ;  /* 0x0000001716167221 */ /* 0x010fe20000000000 */
[----:B------:R-:W-:Y:S01]  /*3140*/  FADD R0, R0, R21 ;  /* 0x0000001500007221 */ /* 0x000fe20000000000 */
[----:B-----5:R-:W-:-:S04]  /*3150*/  FADD R25, R24, R25 ;  /* 0x0000001918197221 */ /* 0x020fc80000000000 */
[----:B------:R-:W-:Y:S01]  /*3160*/  FADD R25, R22, R25 ;  /* 0x0000001916197221 */ /* 0x000fe20000000000 */
[----:B------:R-:W-:Y:S01]  /*3170*/  FADD R16, R16, R17 ;  /* 0x0000001110107221 */ /* 0x000fe20000000000 */
[----:B------:R-:W-:-:S04]  /*3180*/  FADD R15, R15, R10 ;  /* 0x0000000a0f0f7221 */ /* 0x000fc80000000000 */
[----:B------:R-:W-:Y:S01]  /*3190*/  FADD R15, R16, R15 ;  /* 0x0000000f100f7221 */ /* 0x000fe20000000000 */
[----:B------:R-:W-:Y:S01]  /*31a0*/  FADD R9, R14, R9 ;  /* 0x000000090e097221 */ /* 0x000fe20000000000 */
[----:B------:R-:W-:-:S04]  /*31b0*/  FADD R12, R13, R12 ;  /* 0x0000000c0d0c7221 */ /* 0x000fc80000000000 */
[----:B------:R-:W-:Y:S01]  /*31c0*/  FADD R12, R9, R12 ;  /* 0x0000000c090c7221 */ /* 0x000fe20000000000 */
[----:B------:R-:W-:-:S03]  /*31d0*/  FADD R0, R0, R25 ;  /* 0x0000001900007221 */ /* 0x000fc60000000000 */
[----:B------:R-:W-:-:S04]  /*31e0*/  FADD R15, R15, R12 ;  /* 0x0000000c0f0f7221 */ /* 0x000fc80000000000 */
[----:B------:R-:W-:-:S04]  /*31f0*/  FADD R15, R0, R15 ;  /* 0x0000000f000f7221 */ /* 0x000fc80000000000 */
[----:B------:R-:W-:Y:S01]  /*3200*/  FADD R0, R18, R15 ;  /* 0x0000000f12007221 */ /* 0x000fe20000000000 */
[----:B------:R-:W-:Y:S06]  /*3210*/  @!P0 BRA `(.L_x_45) ;  /* 0x0000000800308947 */ /* 0x000fec0003800000 */
[----:B------:R-:W-:-:S04]  /*3220*/  IADD3 R11, PT, PT, R11, 0x1000, RZ ;  /* 0x000010000b0b7810 */ /* 0x000fc80007ffe0ff */
[----:B------:R-:W-:-:S13]  /*3230*/  ISETP.GT.AND P0, PT, R11, R6, PT ;  /* 0x000000060b00720c */ /* 0x000fda0003f04270 */
[----:B------:R-:W-:Y:S05]  /*3240*/  @!P0 BRA `(.L_x_46) ;  /* 0xfffffffc00608947 */ /* 0x000fea000383ffff */
.L_x_44:
[----:B------:R-:W-:-:S13]  /*3250*/  ISETP.GE.AND P0, PT, R11, R20, PT ;  /* 0x000000140b00720c */ /* 0x000fda0003f06270 */
[----:B------:R-:W-:Y:S05]  /*3260*/  @P0 BRA `(.L_x_45) ;  /* 0x00000008001c0947 */ /* 0x000fea0003800000 */
[----:B------:R-:W-:Y:S01]  /*3270*/  IADD3 R9, PT, PT, -R11, R20, RZ ;  /* 0x000000140b097210 */ /* 0x000fe20007ffe1ff */
[----:B------:R-:W-:Y:S03]  /*3280*/  BSSY.RECONVERGENT B1, `(.L_x_45) ;  /* 0x0000085000017945 */ /* 0x000fe60003800200 */
        /* <DEDUP_REMOVED lines=16> */
.L_x_50:
        /* <DEDUP_REMOVED lines=8> */
.L_x_49:
[----:B------:R-:W-:Y:S05]  /*3410*/  BSYNC.RECONVERGENT B2 ;  /* 0x0000000000027941 */ /* 0x000fea0003800200 */
.L_x_48:
[----:B------:R-:W-:Y:S05]  /*3420*/  @!P1 BRA `(.L_x_47) ;  /* 0x0000000400a89947 */ /* 0x000fea0003800000 */
[----:B------:R-:W0:Y:S01]  /*3430*/  LDCU.64 UR4, c[0x0][0x380] ;  /* 0x00007000ff0477ac */ /* 0x000e220008000a00 */
[----:B------:R-:W-:Y:S01]  /*3440*/  IADD3 R5, PT, PT, R9, -R10, RZ ;  /* 0x8000000a09057210 */ /* 0x000fe20007ffe0ff */
[----:B------:R-:W-:Y:S01]  /*3450*/  BSSY.RECONVERGENT B2, `(.L_x_51) ;  /* 0x000003b000027945 */ /* 0x000fe20003800200 */
[CC--:B------:R-:W-:Y:S02]  /*3460*/  IADD3 R3, P0, PT, R10.reuse, R11.reuse, RZ ;  /* 0x0000000b0a037210 */ /* 0x0c0fe40007f1e0ff */
[----:B------:R-:W-:Y:S02]  /*3470*/  ISETP.GT.AND P1, PT, R5, 0xc00, PT ;  /* 0x00000c000500780c */ /* 0x000fe40003f24270 */
[----:B------:R-:W-:Y:S01]  /*3480*/  IADD3 R11, PT, PT, R10, R11, RZ ;  /* 0x0000000b0a0b7210 */ /* 0x000fe20007ffe0ff */
[----:B------:R-:W-:Y:S01]  /*3490*/  IMAD.X R4, RZ, RZ, RZ, P0 ;  /* 0x000000ffff047224 */ /* 0x000fe200000e06ff */
[----:B0-----:R-:W-:-:S04]  /*34a0*/  LEA R2, P0, R3, UR4, 0x2 ;  /* 0x0000000403027c11 */ /* 0x001fc8000f8010ff */
[----:B------:R-:W-:Y:S02]  /*34b0*/  LEA.HI.X R3, R3, UR5, R4, 0x2, P0 ;  /* 0x0000000503037c11 */ /* 0x000fe400080f1404 */
[----:B------:R-:W-:-:S04]  /*34c0*/  IADD3 R2, P0, PT, R2, 0x800, RZ ;  /* 0x0000080002027810 */ /* 0x000fc80007f1e0ff */
[----:B------:R-:W-:Y:S02]  /*34d0*/  IADD3.X R3, PT, PT, RZ, R3, RZ, P0, !PT ;  /* 0x00000003ff037210 */ /* 0x000fe400007fe4ff */
[----:B------:R-:W-:Y:S01]  /*34e0*/  PLOP3.LUT P0, PT, PT, PT, PT, 0x80, 0x8 ;  /* 0x000000000008781c */ /* 0x000fe20003f0f070 */
[----:B------:R-:W-:-:S12]  /*34f0*/  @!P1 BRA `(.L_x_52) ;  /* 0x0000000000c09947 */ /* 0x000fd80003800000 */
[----:B------:R-:W-:Y:S02]  /*3500*/  PLOP3.LUT P0, PT, PT, PT, PT, 0x8, 0x80 ;  /* 0x000000000080781c */ /* 0x000fe40003f0e170 */
[----:B------:R-:W-:-:S11]  /*3510*/  IADD3 R13, PT, PT, R9, -0xc00, RZ ;  /* 0xfffff400090d7810 */ /* 0x000fd60007ffe0ff */
.L_x_53:
[----:B------:R-:W0:Y:S01]  /*3520*/  LDC.64 R4, c[0x0][0x380] ;  /* 0x0000e000ff047b82 */ /* 0x000e220000000a00 */
[----:B------:R-:W2:Y:S01]  /*3530*/  LDG.E.CONSTANT R12, desc[UR6][R2.64+-0x400] ;  /* 0xfffc0006020c7981 */ /* 0x000ea2000c1e9900 */
[----:B------:R-:W-:-:S03]  /*3540*/  IADD3 R25, PT, PT, R11, 0x400, RZ ;  /* 0x000004000b197810 */ /* 0x000fc60007ffe0ff */
[----:B------:R-:W3:Y:S04]  /*3550*/  LDG.E.CONSTANT R20, desc[UR6][R2.64] ;  /* 0x0000000602147981 */ /* 0x000ee8000c1e9900 */
[----:B------:R-:W4:Y:S01]  /*3560*/  LDG.E.CONSTANT R19, desc[UR6][R2.64+0x400] ;  /* 0x0004000602137981 */ /* 0x000f22000c1e9900 */
[----:B------:R-:W-:-:S03]  /*3570*/  IADD3 R7, PT, PT, R11, 0x800, RZ ;  /* 0x000008000b077810 */ /* 0x000fc60007ffe0ff */
[----:B------:R-:W5:Y:S04]  /*3580*/  LDG.E.CONSTANT R17, desc[UR6][R2.64+0xc00] ;  /* 0x000c000602117981 */ /* 0x000f68000c1e9900 */
[----:B------:R-:W5:Y:S01]  /*3590*/  LDG.E.CONSTANT R16, desc[UR6][R2.64+0x1000] ;  /* 0x0010000602107981 */ /* 0x000f62000c1e9900 */
[----:B------:R-:W-:-:S03]  /*35a0*/  IADD3 R23, PT, PT, R11, 0xc00, RZ ;  /* 0x00000c000b177810 */ /* 0x000fc60007ffe0ff */
[----:B------:R-:W5:Y:S01]  /*35b0*/  LDG.E.CONSTANT R22, desc[UR6][R2.64+0x1c00] ;  /* 0x001c000602167981 */ /* 0x000f62000c1e9900 */
[----:B0-----:R-:W-:-:S03]  /*35c0*/  IMAD.WIDE.U32 R14, R11, 0x4, R4 ;  /* 0x000000040b0e7825 */ /* 0x001fc600078e0004 */
[----:B------:R-:W5:Y:S04]  /*35d0*/  LDG.E.CONSTANT R21, desc[UR6][R2.64+0x2000] ;  /* 0x0020000602157981 */ /* 0x000f68000c1e9900 */
[----:B------:R-:W5:Y:S04]  /*35e0*/  LDG.E.CONSTANT R26, desc[UR6][R2.64+0x3000] ;  /* 0x00300006021a7981 */ /* 0x000f68000c1e9900 */
[----:B------:R-:W2:Y:S01]  /*35f0*/  LDG.E.CONSTANT R15, desc[UR6][R14.64] ;  /* 0x000000060e0f7981 */ /* 0x000ea2000c1e9900 */
[----:B------:R-:W-:-:S05]  /*3600*/  IMAD.WIDE.U32 R24, R25, 0x4, R4 ;  /* 0x0000000419187825 */ /* 0x000fca00078e0004 */
[----:B------:R-:W5:Y:S01]  /*3610*/  LDG.E.CONSTANT R18, desc[UR6][R24.64] ;  /* 0x0000000618127981 */ /* 0x000f62000c1e9900 */
[----:B------:R-:W-:-:S03]  /*3620*/  IMAD.WIDE.U32 R6, R7, 0x4, R4 ;  /* 0x0000000407067825 */ /* 0x000fc600078e0004 */
        /* <DEDUP_REMOVED lines=8> */
[----:B------:R-:W-:Y:S01]  /*36b0*/  ISETP.GE.AND P1, PT, R10, R13, PT ;  /* 0x0000000d0a00720c */ /* 0x000fe20003f26270 */
[----:B------:R-:W-:Y:S01]  /*36c0*/  VIADD R11, R11, 0x1000 ;  /* 0x000010000b0b7836 */ /* 0x000fe20000000000 */
[----:B0-----:R-:W-:-:S04]  /*36d0*/  IADD3 R2, P2, PT, R2, 0x4000, RZ ;  /* 0x0000400002027810 */ /* 0x001fc80007f5e0ff */
        /* <DEDUP_REMOVED lines=18> */
.L_x_52:
[----:B------:R-:W-:Y:S05]  /*3800*/  BSYNC.RECONVERGENT B2 ;  /* 0x0000000000027941 */ /* 0x000fea0003800200 */
.L_x_51:
[----:B------:R-:W-:Y:S01]  /*3810*/  IADD3 R4, PT, PT, R9, -R10, RZ ;  /* 0x8000000a09047210 */ /* 0x000fe20007ffe0ff */
[----:B------:R-:W-:Y:S03]  /*3820*/  BSSY.RECONVERGENT B2, `(.L_x_54) ;  /* 0x000001e000027945 */ /* 0x000fe60003800200 */
[----:B------:R-:W-:-:S13]  /*3830*/  ISETP.GT.AND P1, PT, R4, 0x400, PT ;  /* 0x000004000400780c */ /* 0x000fda0003f24270 */
[----:B------:R-:W-:Y:S05]  /*3840*/  @!P1 BRA `(.L_x_55) ;  /* 0x00000000006c9947 */ /* 0x000fea0003800000 */
[----:B------:R-:W0:Y:S01]  /*3850*/  LDC.64 R6, c[0x0][0x380] ;  /* 0x0000e000ff067b82 */ /* 0x000e220000000a00 */
[----:B------:R-:W2:Y:S01]  /*3860*/  LDG.E.CONSTANT R13, desc[UR6][R2.64+-0x400] ;  /* 0xfffc0006020d7981 */ /* 0x000ea2000c1e9900 */
[----:B------:R-:W-:-:S03]  /*3870*/  IADD3 R17, PT, PT, R11, 0x400, RZ ;  /* 0x000004000b117810 */ /* 0x000fc60007ffe0ff */
[----:B------:R-:W3:Y:S04]  /*3880*/  LDG.E.CONSTANT R15, desc[UR6][R2.64] ;  /* 0x00000006020f7981 */ /* 0x000ee8000c1e9900 */
[----:B------:R-:W4:Y:S04]  /*3890*/  LDG.E.CONSTANT R19, desc[UR6][R2.64+0xc00] ;  /* 0x000c000602137981 */ /* 0x000f28000c1e9900 */
[----:B------:R-:W5:Y:S04]  /*38a0*/  LDG.E.CONSTANT R21, desc[UR6][R2.64+0x1000] ;  /* 0x0010000602157981 */ /* 0x000f68000c1e9900 */
[----:B------:R-:W5:Y:S01]  /*38b0*/  LDG.E.CONSTANT R23, desc[UR6][R2.64+0x1400] ;  /* 0x0014000602177981 */ /* 0x000f62000c1e9900 */
[----:B0-----:R-:W-:-:S06]  /*38c0*/  IMAD.WIDE.U32 R4, R11, 0x4, R6 ;  /* 0x000000040b047825 */ /* 0x001fcc00078e0006 */
[----:B------:R0:W2:Y:S01]  /*38d0*/  LDG.E.CONSTANT R5, desc[UR6][R4.64] ;  /* 0x0000000604057981 */ /* 0x0000a2000c1e9900 */
[----:B------:R-:W-:-:S03]  /*38e0*/  IMAD.WIDE.U32 R6, R17, 0x4, R6 ;  /* 0x0000000411067825 */ /* 0x000fc600078e0006 */
[----:B------:R1:W4:Y:S04]  /*38f0*/  LDG.E.CONSTANT R17, desc[UR6][R2.64+0x400] ;  /* 0x0004000602117981 */ /* 0x000328000c1e9900 */
[----:B------:R-:W5:Y:S01]  /*3900*/  LDG.E.CONSTANT R7, desc[UR6][R6.64] ;  /* 0x0000000606077981 */ /* 0x000f62000c1e9900 */
[----:B0-----:R-:W-:Y:S02]  /*3910*/  IADD3 R4, P1, PT, R2, 0x2000, RZ ;  /* 0x0000200002047810 */ /* 0x001fe40007f3e0ff */
[----:B------:R-:W-:Y:S02]  /*3920*/  PLOP3.LUT P0, PT, PT, PT, PT, 0x8, 0x80 ;  /* 0x000000000080781c */ /* 0x000fe40003f0e170 */
[----:B------:R-:W-:Y:S02]  /*3930*/  IADD3 R10, PT, PT, R10, 0x800, RZ ;  /* 0x000008000a0a7810 */ /* 0x000fe40007ffe0ff */
[----:B------:R-:W-:-:S02]  /*3940*/  IADD3 R11, PT, PT, R11, 0x800, RZ ;  /* 0x000008000b0b7810 */ /* 0x000fc40007ffe0ff */
[----:B-1----:R-:W-:Y:S01]  /*3950*/  MOV R2, R4 ;  /* 0x0000000400027202 */ /* 0x002fe20000000f00 */
[----:B--2---:R-:W-:-:S04]  /*3960*/  FADD R0, R0, R5 ;  /* 0x0000000500007221 */ /* 0x004fc80000000000 */
[----:B------:R-:W-:-:S04]  /*3970*/  FADD R0, R0, R13 ;  /* 0x0000000d00007221 */ /* 0x000fc80000000000 */
[----:B---3--:R-:W-:-:S04]  /*3980*/  FADD R0, R0, R15 ;  /* 0x0000000f00007221 */ /* 0x008fc80000000000 */
[----:B----4-:R-:W-:-:S04]  /*3990*/  FADD R0, R0, R17 ;  /* 0x0000001100007221 */ /* 0x010fc80000000000 */
[----:B-----5:R-:W-:-:S04]  /*39a0*/  FADD R0, R0, R7 ;  /* 0x0000000700007221 */ /* 0x020fc80000000000 */
[----:B------:R-:W-:Y:S01]  /*39b0*/  FADD R0, R0, R19 ;  /* 0x0000001300007221 */ /* 0x000fe20000000000 */
[----:B------:R-:W-:-:S03]  /*39c0*/  IADD3.X R5, PT, PT, RZ, R3, RZ, P1, !PT ;  /* 0x00000003ff057210 */ /* 0x000fc60000ffe4ff */
[----:B------:R-:W-:Y:S01]  /*39d0*/  FADD R0, R0, R21 ;  /* 0x0000001500007221 */ /* 0x000fe20000000000 */
[----:B------:R-:W-:-:S03]  /*39e0*/  MOV R3, R5 ;  /* 0x0000000500037202 */ /* 0x000fc60000000f00 */
[----:B------:R-:W-:-:S07]  /*39f0*/  FADD R0, R0, R23 ;  /* 0x0000001700007221 */ /* 0x000fce0000000000 */
.L_x_55:
[----:B------:R-:W-:Y:S05]  /*3a00*/  BSYNC.RECONVERGENT B2 ;  /* 0x0000000000027941 */ /* 0x000fea0003800200 */
.L_x_54:
[----:B------:R-:W-:-:S13]  /*3a10*/  ISETP.LT.OR P0, PT, R10, R9, P0 ;  /* 0x000000090a00720c */ /* 0x000fda0000701670 */
[----:B------:R-:W-:Y:S05]  /*3a20*/  @!P0 BRA `(.L_x_47) ;  /* 0x0000000000288947 */ /* 0x000fea0003800000 */
[----:B------:R-:W0:Y:S01]  /*3a30*/  LDC.64 R4, c[0x0][0x380] ;  /* 0x0000e000ff047b82 */ /* 0x000e220000000a00 */
[----:B------:R-:W2:Y:S04]  /*3a40*/  LDG.E.CONSTANT R7, desc[UR6][R2.64+-0x400] ;  /* 0xfffc000602077981 */ /* 0x000ea8000c1e9900 */
[----:B------:R-:W3:Y:S01]  /*3a50*/  LDG.E.CONSTANT R9, desc[UR6][R2.64] ;  /* 0x0000000602097981 */ /* 0x000ee2000c1e9900 */
[----:B0-----:R-:W-:-:S03]  /*3a60*/  IMAD.WIDE.U32 R4, R11, 0x4, R4 ;  /* 0x000000040b047825 */ /* 0x001fc600078e0004 */
[----:B------:R-:W4:Y:S04]  /*3a70*/  LDG.E.CONSTANT R11, desc[UR6][R2.64+0x400] ;  /* 0x00040006020b7981 */ /* 0x000f28000c1e9900 */
[----:B------:R-:W5:Y:S02]  /*3a80*/  LDG.E.CONSTANT R5, desc[UR6][R4.64] ;  /* 0x0000000604057981 */ /* 0x000f64000c1e9900 */
[----:B-----5:R-:W-:-:S04]  /*3a90*/  FADD R0, R0, R5 ;  /* 0x0000000500007221 */ /* 0x020fc80000000000 */
[----:B--2---:R-:W-:-:S04]  /*3aa0*/  FADD R0, R0, R7 ;  /* 0x0000000700007221 */ /* 0x004fc80000000000 */
[----:B---3--:R-:W-:-:S04]  /*3ab0*/  FADD R0, R0, R9 ;  /* 0x0000000900007221 */ /* 0x008fc80000000000 */
[----:B----4-:R-:W-:-:S07]  /*3ac0*/  FADD R0, R0, R11 ;  /* 0x0000000b00007221 */ /* 0x010fce0000000000 */
.L_x_47:
[----:B------:R-:W-:Y:S05]  /*3ad0*/  BSYNC.RECONVERGENT B1 ;  /* 0x0000000000017941 */ /* 0x000fea0003800200 */
.L_x_45:
[----:B------:R-:W0:Y:S01]  /*3ae0*/  S2R R6, SR_LANEID ;  /* 0x0000000000067919 */ /* 0x000e220000000000 */
[----:B------:R-:W-:-:S05]  /*3af0*/  MOV R3, R0 ;  /* 0x0000000000037202 */ /* 0x000fca0000000f00 */
        /* <DEDUP_REMOVED lines=30> */
[----:B------:R-:W1:Y:S04]  /*3ce0*/  LDS R3, [UR4+0xc] ;  /* 0x00000c04ff037984 */ /* 0x000e680008000800 */
[----:B0-----:R-:W0:Y:S04]  /*3cf0*/  LDS.128 R4, [UR4+0x10] ;  /* 0x00001004ff047984 */ /* 0x001e280008000c00 */
[----:B------:R-:W2:Y:S01]  /*3d00*/  LDS.64 R8, [UR4+0x20] ;  /* 0x00002004ff087984 */ /* 0x000ea20008000a00 */
[----:B-1----:R-:W-:-:S04]  /*3d10*/  FADD R3, R0, R3 ;  /* 0x0000000300037221 */ /* 0x002fc80000000000 */
[----:B0-----:R-:W-:-:S04]  /*3d20*/  FADD R4, R3, R4 ;  /* 0x0000000403047221 */ /* 0x001fc80000000000 */
[----:B------:R-:W-:-:S04]  /*3d30*/  FADD R5, R4, R5 ;  /* 0x0000000504057221 */ /* 0x000fc80000000000 */
[----:B------:R-:W-:-:S04]  /*3d40*/  FADD R6, R5, R6 ;  /* 0x0000000605067221 */ /* 0x000fc80000000000 */
[----:B------:R-:W-:-:S04]  /*3d50*/  FADD R7, R6, R7 ;  /* 0x0000000706077221 */ /* 0x000fc80000000000 */
[----:B--2---:R-:W-:-:S04]  /*3d60*/  FADD R8, R7, R8 ;  /* 0x0000000807087221 */ /* 0x004fc80000000000 */
[----:B------:R-:W-:-:S07]  /*3d70*/  FADD R0, R8, R9 ;  /* 0x0000000908007221 */ /* 0x000fce0000000000 */
.L_x_17:
[----:B------:R-:W-:Y:S05]  /*3d80*/  BSYNC.RECONVERGENT B0 ;  /* 0x0000000000007941 */ /* 0x000fea0003800200 */
.L_x_1:
[----:B------:R-:W-:Y:S05]  /*3d90*/  @P0 EXIT ;  /* 0x000000000000094d */ /* 0x000fea0003800000 */
[----:B01234-:R-:W0:Y:S01]  /*3da0*/  LDC.64 R2, c[0x0][0x388] ;  /* 0x0000e200ff027b82 */ /* 0x01fe220000000a00 */
[----:B------:R-:W1:Y:S02]  /*3db0*/  LDCU UR4, c[0x0][0x398] ;  /* 0x00007300ff0477ac */ /* 0x000e640008000800 */
[----:B-1----:R-:W-:-:S05]  /*3dc0*/  FADD R5, R0, UR4 ;  /* 0x0000000400057e21 */ /* 0x002fca0008000000 */
[----:B0-----:R-:W-:Y:S01]  /*3dd0*/  STG.E desc[UR6][R2.64], R5 ;  /* 0x0000000502007986 */ /* 0x001fe2000c101906 */
[----:B------:R-:W-:Y:S05]  /*3de0*/  EXIT ;  /* 0x000000000000794d */ /* 0x000fea0003800000 */
.L_x_56:
[----:B------:R-:W-:-:S00]  /*3df0*/  BRA `(.L_x_56) ;  /* 0xfffffffc00fc7947 */ /* 0x000fc0000383ffff */
[----:B------:R-:W-:-:S00]  /*3e00*/  NOP ;  /* 0x0000000000007918 */ /* 0x000fc00000000000 */
[----:B------:R-:W-:-:S00]  /*3e10*/  NOP ;  /* 0x0000000000007918 */ /* 0x000fc00000000000 */
[----:B------:R-:W-:-:S00]  /*3e20*/  NOP ;  /* 0x0000000000007918 */ /* 0x000fc00000000000 */
[----:B------:R-:W-:-:S00]  /*3e30*/  NOP ;  /* 0x0000000000007918 */ /* 0x000fc00000000000 */
[----:B------:R-:W-:-:S00]  /*3e40*/  NOP ;  /* 0x0000000000007918 */ /* 0x000fc00000000000 */
[----:B------:R-:W-:-:S00]  /*3e50*/  NOP ;  /* 0x0000000000007918 */ /* 0x000fc00000000000 */
[----:B------:R-:W-:-:S00]  /*3e60*/  NOP ;  /* 0x0000000000007918 */ /* 0x000fc00000000000 */
[----:B------:R-:W-:-:S00]  /*3e70*/  NOP ;  /* 0x0000000000007918 */ /* 0x000fc00000000000 */
.L_x_319:


//--------------------- .text._ZN3cub18CUB_300001_SM_10006detail6reduce18DeviceReduceKernelINS2_10policy_hubIfyN4cuda3std3__44plusIfEEE10Policy1000EN6thrust24THRUST_300001_SM_1000_NS6detail15normal_iteratorINSD_10device_ptrIfEEEEyS9_fNS7_10__identityEEEvT0_PT3_T1_NS0_13GridEvenShareISN_EET2_T4_ --------------------------
	.section	.text._ZN3cub18CUB_300001_SM_10006detail6reduce18DeviceReduceKernelINS2_10policy_hubIfyN4cuda3std3__44plusIfEEE10Policy1000EN6thrust24THRUST_300001_SM_1000_NS6detail15normal_iteratorINSD_10device_ptrIfEEEEyS9_fNS7_10__identityEEEvT0_PT3_T1_NS0_13GridEvenShareISN_EET2_T4_,"ax",@progbits
	.align	128
        .global         _ZN3cub18CUB_300001_SM_10006detail6reduce18DeviceReduceKernelINS2_10policy_hubIfyN4cuda3std3__44plusIfEEE10Policy1000EN6thrust24THRUST_300001_SM_1000_NS6detail15normal_iteratorINSD_10device_ptrIfEEEEyS9_fNS7_10__identityEEEvT0_PT3_T1_NS0_13GridEvenShareISN_EET2_T4_
        .type           _ZN3cub18CUB_300001_SM_10006detail6reduce18DeviceReduceKernelINS2_10policy_hubIfyN4cuda3std3__44plusIfEEE10Policy1000EN6thrust24THRUST_300001_SM_1000_NS6detail15normal_iteratorINSD_10device_ptrIfEEEEyS9_fNS7_10__identityEEEvT0_PT3_T1_NS0_13GridEvenShareISN_EET2_T4_,@function
        .size           _ZN3cub18CUB_300001_SM_10006detail6reduce18DeviceReduceKernelINS2_10policy_hubIfyN4cuda3std3__44plusIfEEE10Policy1000EN6thrust24THRUST_300001_SM_1000_NS6detail15normal_iteratorINSD_10device_ptrIfEEEEyS9_fNS7_10__identityEEEvT0_PT3_T1_NS0_13GridEvenShareISN_EET2_T4_,(.L_x_320 - _ZN3cub18CUB_300001_SM_10006detail6reduce18DeviceReduceKernelINS2_10policy_hubIfyN4cuda3std3__44plusIfEEE10Policy1000EN6thrust24THRUST_300001_SM_1000_NS6detail15normal_iteratorINSD_10device_ptrIfEEEEyS9_fNS7_10__identityEEEvT0_PT3_T1_NS0_13GridEvenShareISN_EET2_T4_)
        .other          _ZN3cub18CUB_300001_SM_10006detail6reduce18DeviceReduceKernelINS2_10policy_hubIfyN4cuda3std3__44plusIfEEE10Policy1000EN6thrust24THRUST_300001_SM_1000_NS6detail15normal_iteratorINSD_10device_ptrIfEEEEyS9_fNS7_10__identityEEEvT0_PT3_T1_NS0_13GridEvenShareISN_EET2_T4_,@"STO_CUDA_ENTRY STV_DEFAULT"
_ZN3cub18CUB_300001_SM_10006detail6reduce18DeviceReduceKernelINS2_10policy_hubIfyN4cuda3std3__44plusIfEEE10Policy1000EN6thrust24THRUST_300001_SM_1000_NS6detail15normal_iteratorINSD_10device_ptrIfEEEEyS9_fNS7_10__identityEEEvT0_PT3_T1_NS0_13GridEvenShareISN_EET2_T4_:
.text._ZN3cub18CUB_300001_SM_10006detail6reduce18DeviceReduceKernelINS2_10policy_hubIfyN4cuda3std3__44plusIfEEE10Policy1000EN6thrust24THRUST_300001_SM_1000_NS6detail15normal_iteratorINSD_10device_ptrIfEEEEyS9_fNS7_10__identityEEEvT0_PT3_T1_NS0_13GridEvenShareISN_EET2_T4_:
[----:B------:R-:W-:Y:S08]  /*0000*/  LDC R1, c[0x0][0x37c] ;  /* 0x0000df00ff017b82 */ /* 0x000ff00000000800 */
[----:B------:R-:W0:Y:S01]  /*0010*/  S2UR UR16, SR_CTAID.X ;  /* 0x00000000001079c3 */ /* 0x000e220000002500 */
[----:B------:R-:W1:Y:S01]  /*0020*/  LDCU.64 UR8, c[0x0][0x3b8] ;  /* 0x00007700ff0877ac */ /* 0x000e620008000a00 */
[----:B------:R-:W-:Y:S01]  /*0030*/  BSSY.RECONVERGENT B0, `(.L_x_57) ;  /* 0x0000229000007945 */ /* 0x000fe20003800200 */
[----:B------:R-:W2:Y:S01]  /*0040*/  LDCU UR5, c[0x0][0x3c0] ;  /* 0x00007800ff0577ac */ /* 0x000ea20008000800 */
[----:B------:R-:W3:Y:S01]  /*0050*/  LDCU.64 UR14, c[0x0][0x358] ;  /* 0x00006b00ff0e77ac */ /* 0x000ee20008000a00 */
[----:B-1----:R-:W-:-:S02]  /*0060*/  IMAD.U32 R2, RZ, RZ, UR8 ;  /* 0x00000008ff027e24 */ /* 0x002fc4000f8e00ff */
[----:B------:R-:W-:Y:S01]  /*0070*/  IMAD.U32 R3, RZ, RZ, UR9 ;  /* 0x00000009ff037e24 */ /* 0x000fe2000f8e00ff */
[----:B--2---:R-:W-:Y:S02]  /*0080*/  USHF.L.U32 UR5, UR5, 0xc, URZ ;  /* 0x0000000c05057899 */ /* 0x004fe400080006ff */
[----:B0-----:R-:W-:Y:S02]  /*0090*/  USHF.L.U32 UR7, UR16, 0xc, URZ ;  /* 0x0000000c10077899 */ /* 0x001fe400080006ff */
[----:B------:R-:W-:-:S04]  /*00a0*/  USHF.R.S32.HI UR4, URZ, 0x1f, UR5 ;  /* 0x0000001fff047899 */ /* 0x000fc80008011405 */
[----:B------:R-:W-:-:S04]  /*00b0*/  IADD3 R23, P1, PT, R2, -UR7, RZ ;  /* 0x8000000702177c10 */ /* 0x000fc8000ff3e0ff */
[----:B------:R-:W-:Y:S02]  /*00c0*/  ISETP.GT.U32.AND P0, PT, R23, 0xfff, PT ;  /* 0x00000fff1700780c */ /* 0x000fe40003f04070 */
[----:B------:R-:W-:-:S04]  /*00d0*/  IADD3.X R22, PT, PT, R3, -0x1, RZ, P1, !PT ;  /* 0xffffffff03167810 */ /* 0x000fc80000ffe4ff */
[----:B------:R-:W-:-:S13]  /*00e0*/  ISETP.GT.U32.AND.EX P0, PT, R22, RZ, PT, P0 ;  /* 0x000000ff1600720c */ /* 0x000fda0003f04100 */
[----:B---3--:R-:W-:Y:S05]  /*00f0*/  @P0 BRA `(.L_x_58) ;  /* 0x0000000c00c40947 */ /* 0x008fea0003800000 */
[----:B------:R-:W0:Y:S01]  /*0100*/  S2R R0, SR_TID.X ;  /* 0x0000000000007919 */ /* 0x000e220000002100 */
[----:B------:R-:W-:Y:S01]  /*0110*/  IADD3 R5, PT, PT, R2, -UR7, RZ ;  /* 0x8000000702057c10 */ /* 0x000fe2000fffe0ff */
[----:B------:R-:W-:Y:S01]  /*0120*/  BSSY.RECONVERGENT B1, `(.L_x_59) ;  /* 0x000000a000017945 */ /* 0x000fe20003800200 */
[----:B------:R-:W-:Y:S02]  /*0130*/  IMAD.MOV.U32 R4, RZ, RZ, RZ ;  /* 0x000000ffff047224 */ /* 0x000fe400078e00ff */
[----:B0-----:R-:W-:Y:S02]  /*0140*/  ISETP.GE.AND P0, PT, R0, R5, PT ;  /* 0x000000050000720c */ /* 0x001fe40003f06270 */
[----:B------:R-:W-:-:S11]  /*0150*/  MOV R6, R0 ;  /* 0x0000000000067202 */ /* 0x000fd60000000f00 */
[----:B------:R-:W-:Y:S05]  /*0160*/  @P0 BRA `(.L_x_60) ;  /* 0x0000000000140947 */ /* 0x000fea0003800000 */
[----:B------:R-:W0:Y:S01]  /*0170*/  LDC.64 R8, c[0x0][0x380] ;  /* 0x0000e000ff087b82 */ /* 0x000e220000000a00 */
[----:B------:R-:W-:-:S04]  /*0180*/  VIADD R3, R0, UR7 ;  /* 0x0000000700037c36 */ /* 0x000fc80008000000 */
[----:B0-----:R-:W-:-:S05]  /*0190*/  IMAD.WIDE.U32 R8, R3, 0x4, R8 ;  /* 0x0000000403087825 */ /* 0x001fca00078e0008 */
[----:B------:R0:W5:Y:S01]  /*01a0*/  LDG.E R4, desc[UR14][R8.64] ;  /* 0x0000000e08047981 */ /* 0x000162000c1e1900 */
[----:B------:R-:W-:-:S07]  /*01b0*/  IADD3 R6, PT, PT, R0, 0x100, RZ ;  /* 0x0000010000067810 */ /* 0x000fce0007ffe0ff */
.L_x_60:
[----:B------:R-:W-:Y:S05]  /*01c0*/  BSYNC.RECONVERGENT B1 ;  /* 0x0000000000017941 */ /* 0x000fea0003800200 */
.L_x_59:
[----:B------:R-:W-:Y:S01]  /*01d0*/  ISETP.GE.AND P0, PT, R6, R5, PT ;  /* 0x000000050600720c */ /* 0x000fe20003f06270 */
[----:B------:R-:W-:-:S12]  /*01e0*/  BSSY.RECONVERGENT B1, `(.L_x_61) ;  /* 0x0000079000017945 */ /* 0x000fd80003800200 */
[----:B------:R-:W-:Y:S05]  /*01f0*/  @P0 BRA `(.L_x_62) ;  /* 0x0000000400dc0947 */ /* 0x000fea0003800000 */
[----:B------:R-:W-:Y:S01]  /*0200*/  LOP3.LUT R3, RZ, R6, RZ, 0x33, !PT ;  /* 0x00000006ff037212 */ /* 0x000fe200078e33ff */
[----:B------:R-:W-:Y:S03]  /*0210*/  BSSY.RECONVERGENT B2, `(.L_x_63) ;  /* 0x0000037000027945 */ /* 0x000fe60003800200 */
[----:B------:R-:W-:-:S04]  /*0220*/  IADD3 R3, PT, PT, R2, -UR7, R3 ;  /* 0x8000000702037c10 */ /* 0x000fc8000fffe003 */
[C---:B------:R-:W-:Y:S02]  /*0230*/  ISETP.GE.U32.AND P1, PT, R3.reuse, 0xf00, PT ;  /* 0x00000f000300780c */ /* 0x040fe40003f26070 */
[----:B------:R-:W-:-:S04]  /*0240*/  LEA.HI R7, R3, 0x1, RZ, 0x18 ;  /* 0x0000000103077811 */ /* 0x000fc800078fc0ff */
[----:B------:R-:W-:-:S04]  /*0250*/  LOP3.LUT R22, R7, 0xf, RZ, 0xc0, !PT ;  /* 0x0000000f07167812 */ /* 0x000fc800078ec0ff */
[----:B------:R-:W-:-:S03]  /*0260*/  ISETP.NE.AND P0, PT, R22, RZ, PT ;  /* 0x000000ff1600720c */ /* 0x000fc60003f05270 */
[----:B------:R-:W-:Y:S10]  /*0270*/  @!P1 BRA `(.L_x_64) ;  /* 0x0000000000c09947 */ /* 0x000ff40003800000 */
[----:B------:R-:W1:Y:S01]  /*0280*/  LDCU.64 UR8, c[0x0][0x380] ;  /* 0x00007000ff0877ac */ /* 0x000e620008000a00 */
[----:B------:R-:W-:Y:S01]  /*0290*/  IMAD.WIDE.U32 R2, R6, 0x4, RZ ;  /* 0x0000000406027825 */ /* 0x000fe200078e00ff */
[----:B------:R-:W-:Y:S01]  /*02a0*/  LOP3.LUT R11, R7, 0x1fffff0, RZ, 0xc0, !PT ;  /* 0x01fffff0070b7812 */ /* 0x000fe200078ec0ff */
[----:B------:R-:W-:-:S04]  /*02b0*/  UIMAD.WIDE.U32 UR4, UR16, 0x4000, URZ ;  /* 0x00004000100478a5 */ /* 0x000fc8000f8e00ff */
[----:B------:R-:W-:Y:S02]  /*02c0*/  IMAD.MOV R11, RZ, RZ, -R11 ;  /* 0x000000ffff0b7224 */ /* 0x000fe400078e0a0b */
[----:B------:R-:W-:Y:S02]  /*02d0*/  LOP3.LUT R2, R2, UR4, RZ, 0xfc, !PT ;  /* 0x0000000402027c12 */ /* 0x000fe4000f8efcff */
[----:B------:R-:W-:Y:S02]  /*02e0*/  LOP3.LUT R3, R3, UR5, RZ, 0xfc, !PT ;  /* 0x0000000503037c12 */ /* 0x000fe4000f8efcff */
[----:B-1----:R-:W-:-:S04]  /*02f0*/  IADD3 R2, P1, PT, R2, UR8, RZ ;  /* 0x0000000802027c10 */ /* 0x002fc8000ff3e0ff */
[----:B------:R-:W-:-:S04]  /*0300*/  IADD3 R2, P2, PT, R2, 0x2000, RZ ;  /* 0x0000200002027810 */ /* 0x000fc80007f5e0ff */
[----:B------:R-:W-:-:S09]  /*0310*/  IADD3.X R3, PT, PT, RZ, UR9, R3, P2, P1 ;  /* 0x00000009ff037c10 */ /* 0x000fd200097e2403 */
.L_x_65:
[----:B------:R-:W2:Y:S04]  /*0320*/  LDG.E R21, desc[UR14][R2.64+-0x2000] ;  /* 0xffe0000e02157981 */ /* 0x000ea8000c1e1900 */
[----:B------:R-:W3:Y:S04]  /*0330*/  LDG.E R20, desc[UR14][R2.64+-0x1c00] ;  /* 0xffe4000e02147981 */ /* 0x000ee8000c1e1900 */
[----:B------:R-:W4:Y:S04]  /*0340*/  LDG.E R23, desc[UR14][R2.64+-0x1800] ;  /* 0xffe8000e02177981 */ /* 0x000f28000c1e1900 */
        /* <DEDUP_REMOVED lines=11> */
[----:B0-----:R-:W4:Y:S04]  /*0400*/  LDG.E R9, desc[UR14][R2.64+0x1800] ;  /* 0x0018000e02097981 */ /* 0x001f28000c1e1900 */
[----:B------:R0:W4:Y:S01]  /*0410*/  LDG.E R8, desc[UR14][R2.64+0x1c00] ;  /* 0x001c000e02087981 */ /* 0x000122000c1e1900 */
[----:B------:R-:W-:-:S02]  /*0420*/  IADD3 R11, PT, PT, R11, 0x10, RZ ;  /* 0x000000100b0b7810 */ /* 0x000fc40007ffe0ff */
[----:B------:R-:W-:Y:S02]  /*0430*/  IADD3 R6, PT, PT, R6, 0x1000, RZ ;  /* 0x0000100006067810 */ /* 0x000fe40007ffe0ff */
[----:B------:R-:W-:Y:S02]  /*0440*/  ISETP.NE.AND P1, PT, R11, RZ, PT ;  /* 0x000000ff0b00720c */ /* 0x000fe40003f25270 */
[----:B0-----:R-:W-:-:S05]  /*0450*/  IADD3 R2, P2, PT, R2, 0x4000, RZ ;  /* 0x0000400002027810 */ /* 0x001fca0007f5e0ff */
[----:B------:R-:W-:Y:S02]  /*0460*/  IMAD.X R3, RZ, RZ, R3, P2 ;  /* 0x000000ffff037224 */ /* 0x000fe400010e0603 */
        /* <DEDUP_REMOVED lines=16> */
[----:B------:R-:W-:Y:S06]  /*0570*/  @P1 BRA `(.L_x_65) ;  /* 0xfffffffc00681947 */ /* 0x000fec000383ffff */
.L_x_64:
[----:B------:R-:W-:Y:S05]  /*0580*/  BSYNC.RECONVERGENT B2 ;  /* 0x0000000000027941 */ /* 0x000fea0003800200 */
.L_x_63:
[----:B------:R-:W-:Y:S05]  /*0590*/  @!P0 BRA `(.L_x_62) ;  /* 0x0000000000f48947 */ /* 0x000fea0003800000 */
[----:B------:R-:W-:Y:S01]  /*05a0*/  ISETP.GE.U32.AND P0, PT, R22, 0x8, PT ;  /* 0x000000081600780c */ /* 0x000fe20003f06070 */
[----:B------:R-:W-:Y:S01]  /*05b0*/  BSSY.RECONVERGENT B2, `(.L_x_66) ;  /* 0x000001a000027945 */ /* 0x000fe20003800200 */
[----:B------:R-:W-:-:S04]  /*05c0*/  LOP3.LUT R10, R7, 0x7, RZ, 0xc0, !PT ;  /* 0x00000007070a7812 */ /* 0x000fc800078ec0ff */
[----:B------:R-:W-:-:S07]  /*05d0*/  ISETP.NE.AND P1, PT, R10, RZ, PT ;  /* 0x000000ff0a00720c */ /* 0x000fce0003f25270 */
[----:B------:R-:W-:Y:S06]  /*05e0*/  @!P0 BRA `(.L_x_67) ;  /* 0x0000000000588947 */ /* 0x000fec0003800000 */
[----:B------:R-:W1:Y:S01]  /*05f0*/  LDCU.64 UR4, c[0x0][0x380] ;  /* 0x00007000ff0477ac */ /* 0x000e620008000a00 */
[----:B------:R-:W-:-:S04]  /*0600*/  IADD3 R3, P0, PT, R6, UR7, RZ ;  /* 0x0000000706037c10 */ /* 0x000fc8000ff1e0ff */
[----:B0-----:R-:W-:Y:S02]  /*0610*/  LEA.HI.X.SX32 R8, R6, RZ, 0x1, P0 ;  /* 0x000000ff06087211 */ /* 0x001fe400000f0eff */
[----:B-1----:R-:W-:-:S04]  /*0620*/  LEA R2, P0, R3, UR4, 0x2 ;  /* 0x0000000403027c11 */ /* 0x002fc8000f8010ff */
[----:B------:R-:W-:-:S05]  /*0630*/  LEA.HI.X R3, R3, UR5, R8, 0x2, P0 ;  /* 0x0000000503037c11 */ /* 0x000fca00080f1408 */
[----:B------:R-:W2:Y:S04]  /*0640*/  LDG.E R9, desc[UR14][R2.64] ;  /* 0x0000000e02097981 */ /* 0x000ea8000c1e1900 */
[----:B------:R-:W3:Y:S04]  /*0650*/  LDG.E R8, desc[UR14][R2.64+0x400] ;  /* 0x0004000e02087981 */ /* 0x000ee8000c1e1900 */
[----:B------:R-:W4:Y:S04]  /*0660*/  LDG.E R11, desc[UR14][R2.64+0x800] ;  /* 0x0008000e020b7981 */ /* 0x000f28000c1e1900 */
[----:B------:R-:W4:Y:S04]  /*0670*/  LDG.E R13, desc[UR14][R2.64+0xc00] ;  /* 0x000c000e020d7981 */ /* 0x000f28000c1e1900 */
[----:B------:R-:W4:Y:S04]  /*0680*/  LDG.E R15, desc[UR14][R2.64+0x1000] ;  /* 0x0010000e020f7981 */ /* 0x000f28000c1e1900 */
[----:B------:R-:W4:Y:S04]  /*0690*/  LDG.E R17, desc[UR14][R2.64+0x1400] ;  /* 0x0014000e02117981 */ /* 0x000f28000c1e1900 */
[----:B------:R-:W4:Y:S04]  /*06a0*/  LDG.E R19, desc[UR14][R2.64+0x1800] ;  /* 0x0018000e02137981 */ /* 0x000f28000c1e1900 */
[----:B------:R-:W4:Y:S01]  /*06b0*/  LDG.E R21, desc[UR14][R2.64+0x1c00] ;  /* 0x001c000e02157981 */ /* 0x000f22000c1e1900 */
[----:B------:R-:W-:-:S02]  /*06c0*/  VIADD R6, R6, 0x800 ;  /* 0x0000080006067836 */ /* 0x000fc40000000000 */
        /* <DEDUP_REMOVED lines=8> */
.L_x_67:
[----:B------:R-:W-:Y:S05]  /*0750*/  BSYNC.RECONVERGENT B2 ;  /* 0x0000000000027941 */ /* 0x000fea0003800200 */
.L_x_66:
        /* <DEDUP_REMOVED lines=14> */
[----:B------:R-:W4:Y:S01]  /*0840*/  LDG.E R13, desc[UR14][R2.64+0xc00] ;  /* 0x000c000e020d7981 */ /* 0x000f22000c1e1900 */
[----:B------:R-:W-:Y:S01]  /*0850*/  IADD3 R6, PT, PT, R6, 0x400, RZ ;  /* 0x0000040006067810 */ /* 0x000fe20007ffe0ff */
[----:B--2--5:R-:W-:-:S04]  /*0860*/  FADD R9, R4, R9 ;  /* 0x0000000904097221 */ /* 0x024fc80000000000 */
[----:B---3--:R-:W-:-:S04]  /*0870*/  FADD R8, R9, R8 ;  /* 0x0000000809087221 */ /* 0x008fc80000000000 */
[----:B----4-:R-:W-:-:S04]  /*0880*/  FADD R8, R8, R11 ;  /* 0x0000000b08087221 */ /* 0x010fc80000000000 */
[----:B------:R-:W-:-:S07]  /*0890*/  FADD R4, R8, R13 ;  /* 0x0000000d08047221 */ /* 0x000fce0000000000 */
.L_x_69:
[----:B------:R-:W-:Y:S05]  /*08a0*/  BSYNC.RECONVERGENT B2 ;  /* 0x0000000000027941 */ /* 0x000fea0003800200 */
.L_x_68:
[----:B------:R-:W-:Y:S05]  /*08b0*/  @!P1 BRA `(.L_x_62) ;  /* 0x00000000002c9947 */ /* 0x000fea0003800000 */
[----:B------:R-:W1:Y:S01]  /*08c0*/  LDC.64 R2, c[0x0][0x380] ;  /* 0x0000e000ff027b82 */ /* 0x000e620000000a00 */
[----:B0-----:R-:W-:Y:S01]  /*08d0*/  IMAD.U32 R9, RZ, RZ, UR16 ;  /* 0x00000010ff097e24 */ /* 0x001fe2000f8e00ff */
[----:B------:R-:W-:-:S03]  /*08e0*/  IADD3 R7, PT, PT, -R7, RZ, RZ ;  /* 0x000000ff07077210 */ /* 0x000fc60007ffe1ff */
[----:B-1----:R-:W-:-:S07]  /*08f0*/  IMAD.WIDE.U32 R2, R9, 0x4000, R2 ;  /* 0x0000400009027825 */ /* 0x002fce00078e0002 */
.L_x_70:
[----:B------:R-:W-:-:S06]  /*0900*/  IMAD.WIDE R8, R6, 0x4, R2 ;  /* 0x0000000406087825 */ /* 0x000fcc00078e0202 */
[----:B------:R-:W2:Y:S01]  /*0910*/  LDG.E R9, desc[UR14][R8.64] ;  /* 0x0000000e08097981 */ /* 0x000ea2000c1e1900 */
[----:B------:R-:W-:Y:S01]  /*0920*/  VIADD R7, R7, 0x1 ;  /* 0x0000000107077836 */ /* 0x000fe20000000000 */
[----:B------:R-:W-:-:S04]  /*0930*/  IADD3 R6, PT, PT, R6, 0x100, RZ ;  /* 0x0000010006067810 */ /* 0x000fc80007ffe0ff */
[----:B------:R-:W-:Y:S01]  /*0940*/  ISETP.NE.AND P0, PT, R7, RZ, PT ;  /* 0x000000ff0700720c */ /* 0x000fe20003f05270 */
[----:B--2--5:R-:W-:-:S12]  /*0950*/  FADD R4, R9, R4 ;  /* 0x0000000409047221 */ /* 0x024fd80000000000 */
[----:B------:R-:W-:Y:S05]  /*0960*/  @P0 BRA `(.L_x_70) ;  /* 0xfffffffc00e40947 */ /* 0x000fea000383ffff */
.L_x_62:
[----:B------:R-:W-:Y:S05]  /*0970*/  BSYNC.RECONVERGENT B1 ;  /* 0x0000000000017941 */ /* 0x000fea0003800200 */
.L_x_61:
[----:B------:R-:W-:Y:S01]  /*0980*/  ISETP.GE.AND P0, PT, R5, 0x100, PT ;  /* 0x000001000500780c */ /* 0x000fe20003f06270 */
[----:B-----5:R-:W-:-:S12]  /*0990*/  IMAD.MOV.U32 R11, RZ, RZ, R4 ;  /* 0x000000ffff0b7224 */ /* 0x020fd800078e0004 */
[----:B------:R-:W-:Y:S05]  /*09a0*/  @!P0 BRA `(.L_x_71) ;  /* 0x0000000000ac8947 */ /* 0x000fea0003800000 */
[----:B------:R-:W1:Y:S01]  /*09b0*/  S2R R7, SR_LANEID ;  /* 0x0000000000077919 */ /* 0x000e620000000000 */
[----:B------:R-:W2:Y:S02]  /*09c0*/  SHFL.DOWN PT, R2, R11, 0x1, 0x1f ;  /* 0x08201f000b027f89 */ /* 0x000ea400000e0000 */
[----:B--2---:R-:W-:Y:S01]  /*09d0*/  FADD R2, R2, R11 ;  /* 0x0000000b02027221 */ /* 0x004fe20000000000 */
[C---:B-1----:R-:W-:Y:S02]  /*09e0*/  ISETP.GT.AND P0, PT, R7.reuse, 0x1e, PT ;  /* 0x0000001e0700780c */ /* 0x042fe40003f04270 */
[----:B------:R-:W-:Y:S02]  /*09f0*/  ISETP.NE.AND P1, PT, R7, RZ, PT ;  /* 0x000000ff0700720c */ /* 0x000fe40003f25270 */
[----:B------:R-:W-:Y:S02]  /*0a00*/  FSEL R2, R11, R2, P0 ;  /* 0x000000020b027208 */ /* 0x000fe40000000000 */
[----:B------:R-:W-:-:S03]  /*0a10*/  ISETP.GT.AND P0, PT, R7, 0x1d, PT ;  /* 0x0000001d0700780c */ /* 0x000fc60003f04270 */
[----:B------:R-:W1:Y:S06]  /*0a20*/  SHFL.DOWN PT, R3, R2, 0x2, 0x1f ;  /* 0x08401f0002037f89 */ /* 0x000e6c00000e0000 */
[----:B------:R-:W2:Y:S01]  /*0a30*/  @!P1 S2R R6, SR_CgaCtaId ;  /* 0x0000000000069919 */ /* 0x000ea20000008800 */
[----:B------:R-:W-:Y:S02]  /*0a40*/  @!P1 MOV R5, 0x400 ;  /* 0x0000040000059802 */ /* 0x000fe40000000f00 */
[----:B------:R-:W-:-:S04]  /*0a50*/  @!P1 SHF.R.U32.HI R4, RZ, 0x3, R0 ;  /* 0x00000003ff049819 */ /* 0x000fc80000011600 */
[----:B------:R-:W-:Y:S01]  /*0a60*/  @!P1 LOP3.LUT R4, R4, 0x7c, RZ, 0xc0, !PT ;  /* 0x0000007c04049812 */ /* 0x000fe200078ec0ff */
[----:B-1----:R-:W-:Y:S01]  /*0a70*/  @!P0 FADD R2, R2, R3 ;  /* 0x0000000302028221 */ /* 0x002fe20000000000 */
[----:B------:R-:W-:-:S04]  /*0a80*/  ISETP.GT.AND P0, PT, R7, 0x1b, PT ;  /* 0x0000001b0700780c */ /* 0x000fc80003f04270 */
[----:B------:R-:W1:Y:S01]  /*0a90*/  SHFL.DOWN PT, R3, R2, 0x4, 0x1f ;  /* 0x08801f0002037f89 */ /* 0x000e6200000e0000 */
[----:B--2---:R-:W-:-:S04]  /*0aa0*/  @!P1 LEA R5, R6, R5, 0x18 ;  /* 0x0000000506059211 */ /* 0x004fc800078ec0ff */
[----:B------:R-:W-:-:S04]  /*0ab0*/  @!P1 IADD3 R4, PT, PT, R4, R5, RZ ;  /* 0x0000000504049210 */ /* 0x000fc80007ffe0ff */
[----:B-1----:R-:W-:Y:S01]  /*0ac0*/  @!P0 FADD R2, R2, R3 ;  /* 0x0000000302028221 */ /* 0x002fe20000000000 */
[----:B------:R-:W-:-:S04]  /*0ad0*/  ISETP.GT.AND P0, PT, R7, 0x17, PT ;  /* 0x000000170700780c */ /* 0x000fc80003f04270 */
[----:B------:R-:W1:Y:S09]  /*0ae0*/  SHFL.DOWN PT, R3, R2, 0x8, 0x1f ;  /* 0x09001f0002037f89 */ /* 0x000e7200000e0000 */
[----:B-1----:R-:W-:Y:S01]  /*0af0*/  @!P0 FADD R2, R2, R3 ;  /* 0x0000000302028221 */ /* 0x002fe20000000000 */
[----:B------:R-:W-:-:S04]  /*0b00*/  ISETP.NE.AND P0, PT, R0, RZ, PT ;  /* 0x000000ff0000720c */ /* 0x000fc80003f05270 */
[----:B------:R-:W1:Y:S02]  /*0b10*/  SHFL.DOWN PT, R3, R2, 0x10, 0x1f ;  /* 0x0a001f0002037f89 */ /* 0x000e6400000e0000 */
[----:B-1----:R-:W-:-:S05]  /*0b20*/  FADD R3, R2, R3 ;  /* 0x0000000302037221 */ /* 0x002fca0000000000 */
[----:B------:R2:W-:Y:S01]  /*0b30*/  @!P1 STS [R4+0x8], R3 ;  /* 0x0000080304009388 */ /* 0x0005e20000000800 */
[----:B------:R-:W-:Y:S01]  /*0b40*/  BAR.SYNC.DEFER_BLOCKING 0x0 ;  /* 0x0000000000007b1d */ /* 0x000fe20000010000 */
[----:B------:R-:W-:-:S04]  /*0b50*/  ISETP.GT.AND P1, PT, R7, 0xf, PT ;  /* 0x0000000f0700780c */ /* 0x000fc80003f24270 */
[----:B0-----:R-:W-:Y:S01]  /*0b60*/  FSEL R9, R2, R3, P1 ;  /* 0x0000000302097208 */ /* 0x001fe20000800000 */
[----:B------:R-:W-:Y:S08]  /*0b70*/  @P0 BRA `(.L_x_72) ;  /* 0x0000001400d00947 */ /* 0x000ff00003800000 */
[----:B------:R-:W0:Y:S01]  /*0b80*/  S2UR UR5, SR_CgaCtaId ;  /* 0x00000000000579c3 */ /* 0x000e220000008800 */
[----:B------:R-:W-:Y:S02]  /*0b90*/  UMOV UR4, 0x400 ;  /* 0x0000040000047882 */ /* 0x000fe40000000000 */
[----:B0-----:R-:W-:-:S09]  /*0ba0*/  ULEA UR4, UR5, UR4, 0x18 ;  /* 0x0000000405047291 */ /* 0x001fd2000f8ec0ff */
[----:B------:R-:W0:Y:S04]  /*0bb0*/  LDS R0, [UR4+0xc] ;  /* 0x00000c04ff007984 */ /* 0x000e280008000800 */
[----:B--2---:R-:W1:Y:S04]  /*0bc0*/  LDS.128 R4, [UR4+0x10] ;  /* 0x00001004ff047984 */ /* 0x004e680008000c00 */
        /* <DEDUP_REMOVED lines=9> */
.L_x_71:
[----:B0-----:R-:W0:Y:S01]  /*0c60*/  S2R R9, SR_LANEID ;  /* 0x0000000000097919 */ /* 0x001e220000000000 */
[----:B------:R-:W-:-:S05]  /*0c70*/  LOP3.LUT R2, R0, 0x3e0, RZ, 0xc0, !PT ;  /* 0x000003e000027812 */ /* 0x000fca00078ec0ff */
[----:B------:R-:W-:Y:S01]  /*0c80*/  VIADD R4, R2, 0x20 ;  /* 0x0000002002047836 */ /* 0x000fe20000000000 */
[----:B------:R-:W-:-:S04]  /*0c90*/  LOP3.LUT R2, RZ, R2, RZ, 0x33, !PT ;  /* 0x00000002ff027212 */ /* 0x000fc800078e33ff */
[----:B------:R-:W-:Y:S02]  /*0ca0*/  ISETP.GT.AND P0, PT, R4, R5, PT ;  /* 0x000000050400720c */ /* 0x000fe40003f04270 */
[----:B------:R-:W-:-:S04]  /*0cb0*/  IADD3 R2, PT, PT, R5, R2, RZ ;  /* 0x0000000205027210 */ /* 0x000fc80007ffe0ff */
[----:B------:R-:W-:-:S05]  /*0cc0*/  SEL R2, R2, 0x1f, P0 ;  /* 0x0000001f02027807 */ /* 0x000fca0000000000 */
[----:B------:R-:W1:Y:S01]  /*0cd0*/  SHFL.DOWN PT, R3, R11, 0x1, R2 ;  /* 0x082000000b037989 */ /* 0x000e6200000e0002 */
[C---:B0-----:R-:W-:Y:S01]  /*0ce0*/  ISETP.GE.AND P0, PT, R9.reuse, R2, PT ;  /* 0x000000020900720c */ /* 0x041fe20003f06270 */
[C---:B------:R-:W-:Y:S01]  /*0cf0*/  VIADD R7, R9.reuse, 0x2 ;  /* 0x0000000209077836 */ /* 0x040fe20000000000 */
[----:B------:R-:W-:-:S11]  /*0d00*/  ISETP.NE.AND P1, PT, R9, RZ, PT ;  /* 0x000000ff0900720c */ /* 0x000fd60003f25270 */
[----:B-1----:R-:W-:Y:S01]  /*0d10*/  @!P0 FADD R11, R3, R11 ;  /* 0x0000000b030b8221 */ /* 0x002fe20000000000 */
[----:B------:R-:W-:Y:S01]  /*0d20*/  ISETP.GT.AND P0, PT, R7, R2, PT ;  /* 0x000000020700720c */ /* 0x000fe20003f04270 */
[----:B------:R-:W0:Y:S01]  /*0d30*/  @!P1 S2R R13, SR_CgaCtaId ;  /* 0x00000000000d9919 */ /* 0x000e220000008800 */
[----:B------:R-:W-:Y:S02]  /*0d40*/  IADD3 R7, PT, PT, R9, 0x4, RZ ;  /* 0x0000000409077810 */ /* 0x000fe40007ffe0ff */
[----:B------:R-:W-:Y:S01]  /*0d50*/  @!P1 MOV R6, 0x400 ;  /* 0x0000040000069802 */ /* 0x000fe20000000f00 */
[----:B------:R-:W1:Y:S01]  /*0d60*/  SHFL.DOWN PT, R3, R11, 0x2, R2 ;  /* 0x084000000b037989 */ /* 0x000e6200000e0002 */
[----:B------:R-:W-:-:S04]  /*0d70*/  @!P1 SHF.R.U32.HI R4, RZ, 0x3, R0 ;  /* 0x00000003ff049819 */ /* 0x000fc80000011600 */
[----:B------:R-:W-:-:S03]  /*0d80*/  @!P1 LOP3.LUT R4, R4, 0x7c, RZ, 0xc0, !PT ;  /* 0x0000007c04049812 */ /* 0x000fc600078ec0ff */
[----:B-1----:R-:W-:Y:S01]  /*0d90*/  @!P0 FADD R11, R11, R3 ;  /* 0x000000030b0b8221 */ /* 0x002fe20000000000 */
[----:B------:R-:W-:Y:S01]  /*0da0*/  ISETP.GT.AND P0, PT, R7, R2, PT ;  /* 0x000000020700720c */ /* 0x000fe20003f04270 */
[----:B------:R-:W-:Y:S01]  /*0db0*/  VIADD R7, R9, 0x8 ;  /* 0x0000000809077836 */ /* 0x000fe20000000000 */
[----:B0-----:R-:W-:Y:S02]  /*0dc0*/  @!P1 LEA R13, R13, R6, 0x18 ;  /* 0x000000060d0d9211 */ /* 0x001fe400078ec0ff */
[----:B------:R-:W0:Y:S03]  /*0dd0*/  SHFL.DOWN PT, R3, R11, 0x4, R2 ;  /* 0x088000000b037989 */ /* 0x000e2600000e0002 */
[----:B------:R-:W-:-:S06]  /*0de0*/  @!P1 IMAD.IADD R4, R4, 0x1, R13 ;  /* 0x0000000104049824 */ /* 0x000fcc00078e020d */
[----:B0-----:R-:W-:Y:S01]  /*0df0*/  @!P0 FADD R11, R11, R3 ;  /* 0x000000030b0b8221 */ /* 0x001fe20000000000 */
[-C--:B------:R-:W-:Y:S02]  /*0e00*/  ISETP.GT.AND P0, PT, R7, R2.reuse, PT ;  /* 0x000000020700720c */ /* 0x080fe40003f04270 */
[----:B------:R-:W-:Y:S02]  /*0e10*/  IADD3 R7, PT, PT, R9, 0x10, RZ ;  /* 0x0000001009077810 */ /* 0x000fe40007ffe0ff */
[----:B------:R-:W0:Y:S09]  /*0e20*/  SHFL.DOWN PT, R3, R11, 0x8, R2 ;  /* 0x090000000b037989 */ /* 0x000e3200000e0002 */
[----:B0-----:R-:W-:Y:S01]  /*0e30*/  @!P0 FADD R11, R11, R3 ;  /* 0x000000030b0b8221 */ /* 0x001fe20000000000 */
[----:B------:R-:W-:-:S04]  /*0e40*/  ISETP.GT.AND P0, PT, R7, R2, PT ;  /* 0x000000020700720c */ /* 0x000fc80003f04270 */
[----:B------:R-:W0:Y:S09]  /*0e50*/  SHFL.DOWN PT, R3, R11, 0x10, R2 ;  /* 0x0a0000000b037989 */ /* 0x000e3200000e0002 */
        /* <DEDUP_REMOVED lines=13> */
[----:B------:R-:W1:Y:S04]  /*0f30*/  LDS R0, [UR4+0xc] ;  /* 0x00000c04ff007984 */ /* 0x000e680008000800 */
[----:B------:R-:W0:Y:S04]  /*0f40*/  LDS.128 R12, [UR4+0x10] ;  /* 0x00001004ff0c7984 */ /* 0x000e280008000c00 */
[----:B------:R-:W2:Y:S01]  /*0f50*/  LDS.64 R2, [UR4+0x20] ;  /* 0x00002004ff027984 */ /* 0x000ea20008000a00 */
[----:B-1----:R-:W-:Y:S01]  /*0f60*/  @P2 FADD R9, R9, R0 ;  /* 0x0000000009092221 */ /* 0x002fe20000000000 */
[----:B------:R-:W-:-:S03]  /*0f70*/  ISETP.GT.AND P2, PT, R5, 0xa0, PT ;  /* 0x000000a00500780c */ /* 0x000fc60003f44270 */
[----:B0-----:R-:W-:Y:S01]  /*0f80*/  @P4 FADD R9, R9, R12 ;  /* 0x0000000c09094221 */ /* 0x001fe20000000000 */
        /* <DEDUP_REMOVED lines=8> */
.L_x_58:
[----:B------:R-:W0:Y:S01]  /*1010*/  S2R R0, SR_TID.X ;  /* 0x0000000000007919 */ /* 0x000e220000002100 */
[----:B------:R-:W1:Y:S01]  /*1020*/  LDC.64 R4, c[0x0][0x380] ;  /* 0x0000e000ff047b82 */ /* 0x000e620000000a00 */
[----:B0-----:R-:W-:-:S04]  /*1030*/  VIADD R7, R0, UR7 ;  /* 0x0000000700077c36 */ /* 0x001fc80008000000 */
[----:B-1----:R-:W-:-:S05]  /*1040*/  IMAD.WIDE.U32 R4, R7, 0x4, R4 ;  /* 0x0000000407047825 */ /* 0x002fca00078e0004 */
[----:B------:R-:W2:Y:S04]  /*1050*/  LDG.E R7, desc[UR14][R4.64] ;  /* 0x0000000e04077981 */ /* 0x000ea8000c1e1900 */
[----:B------:R-:W2:Y:S04]  /*1060*/  LDG.E R8, desc[UR14][R4.64+0x400] ;  /* 0x0004000e04087981 */ /* 0x000ea8000c1e1900 */
[----:B------:R-:W3:Y:S04]  /*1070*/  LDG.E R9, desc[UR14][R4.64+0x800] ;  /* 0x0008000e04097981 */ /* 0x000ee8000c1e1900 */
[----:B------:R-:W3:Y:S04]  /*1080*/  LDG.E R10, desc[UR14][R4.64+0xc00] ;  /* 0x000c000e040a7981 */ /* 0x000ee8000c1e1900 */
[----:B------:R-:W4:Y:S04]  /*1090*/  LDG.E R11, desc[UR14][R4.64+0x1000] ;  /* 0x0010000e040b7981 */ /* 0x000f28000c1e1900 */
[----:B------:R-:W4:Y:S04]  /*10a0*/  LDG.E R12, desc[UR14][R4.64+0x1400] ;  /* 0x0014000e040c7981 */ /* 0x000f28000c1e1900 */
[----:B------:R-:W5:Y:S04]  /*10b0*/  LDG.E R13, desc[UR14][R4.64+0x1800] ;  /* 0x0018000e040d7981 */ /* 0x000f68000c1e1900 */
        /* <DEDUP_REMOVED lines=8> */
[----:B------:R-:W5:Y:S01]  /*1140*/  LDG.E R21, desc[UR14][R4.64+0x3c00] ;  /* 0x003c000e04157981 */ /* 0x000f62000c1e1900 */
[----:B------:R-:W-:-:S04]  /*1150*/  ISETP.GE.U32.AND P0, PT, R23, UR5, PT ;  /* 0x0000000517007c0c */ /* 0x000fc8000bf06070 */
[----:B------:R-:W-:Y:S01]  /*1160*/  ISETP.GE.U32.AND.EX P0, PT, R22, UR4, PT, P0 ;  /* 0x0000000416007c0c */ /* 0x000fe2000bf06100 */
        /* <DEDUP_REMOVED lines=13> */
[----:B------:R-:W-:-:S04]  /*1240*/  FADD R6, R15, R6 ;  /* 0x000000060f067221 */ /* 0x000fc80000000000 */
[----:B------:R-:W-:Y:S01]  /*1250*/  FADD R7, R7, R6 ;  /* 0x0000000607077221 */ /* 0x000fe20000000000 */
[----:B------:R-:W-:Y:S06]  /*1260*/  @!P0 BRA `(.L_x_73) ;  /* 0x0000000c006c8947 */ /* 0x000fec0003800000 */
[----:B------:R-:W-:Y:S01]  /*1270*/  UIADD3 UR8, UP0, UPT, UR5, UR7, URZ ;  /* 0x0000000705087290 */ /* 0x000fe2000ff1e0ff */
[----:B------:R-:W-:Y:S01]  /*1280*/  IADD3 R23, P2, PT, R2, -0x1000, RZ ;  /* 0xfffff00002177810 */ /* 0x000fe20007f5e0ff */
[----:B------:R-:W0:Y:S01]  /*1290*/  LDCU.64 UR12, c[0x0][0x380] ;  /* 0x00007000ff0c77ac */ /* 0x000e220008000a00 */
[----:B------:R-:W-:Y:S02]  /*12a0*/  LOP3.LUT R5, RZ, R0, RZ, 0x33, !PT ;  /* 0x00000000ff057212 */ /* 0x000fe400078e33ff */
[----:B------:R-:W-:Y:S01]  /*12b0*/  IADD3.X R8, PT, PT, R3, -0x1, RZ, P2, !PT ;  /* 0xffffffff03087810 */ /* 0x000fe200017fe4ff */
[----:B------:R-:W-:Y:S01]  /*12c0*/  UIADD3.X UR9, UPT, UPT, URZ, UR4, URZ, UP0, !UPT ;  /* 0x00000004ff097290 */ /* 0x000fe200087fe4ff */
[----:B------:R-:W-:Y:S01]  /*12d0*/  ISETP.LT.U32.AND P0, PT, R23, UR8, PT ;  /* 0x0000000817007c0c */ /* 0x000fe2000bf01070 */
[----:B------:R-:W-:Y:S01]  /*12e0*/  UMOV UR6, UR5 ;  /* 0x0000000500067c82 */ /* 0x000fe20008000000 */
[----:B------:R-:W-:Y:S01]  /*12f0*/  IADD3 R9, P1, PT, R0, UR8, RZ ;  /* 0x0000000800097c10 */ /* 0x000fe2000ff3e0ff */
[----:B------:R-:W-:Y:S01]  /*1300*/  UMOV UR4, URZ ;  /* 0x000000ff00047c82 */ /* 0x000fe20008000000 */
[----:B------:R-:W-:Y:S01]  /*1310*/  IADD3 R5, PT, PT, R2, -UR5, R5 ;  /* 0x8000000502057c10 */ /* 0x000fe2000fffe005 */
[----:B------:R-:W-:Y:S01]  /*1320*/  UMOV UR10, UR8 ;  /* 0x00000008000a7c82 */ /* 0x000fe20008000000 */
[----:B------:R-:W-:Y:S01]  /*1330*/  MOV R11, UR9 ;  /* 0x00000009000b7c02 */ /* 0x000fe20008000f00 */
[----:B------:R-:W-:-:S03]  /*1340*/  IMAD.X R0, RZ, RZ, UR9, P1 ;  /* 0x00000009ff007e24 */ /* 0x000fc600088e06ff */
[----:B------:R-:W-:Y:S02]  /*1350*/  ISETP.GT.U32.AND.EX P0, PT, R11, R8, PT, P0 ;  /* 0x000000080b00720c */ /* 0x000fe40003f04100 */
[----:B0-----:R-:W-:-:S04]  /*1360*/  LEA R6, P2, R9, UR12, 0x2 ;  /* 0x0000000c09067c11 */ /* 0x001fc8000f8410ff */
[----:B------:R-:W-:Y:S02]  /*1370*/  IADD3 R6, P1, PT, R6, 0x2000, RZ ;  /* 0x0000200006067810 */ /* 0x000fe40007f3e0ff */
[----:B------:R-:W-:Y:S02]  /*1380*/  LEA.HI.X R9, R9, UR13, R0, 0x2, P2 ;  /* 0x0000000d09097c11 */ /* 0x000fe400090f1400 */
[----:B------:R-:W-:Y:S01]  /*1390*/  IADD3 R0, PT, PT, R5, -UR7, RZ ;  /* 0x8000000705007c10 */ /* 0x000fe2000fffe0ff */
[----:B------:R-:W-:Y:S02]  /*13a0*/  UMOV UR7, UR9 ;  /* 0x0000000900077c82 */ /* 0x000fe40008000000 */
[----:B------:R-:W-:Y:S01]  /*13b0*/  IMAD.X R9, RZ, RZ, R9, P1 ;  /* 0x000000ffff097224 */ /* 0x000fe200008e0609 */
[----:B------:R-:W-:Y:S06]  /*13c0*/  @P0 BRA `(.L_x_74) ;  /* 0x0000000400000947 */ /* 0x000fec0003800000 */
[----:B------:R-:W0:Y:S01]  /*13d0*/  LDC.64 R2, c[0x0][0x3b8] ;  /* 0x0000ee00ff027b82 */ /* 0x000e220000000a00 */
[----:B------:R-:W1:Y:S01]  /*13e0*/  LDCU.64 UR12, c[0x0][0x380] ;  /* 0x00007000ff0c77ac */ /* 0x000e620008000a00 */
[----:B------:R-:W-:Y:S01]  /*13f0*/  NOP ;  /* 0x0000000000007918 */ /* 0x000fe20000000000 */
.L_x_75:
[----:B------:R-:W2:Y:S02]  /*1400*/  S2R R5, SR_TID.X ;  /* 0x0000000000057919 */ /* 0x000ea40000002100 */
[----:B--2---:R-:W-:-:S04]  /*1410*/  IADD3 R5, P0, PT, R5, UR8, RZ ;  /* 0x0000000805057c10 */ /* 0x004fc8000ff1e0ff */
[----:B------:R-:W-:Y:S02]  /*1420*/  IADD3.X R10, PT, PT, RZ, UR9, RZ, P0, !PT ;  /* 0x00000009ff0a7c10 */ /* 0x000fe400087fe4ff */
[----:B-1----:R-:W-:-:S04]  /*1430*/  LEA R4, P0, R5, UR12, 0x2 ;  /* 0x0000000c05047c11 */ /* 0x002fc8000f8010ff */
[----:B------:R-:W-:-:S05]  /*1440*/  LEA.HI.X R5, R5, UR13, R10, 0x2, P0 ;  /* 0x0000000d05057c11 */ /* 0x000fca00080f140a */
        /* <DEDUP_REMOVED lines=15> */
[----:B------:R1:W5:Y:S01]  /*1540*/  LDG.E R22, desc[UR14][R4.64+0x3c00] ;  /* 0x003c000e04167981 */ /* 0x000362000c1e1900 */
[----:B------:R-:W-:-:S02]  /*1550*/  USHF.R.S32.HI UR11, URZ, 0x1f, UR5 ;  /* 0x0000001fff0b7899 */ /* 0x000fc40008011405 */
[----:B------:R-:W-:-:S04]  /*1560*/  UIADD3 UR6, UP0, UPT, UR5, UR10, URZ ;  /* 0x0000000a05067290 */ /* 0x000fc8000ff1e0ff */
[----:B------:R-:W-:Y:S01]  /*1570*/  UIADD3.X UR7, UPT, UPT, UR11, UR7, URZ, UP0, !UPT ;  /* 0x000000070b077290 */ /* 0x000fe200087fe4ff */
[----:B--2---:R-:W-:Y:S01]  /*1580*/  FADD R7, R24, R7 ;  /* 0x0000000718077221 */ /* 0x004fe20000000000 */
[----:B0-----:R-:W-:-:S04]  /*1590*/  IADD3 R24, P1, PT, R2, -UR8, RZ ;  /* 0x8000000802187c10 */ /* 0x001fc8000ff3e0ff */
[----:B------:R-:W-:Y:S02]  /*15a0*/  ISETP.GE.U32.AND P0, PT, R24, UR5, PT ;  /* 0x0000000518007c0c */ /* 0x000fe4000bf06070 */
[----:B-1----:R-:W-:Y:S01]  /*15b0*/  IADD3.X R4, PT, PT, R3, ~UR9, RZ, P1, !PT ;  /* 0x8000000903047c10 */ /* 0x002fe20008ffe4ff */
[----:B---3--:R-:W-:-:S03]  /*15c0*/  FADD R26, R25, R26 ;  /* 0x0000001a191a7221 */ /* 0x008fc60000000000 */
[----:B------:R-:W-:Y:S01]  /*15d0*/  ISETP.GE.U32.AND.EX P0, PT, R4, UR11, PT, P0 ;  /* 0x0000000b04007c0c */ /* 0x000fe2000bf06100 */
        /* <DEDUP_REMOVED lines=12> */
[----:B------:R-:W-:-:S04]  /*16a0*/  FADD R7, R7, R10 ;  /* 0x0000000a07077221 */ /* 0x000fc80000000000 */
[----:B------:R-:W-:Y:S01]  /*16b0*/  FADD R7, R22, R7 ;  /* 0x0000000716077221 */ /* 0x000fe20000000000 */
[----:B------:R-:W-:Y:S06]  /*16c0*/  @!P0 BRA `(.L_x_73) ;  /* 0x0000000800548947 */ /* 0x000fec0003800000 */
[----:B------:R-:W-:Y:S01]  /*16d0*/  UIADD3 UR8, UP0, UPT, UR5, UR8, URZ ;  /* 0x0000000805087290 */ /* 0x000fe2000ff1e0ff */
[----:B------:R-:W-:Y:S01]  /*16e0*/  MOV R5, R9 ;  /* 0x0000000900057202 */ /* 0x000fe20000000f00 */
[----:B------:R-:W-:Y:S01]  /*16f0*/  IMAD.U32 R11, RZ, RZ, UR5 ;  /* 0x00000005ff0b7e24 */ /* 0x000fe2000f8e00ff */
[----:B------:R-:W-:Y:S01]  /*1700*/  UIADD3 UR4, UPT, UPT, UR4, 0x1, URZ ;  /* 0x0000000104047890 */ /* 0x000fe2000fffe0ff */
[----:B------:R-:W-:Y:S01]  /*1710*/  IMAD.MOV.U32 R4, RZ, RZ, R6 ;  /* 0x000000ffff047224 */ /* 0x000fe200078e0006 */
[----:B------:R-:W-:Y:S01]  /*1720*/  UIADD3.X UR9, UPT, UPT, UR11, UR9, URZ, UP0, !UPT ;  /* 0x000000090b097290 */ /* 0x000fe200087fe4ff */
[----:B------:R-:W-:Y:S01]  /*1730*/  ISETP.LT.U32.AND P0, PT, R23, UR8, PT ;  /* 0x0000000817007c0c */ /* 0x000fe2000bf01070 */
[----:B------:R-:W-:Y:S01]  /*1740*/  VIADD R0, R0, -UR5 ;  /* 0x8000000500007c36 */ /* 0x000fe20008000000 */
[----:B------:R-:W-:Y:S01]  /*1750*/  UMOV UR10, UR6 ;  /* 0x00000006000a7c82 */ /* 0x000fe20008000000 */
[----:B------:R-:W-:Y:S02]  /*1760*/  IMAD.WIDE R4, R11, 0x4, R4 ;  /* 0x000000040b047825 */ /* 0x000fe400078e0204 */
[----:B------:R-:W-:-:S02]  /*1770*/  MOV R13, UR9 ;  /* 0x00000009000d7c02 */ /* 0x000fc40008000f00 */
[----:B------:R-:W-:Y:S01]  /*1780*/  IMAD.MOV.U32 R6, RZ, RZ, R4 ;  /* 0x000000ffff067224 */ /* 0x000fe200078e0004 */
[----:B------:R-:W-:Y:S02]  /*1790*/  MOV R9, R5 ;  /* 0x0000000500097202 */ /* 0x000fe40000000f00 */
[----:B------:R-:W-:-:S13]  /*17a0*/  ISETP.GT.U32.AND.EX P0, PT, R13, R8, PT, P0 ;  /* 0x000000080d00720c */ /* 0x000fda0003f04100 */
[----:B------:R-:W-:Y:S05]  /*17b0*/  @!P0 BRA `(.L_x_75) ;  /* 0xfffffffc00108947 */ /* 0x000fea000383ffff */
[----:B------:R-:W-:-:S05]  /*17c0*/  UMOV UR6, UR5 ;  /* 0x0000000500067c82 */ /* 0x000fca0008000000 */
.L_x_74:
[----:B------:R-:W0:Y:S01]  /*17d0*/  S2R R5, SR_TID.X ;  /* 0x0000000000057919 */ /* 0x000e220000002100 */
[C---:B------:R-:W-:Y:S01]  /*17e0*/  IADD3 R4, PT, PT, R2.reuse, -UR8, RZ ;  /* 0x8000000802047c10 */ /* 0x040fe2000fffe0ff */
[----:B------:R-:W-:Y:S01]  /*17f0*/  IMAD.U32 R8, RZ, RZ, UR9 ;  /* 0x00000009ff087e24 */ /* 0x000fe2000f8e00ff */
[----:B------:R-:W-:Y:S01]  /*1800*/  ISETP.LE.U32.AND P1, PT, R2, UR8, PT ;  /* 0x0000000802007c0c */ /* 0x000fe2000bf23070 */
[----:B------:R-:W-:Y:S01]  /*1810*/  BSSY.RECONVERGENT B1, `(.L_x_73) ;  /* 0x0000080000017945 */ /* 0x000fe20003800200 */
[----:B0-----:R-:W-:-:S04]  /*1820*/  ISETP.GE.AND P0, PT, R5, R4, PT ;  /* 0x000000040500720c */ /* 0x001fc80003f06270 */
[----:B------:R-:W-:-:S13]  /*1830*/  ISETP.GE.U32.OR.EX P0, PT, R8, R3, P0, P1 ;  /* 0x000000030800720c */ /* 0x000fda0000706510 */
[----:B------:R-:W-:Y:S05]  /*1840*/  @P0 BRA `(.L_x_76) ;  /* 0x0000000400f00947 */ /* 0x000fea0003800000 */
[----:B------:R-:W0:Y:S01]  /*1850*/  LDC R4, c[0x0][0x3c0] ;  /* 0x0000f000ff047b82 */ /* 0x000e220000000800 */
[----:B------:R-:W-:Y:S01]  /*1860*/  USHF.L.U32 UR5, UR16, 0xc, URZ ;  /* 0x0000000c10057899 */ /* 0x000fe200080006ff */
[----:B------:R-:W-:Y:S01]  /*1870*/  LOP3.LUT R3, RZ, R5, RZ, 0x33, !PT ;  /* 0x00000005ff037212 */ /* 0x000fe200078e33ff */
[----:B------:R-:W-:Y:S02]  /*1880*/  BSSY.RECONVERGENT B2, `(.L_x_77) ;  /* 0x0000037000027945 */ /* 0x000fe40003800200 */
[----:B------:R-:W-:-:S06]  /*1890*/  UIADD3 UR5, UPT, UPT, UR5, UR6, URZ ;  /* 0x0000000605057290 */ /* 0x000fcc000fffe0ff */
[----:B------:R-:W-:Y:S01]  /*18a0*/  IADD3 R2, PT, PT, R2, -UR5, R3 ;  /* 0x8000000502027c10 */ /* 0x000fe2000fffe003 */
[----:B0-----:R-:W-:Y:S01]  /*18b0*/  IMAD R3, R4, UR4, RZ ;  /* 0x0000000404037c24 */ /* 0x001fe2000f8e02ff */
[----:B------:R-:W-:-:S03]  /*18c0*/  MOV R4, R5 ;  /* 0x0000000500047202 */ /* 0x000fc60000000f00 */
[----:B------:R-:W-:-:S05]  /*18d0*/  IMAD R2, R3, -0x1000, R2 ;  /* 0xfffff00003027824 */ /* 0x000fca00078e0202 */
[C---:B------:R-:W-:Y:S02]  /*18e0*/  ISETP.GE.U32.AND P0, PT, R2.reuse, 0xf00, PT ;  /* 0x00000f000200780c */ /* 0x040fe40003f06070 */
[----:B------:R-:W-:-:S04]  /*18f0*/  LEA.HI R19, R2, 0x1, RZ, 0x18 ;  /* 0x0000000102137811 */ /* 0x000fc800078fc0ff */
[----:B------:R-:W-:-:S04]  /*1900*/  LOP3.LUT R21, R19, 0xf, RZ, 0xc0, !PT ;  /* 0x0000000f13157812 */ /* 0x000fc800078ec0ff */
[----:B------:R-:W-:-:S03]  /*1910*/  ISETP.NE.AND P1, PT, R21, RZ, PT ;  /* 0x000000ff1500720c */ /* 0x000fc60003f25270 */
[----:B------:R-:W-:Y:S10]  /*1920*/  @!P0 BRA `(.L_x_78) ;  /* 0x0000000000b08947 */ /* 0x000ff40003800000 */
[----:B------:R-:W-:Y:S01]  /*1930*/  LEA.HI R2, R0, 0x1, RZ, 0x18 ;  /* 0x0000000100027811 */ /* 0x000fe200078fc0ff */
[----:B------:R-:W-:-:S03]  /*1940*/  IMAD.MOV.U32 R4, RZ, RZ, R5 ;  /* 0x000000ffff047224 */ /* 0x000fc600078e0005 */
[----:B------:R-:W-:-:S04]  /*1950*/  LOP3.LUT R2, R2, 0x1fffff0, RZ, 0xc0, !PT ;  /* 0x01fffff002027812 */ /* 0x000fc800078ec0ff */
[----:B------:R-:W-:-:S07]  /*1960*/  IADD3 R8, PT, PT, -R2, RZ, RZ ;  /* 0x000000ff02087210 */ /* 0x000fce0007ffe1ff */
.L_x_79:
[----:B------:R-:W-:Y:S01]  /*1970*/  IMAD.MOV.U32 R2, RZ, RZ, R6 ;  /* 0x000000ffff027224 */ /* 0x000fe200078e0006 */
[----:B------:R-:W-:-:S05]  /*1980*/  MOV R3, R9 ;  /* 0x0000000900037202 */ /* 0x000fca0000000f00 */
[----:B------:R-:W2:Y:S04]  /*1990*/  LDG.E R18, desc[UR14][R2.64+-0x2000] ;  /* 0xffe0000e02127981 */ /* 0x000ea8000c1e1900 */
[----:B------:R-:W3:Y:S04]  /*19a0*/  LDG.E R17, desc[UR14][R2.64+-0x1c00] ;  /* 0xffe4000e02117981 */ /* 0x000ee8000c1e1900 */
        /* <DEDUP_REMOVED lines=14> */
[----:B------:R-:W-:-:S02]  /*1a90*/  VIADD R8, R8, 0x10 ;  /* 0x0000001008087836 */ /* 0x000fc40000000000 */
[----:B------:R-:W-:-:S03]  /*1aa0*/  VIADD R4, R4, 0x1000 ;  /* 0x0000100004047836 */ /* 0x000fc60000000000 */
[----:B------:R-:W-:Y:S01]  /*1ab0*/  ISETP.NE.AND P0, PT, R8, RZ, PT ;  /* 0x000000ff0800720c */ /* 0x000fe20003f05270 */
[----:B--2---:R-:W-:-:S04]  /*1ac0*/  FADD R18, R18, R7 ;  /* 0x0000000712127221 */ /* 0x004fc80000000000 */
        /* <DEDUP_REMOVED lines=13> */
[----:B------:R-:W-:-:S03]  /*1ba0*/  IADD3 R6, P2, PT, R2, 0x4000, RZ ;  /* 0x0000400002067810 */ /* 0x000fc60007f5e0ff */
[----:B------:R-:W-:Y:S01]  /*1bb0*/  FADD R10, R10, R9 ;  /* 0x000000090a0a7221 */ /* 0x000fe20000000000 */
[----:B------:R-:W-:-:S03]  /*1bc0*/  IADD3.X R9, PT, PT, RZ, R3, RZ, P2, !PT ;  /* 0x00000003ff097210 */ /* 0x000fc600017fe4ff */
[----:B------:R-:W-:Y:S01]  /*1bd0*/  FADD R7, R10, R5 ;  /* 0x000000050a077221 */ /* 0x000fe20000000000 */
[----:B------:R-:W-:Y:S06]  /*1be0*/  @P0 BRA `(.L_x_79) ;  /* 0xfffffffc00600947 */ /* 0x000fec000383ffff */
.L_x_78:
[----:B------:R-:W-:Y:S05]  /*1bf0*/  BSYNC.RECONVERGENT B2 ;  /* 0x0000000000027941 */ /* 0x000fea0003800200 */
.L_x_77:
[----:B------:R-:W-:Y:S05]  /*1c00*/  @!P1 BRA `(.L_x_76) ;  /* 0x0000000400009947 */ /* 0x000fea0003800000 */
[----:B------:R-:W-:Y:S01]  /*1c10*/  ISETP.GE.U32.AND P0, PT, R21, 0x8, PT ;  /* 0x000000081500780c */ /* 0x000fe20003f06070 */
[----:B------:R-:W-:Y:S01]  /*1c20*/  BSSY.RECONVERGENT B2, `(.L_x_80) ;  /* 0x0000019000027945 */ /* 0x000fe20003800200 */
[----:B------:R-:W-:-:S04]  /*1c30*/  LOP3.LUT R9, R19, 0x7, RZ, 0xc0, !PT ;  /* 0x0000000713097812 */ /* 0x000fc800078ec0ff */
[----:B------:R-:W-:-:S07]  /*1c40*/  ISETP.NE.AND P1, PT, R9, RZ, PT ;  /* 0x000000ff0900720c */ /* 0x000fce0003f25270 */
[----:B------:R-:W-:Y:S06]  /*1c50*/  @!P0 BRA `(.L_x_81) ;  /* 0x0000000000548947 */ /* 0x000fec0003800000 */
[----:B------:R-:W-:-:S04]  /*1c60*/  IADD3 R3, P0, PT, R4, UR8, RZ ;  /* 0x0000000804037c10 */ /* 0x000fc8000ff1e0ff */
[----:B------:R-:W-:Y:S02]  /*1c70*/  IADD3.X R6, PT, PT, RZ, UR9, RZ, P0, !PT ;  /* 0x00000009ff067c10 */ /* 0x000fe400087fe4ff */
[----:B------:R-:W-:-:S04]  /*1c80*/  LEA R2, P0, R3, UR12, 0x2 ;  /* 0x0000000c03027c11 */ /* 0x000fc8000f8010ff */
[----:B------:R-:W-:-:S05]  /*1c90*/  LEA.HI.X R3, R3, UR13, R6, 0x2, P0 ;  /* 0x0000000d03037c11 */ /* 0x000fca00080f1406 */
[----:B------:R-:W2:Y:S04]  /*1ca0*/  LDG.E R6, desc[UR14][R2.64] ;  /* 0x0000000e02067981 */ /* 0x000ea8000c1e1900 */
[----:B------:R-:W3:Y:S04]  /*1cb0*/  LDG.E R5, desc[UR14][R2.64+0x400] ;  /* 0x0004000e02057981 */ /* 0x000ee8000c1e1900 */
[----:B------:R-:W4:Y:S04]  /*1cc0*/  LDG.E R8, desc[UR14][R2.64+0x800] ;  /* 0x0008000e02087981 */ /* 0x000f28000c1e1900 */
[----:B------:R-:W5:Y:S04]  /*1cd0*/  LDG.E R10, desc[UR14][R2.64+0xc00] ;  /* 0x000c000e020a7981 */ /* 0x000f68000c1e1900 */
[----:B------:R-:W5:Y:S04]  /*1ce0*/  LDG.E R12, desc[UR14][R2.64+0x1000] ;  /* 0x0010000e020c7981 */ /* 0x000f68000c1e1900 */
[----:B------:R-:W5:Y:S04]  /*1cf0*/  LDG.E R14, desc[UR14][R2.64+0x1400] ;  /* 0x0014000e020e7981 */ /* 0x000f68000c1e1900 */
[----:B------:R-:W5:Y:S04]  /*1d00*/  LDG.E R16, desc[UR14][R2.64+0x1800] ;  /* 0x0018000e02107981 */ /* 0x000f68000c1e1900 */
[----:B------:R-:W5:Y:S01]  /*1d10*/  LDG.E R18, desc[UR14][R2.64+0x1c00] ;  /* 0x001c000e02127981 */ /* 0x000f62000c1e1900 */
[----:B------:R-:W-:-:S02]  /*1d20*/  VIADD R4, R4, 0x800 ;  /* 0x0000080004047836 */ /* 0x000fc40000000000 */
[----:B--2---:R-:W-:-:S04]  /*1d30*/  FADD R6, R7, R6 ;  /* 0x0000000607067221 */ /* 0x004fc80000000000 */
[----:B---3--:R-:W-:-:S04]  /*1d40*/  FADD R5, R6, R5 ;  /* 0x0000000506057221 */ /* 0x008fc80000000000 */
[----:B----4-:R-:W-:-:S04]  /*1d50*/  FADD R5, R5, R8 ;  /* 0x0000000805057221 */ /* 0x010fc80000000000 */
[----:B-----5:R-:W-:-:S04]  /*1d60*/  FADD R5, R5, R10 ;  /* 0x0000000a05057221 */ /* 0x020fc80000000000 */
[----:B------:R-:W-:-:S04]  /*1d70*/  FADD R5, R5, R12 ;  /* 0x0000000c05057221 */ /* 0x000fc80000000000 */
[----:B------:R-:W-:-:S04]  /*1d80*/  FADD R5, R5, R14 ;  /* 0x0000000e05057221 */ /* 0x000fc80000000000 */
[----:B------:R-:W-:-:S04]  /*1d90*/  FADD R5, R5, R16 ;  /* 0x0000001005057221 */ /* 0x000fc80000000000 */
[----:B------:R-:W-:-:S07]  /*1da0*/  FADD R7, R5, R18 ;  /* 0x0000001205077221 */ /* 0x000fce0000000000 */
.L_x_81:
[----:B------:R-:W-:Y:S05]  /*1db0*/  BSYNC.RECONVERGENT B2 ;  /* 0x0000000000027941 */ /* 0x000fea0003800200 */
.L_x_80:
[----:B------:R-:W-:Y:S05]  /*1dc0*/  @!P1 BRA `(.L_x_76) ;  /* 0x0000000000909947 */ /* 0x000fea0003800000 */
[----:B------:R-:W-:Y:S01]  /*1dd0*/  ISETP.GE.U32.AND P0, PT, R9, 0x4, PT ;  /* 0x000000040900780c */ /* 0x000fe20003f06070 */
[----:B------:R-:W-:Y:S01]  /*1de0*/  BSSY.RECONVERGENT B2, `(.L_x_82) ;  /* 0x0000010000027945 */ /* 0x000fe20003800200 */
[----:B------:R-:W-:-:S11]  /*1df0*/  LOP3.LUT P1, RZ, R19, 0x3, RZ, 0xc0, !PT ;  /* 0x0000000313ff7812 */ /* 0x000fd6000782c0ff */
[----:B------:R-:W-:Y:S05]  /*1e00*/  @!P0 BRA `(.L_x_83) ;  /* 0x0000000000348947 */ /* 0x000fea0003800000 */
[----:B------:R-:W-:-:S04]  /*1e10*/  IADD3 R3, P0, PT, R4, UR8, RZ ;  /* 0x0000000804037c10 */ /* 0x000fc8000ff1e0ff */
[----:B------:R-:W-:Y:S02]  /*1e20*/  IADD3.X R6, PT, PT, RZ, UR9, RZ, P0, !PT ;  /* 0x00000009ff067c10 */ /* 0x000fe400087fe4ff */
[----:B------:R-:W-:-:S04]  /*1e30*/  LEA R2, P0, R3, UR12, 0x2 ;  /* 0x0000000c03027c11 */ /* 0x000fc8000f8010ff */
[----:B------:R-:W-:-:S05]  /*1e40*/  LEA.HI.X R3, R3, UR13, R6, 0x2, P0 ;  /* 0x0000000d03037c11 */ /* 0x000fca00080f1406 */
[----:B------:R-:W2:Y:S04]  /*1e50*/  LDG.E R6, desc[UR14][R2.64] ;  /* 0x0000000e02067981 */ /* 0x000ea8000c1e1900 */
[----:B------:R-:W3:Y:S04]  /*1e60*/  LDG.E R5, desc[UR14][R2.64+0x400] ;  /* 0x0004000e02057981 */ /* 0x000ee8000c1e1900 */
[----:B------:R-:W4:Y:S04]  /*1e70*/  LDG.E R8, desc[UR14][R2.64+0x800] ;  /* 0x0008000e02087981 */ /* 0x000f28000c1e1900 */
[----:B------:R-:W5:Y:S01]  /*1e80*/  LDG.E R10, desc[UR14][R2.64+0xc00] ;  /* 0x000c000e020a7981 */ /* 0x000f62000c1e1900 */
[----:B------:R-:W-:-:S02]  /*1e90*/  VIADD R4, R4, 0x400 ;  /* 0x0000040004047836 */ /* 0x000fc40000000000 */
[----:B--2---:R-:W-:-:S04]  /*1ea0*/  FADD R6, R7, R6 ;  /* 0x0000000607067221 */ /* 0x004fc80000000000 */
[----:B---3--:R-:W-:-:S04]  /*1eb0*/  FADD R5, R6, R5 ;  /* 0x0000000506057221 */ /* 0x008fc80000000000 */
[----:B----4-:R-:W-:-:S04]  /*1ec0*/  FADD R5, R5, R8 ;  /* 0x0000000805057221 */ /* 0x010fc80000000000 */
[----:B-----5:R-:W-:-:S07]  /*1ed0*/  FADD R7, R5, R10 ;  /* 0x0000000a05077221 */ /* 0x020fce0000000000 */
.L_x_83:
[----:B------:R-:W-:Y:S05]  /*1ee0*/  BSYNC.RECONVERGENT B2 ;  /* 0x0000000000027941 */ /* 0x000fea0003800200 */
.L_x_82:
[----:B------:R-:W-:Y:S05]  /*1ef0*/  @!P1 BRA `(.L_x_76) ;  /* 0x0000000000449947 */ /* 0x000fea0003800000 */
[----:B------:R-:W-:Y:S02]  /*1f00*/  LOP3.LUT R0, R0, 0xffff, RZ, 0xc0, !PT ;  /* 0x0000ffff00007812 */ /* 0x000fe400078ec0ff */
[----:B------:R-:W-:Y:S02]  /*1f10*/  IADD3 R5, P0, PT, R4, UR10, RZ ;  /* 0x0000000a04057c10 */ /* 0x000fe4000ff1e0ff */
[----:B------:R-:W-:Y:S02]  /*1f20*/  LEA.HI R0, R0, 0x1, RZ, 0x18 ;  /* 0x0000000100007811 */ /* 0x000fe400078fc0ff */
[----:B------:R-:W-:Y:S02]  /*1f30*/  LEA R4, P1, R5, UR12, 0x2 ;  /* 0x0000000c05047c11 */ /* 0x000fe4000f8210ff */
[----:B------:R-:W-:Y:S02]  /*1f40*/  LOP3.LUT R0, R0, 0x3, RZ, 0xc0, !PT ;  /* 0x0000000300007812 */ /* 0x000fe400078ec0ff */
[----:B------:R-:W-:-:S03]  /*1f50*/  IADD3.X R2, PT, PT, RZ, UR7, RZ, P0, !PT ;  /* 0x00000007ff027c10 */ /* 0x000fc600087fe4ff */
[----:B------:R-:W-:Y:S01]  /*1f60*/  IMAD.MOV R0, RZ, RZ, -R0 ;  /* 0x000000ffff007224 */ /* 0x000fe200078e0a00 */
[----:B------:R-:W-:-:S07]  /*1f70*/  LEA.HI.X R5, R5, UR13, R2, 0x2, P1 ;  /* 0x0000000d05057c11 */ /* 0x000fce00088f1402 */
.L_x_84:
[----:B------:R-:W-:Y:S01]  /*1f80*/  MOV R2, R4 ;  /* 0x0000000400027202 */ /* 0x000fe20000000f00 */
[----:B------:R-:W-:-:S05]  /*1f90*/  IMAD.MOV.U32 R3, RZ, RZ, R5 ;  /* 0x000000ffff037224 */ /* 0x000fca00078e0005 */
[----:B------:R-:W2:Y:S01]  /*1fa0*/  LDG.E R2, desc[UR14][R2.64] ;  /* 0x0000000e02027981 */ /* 0x000ea2000c1e1900 */
[----:B------:R-:W-:Y:S02]  /*1fb0*/  IADD3 R0, PT, PT, R0, 0x1, RZ ;  /* 0x0000000100007810 */ /* 0x000fe40007ffe0ff */
[----:B------:R-:W-:Y:S02]  /*1fc0*/  IADD3 R4, P1, PT, R4, 0x400, RZ ;  /* 0x0000040004047810 */ /* 0x000fe40007f3e0ff */
[----:B------:R-:W-:-:S03]  /*1fd0*/  ISETP.NE.AND P0, PT, R0, RZ, PT ;  /* 0x000000ff0000720c */ /* 0x000fc60003f05270 */
[----:B------:R-:W-:Y:S02]  /*1fe0*/  IMAD.X R5, RZ, RZ, R5, P1 ;  /* 0x000000ffff057224 */ /* 0x000fe400008e0605 */
[----:B--2---:R-:W-:-:S08]  /*1ff0*/  FADD R7, R2, R7 ;  /* 0x0000000702077221 */ /* 0x004fd00000000000 */
[----:B------:R-:W-:Y:S05]  /*2000*/  @P0 BRA `(.L_x_84) ;  /* 0xfffffffc00dc0947 */ /* 0x000fea000383ffff */
.L_x_76:
[----:B------:R-:W-:Y:S05]  /*2010*/  BSYNC.RECONVERGENT B1 ;  /* 0x0000000000017941 */ /* 0x000fea0003800200 */
.L_x_73:
[----:B------:R-:W0:Y:S01]  /*2020*/  S2R R6, SR_LANEID ;  /* 0x0000000000067919 */ /* 0x000e220000000000 */
[----:B------:R-:W1:Y:S01]  /*2030*/  SHFL.DOWN PT, R0, R7, 0x1, 0x1f ;  /* 0x08201f0007007f89 */ /* 0x000e6200000e0000 */
[----:B------:R-:W2:Y:S01]  /*2040*/  S2R R5, SR_TID.X ;  /* 0x0000000000057919 */ /* 0x000ea20000002100 */
[C---:B0-----:R-:W-:Y:S02]  /*2050*/  ISETP.GT.AND P0, PT, R6.reuse, 0x1e, PT ;  /* 0x0000001e0600780c */ /* 0x041fe40003f04270 */
[----:B------:R-:W-:-:S11]  /*2060*/  ISETP.NE.AND P1, PT, R6, RZ, PT ;  /* 0x000000ff0600720c */ /* 0x000fd60003f25270 */
[----:B-1----:R-:W-:Y:S01]  /*2070*/  @!P0 FADD R7, R0, R7 ;  /* 0x0000000700078221 */ /* 0x002fe20000000000 */
[----:B------:R-:W-:Y:S01]  /*2080*/  ISETP.GT.AND P0, PT, R6, 0x1d, PT ;  /* 0x0000001d0600780c */ /* 0x000fe20003f04270 */
[----:B------:R-:W0:Y:S01]  /*2090*/  @!P1 S2R R4, SR_CgaCtaId ;  /* 0x0000000000049919 */ /* 0x000e220000008800 */
[----:B------:R-:W-:Y:S02]  /*20a0*/  @!P1 MOV R3, 0x400 ;  /* 0x0000040000039802 */ /* 0x000fe40000000f00 */
[----:B--2---:R-:W-:Y:S01]  /*20b0*/  @!P1 SHF.R.U32.HI R2, RZ, 0x3, R5 ;  /* 0x00000003ff029819 */ /* 0x004fe20000011605 */
        /* <DEDUP_REMOVED lines=31> */
[----:B------:R-:W-:-:S07]  /*22b0*/  FADD R9, R2, R3 ;  /* 0x0000000302097221 */ /* 0x000fce0000000000 */
.L_x_72:
[----:B------:R-:W-:Y:S05]  /*22c0*/  BSYNC.RECONVERGENT B0 ;  /* 0x0000000000007941 */ /* 0x000fea0003800200 */
.L_x_57:
[----:B------:R-:W-:Y:S05]  /*22d0*/  @P0 EXIT ;  /* 0x000000000000094d */ /* 0x000fea0003800000 */
[----:B------:R-:W3:Y:S02]  /*22e0*/  LDCU.64 UR4, c[0x0][0x388] ;  /* 0x00007100ff0477ac */ /* 0x000ee40008000a00 */
[----:B---3--:R-:W-:-:S06]  /*22f0*/  UIMAD.WIDE.U32 UR4, UR16, 0x4, UR4 ;  /* 0x00000004100478a5 */ /* 0x008fcc000f8e0004 */
[----:B------:R-:W-:Y:S01]  /*2300*/  IMAD.U32 R2, RZ, RZ, UR4 ;  /* 0x00000004ff027e24 */ /* 0x000fe2000f8e00ff */
[----:B0-2---:R-:W-:-:S05]  /*2310*/  MOV R3, UR5 ;  /* 0x0000000500037c02 */ /* 0x005fca0008000f00 */
[----:B------:R-:W-:Y:S01]  /*2320*/  STG.E desc[UR14][R2.64], R9 ;  /* 0x0000000902007986 */ /* 0x000fe2000c10190e */
[----:B------:R-:W-:Y:S05]  /*2330*/  EXIT ;  /* 0x000000000000794d */ /* 0x000fea0003800000 */
.L_x_85:
        /* <DEDUP_REMOVED lines=12> */
.L_x_320:


//--------------------- .text._ZN3cub18CUB_300001_SM_10006detail6reduce28DeviceReduceSingleTileKernelINS2_10policy_hubIfyN4cuda3std3__44plusIfEEE10Policy1000EN6thrust24THRUST_300001_SM_1000_NS6detail15normal_iteratorINSD_10device_ptrIfEEEEPfyS9_ffNS7_10__identityEEEvT0_T1_T2_T3_T4_T6_ --------------------------
	.section	.text._ZN3cub18CUB_300001_SM_10006detail6reduce28DeviceReduceSingleTileKernelINS2_10policy_hubIfyN4cuda3std3__44plusIfEEE10Policy1000EN6thrust24THRUST_300001_SM_1000_NS6detail15normal_iteratorINSD_10device_ptrIfEEEEPfyS9_ffNS7_10__identityEEEvT0_T1_T2_T3_T4_T6_,"ax",@progbits
	.align	128
        .global         _ZN3cub18CUB_300001_SM_10006detail6reduce28DeviceReduceSingleTileKernelINS2_10policy_hubIfyN4cuda3std3__44plusIfEEE10Policy1000EN6thrust24THRUST_300001_SM_1000_NS6detail15normal_iteratorINSD_10device_ptrIfEEEEPfyS9_ffNS7_10__identityEEEvT0_T1_T2_T3_T4_T6_
        .type           _ZN3cub18CUB_300001_SM_10006detail6reduce28DeviceReduceSingleTileKernelINS2_10policy_hubIfyN4cuda3std3__44plusIfEEE10Policy1000EN6thrust24THRUST_300001_SM_1000_NS6detail15normal_iteratorINSD_10device_ptrIfEEEEPfyS9_ffNS7_10__identityEEEvT0_T1_T2_T3_T4_T6_,@function
        .size           _ZN3cub18CUB_300001_SM_10006detail6reduce28DeviceReduceSingleTileKernelINS2_10policy_hubIfyN4cuda3std3__44plusIfEEE10Policy1000EN6thrust24THRUST_300001_SM_1000_NS6detail15normal_iteratorINSD_10device_ptrIfEEEEPfyS9_ffNS7_10__identityEEEvT0_T1_T2_T3_T4_T6_,(.L_x_321 - _ZN3cub18CUB_300001_SM_10006detail6reduce28DeviceReduceSingleTileKernelINS2_10policy_hubIfyN4cuda3std3__44plusIfEEE10Policy1000EN6thrust24THRUST_300001_SM_1000_NS6detail15normal_iteratorINSD_10device_ptrIfEEEEPfyS9_ffNS7_10__identityEEEvT0_T1_T2_T3_T4_T6_)
        .other          _ZN3cub18CUB_300001_SM_10006detail6reduce28DeviceReduceSingleTileKernelINS2_10policy_hubIfyN4cuda3std3__44plusIfEEE10Policy1000EN6thrust24THRUST_300001_SM_1000_NS6detail15normal_iteratorINSD_10device_ptrIfEEEEPfyS9_ffNS7_10__identityEEEvT0_T1_T2_T3_T4_T6_,@"STO_CUDA_ENTRY STV_DEFAULT"
_ZN3cub18CUB_300001_SM_10006detail6reduce28DeviceReduceSingleTileKernelINS2_10policy_hubIfyN4cuda3std3__44plusIfEEE10Policy1000EN6thrust24THRUST_300001_SM_1000_NS6detail15normal_iteratorINSD_10device_ptrIfEEEEPfyS9_ffNS7_10__identityEEEvT0_T1_T2_T3_T4_T6_:
.text._ZN3cub18CUB_300001_SM_10006detail6reduce28DeviceReduceSingleTileKernelINS2_10policy_hubIfyN4cuda3std3__44plusIfEEE10Policy1000EN6thrust24THRUST_300001_SM_1000_NS6detail15normal_iteratorINSD_10device_ptrIfEEEEPfyS9_ffNS7_10__identityEEEvT0_T1_T2_T3_T4_T6_:
[----:B------:R-:W-:Y:S01]  /*0000*/  LDC R1, c[0x0][0x37c] ;  /* 0x0000df00ff017b82 */ /* 0x000fe20000000800 */
[----:B------:R-:W0:Y:S01]  /*0010*/  LDCU.64 UR4, c[0x0][0x390] ;  /* 0x00007200ff0477ac */ /* 0x000e220008000a00 */
[----:B------:R-:W1:Y:S01]  /*0020*/  LDCU.64 UR6, c[0x0][0x358] ;  /* 0x00006b00ff0677ac */ /* 0x000e620008000a00 */
[----:B0-----:R-:W-:Y:S01]  /*0030*/  MOV R4, UR4 ;  /* 0x0000000400047c02 */ /* 0x001fe20008000f00 */
[----:B------:R-:W-:-:S03]  /*0040*/  IMAD.U32 R0, RZ, RZ, UR5 ;  /* 0x00000005ff007e24 */ /* 0x000fc6000f8e00ff */
[----:B------:R-:W-:-:S04]  /*0050*/  ISETP.NE.U32.AND P0, PT, R4, RZ, PT ;  /* 0x000000ff0400720c */ /* 0x000fc80003f05070 */
[----:B------:R-:W-:-:S13]  /*0060*/  ISETP.NE.AND.EX P0, PT, R0, RZ, PT, P0 ;  /* 0x000000ff0000720c */ /* 0x000fda0003f05300 */
        /* <DEDUP_REMOVED lines=8> */
.L_x_86:
[----:B------:R-:W-:Y:S01]  /*00f0*/  ISETP.GT.U32.AND P0, PT, R4, 0xfff, PT ;  /* 0x00000fff0400780c */ /* 0x000fe20003f04070 */
[----:B------:R-:W-:Y:S03]  /*0100*/  BSSY.RECONVERGENT B0, `(.L_x_87) ;  /* 0x00001f3000007945 */ /* 0x000fe60003800200 */
[----:B------:R-:W-:-:S13]  /*0110*/  ISETP.GT.U32.AND.EX P0, PT, R0, RZ, PT, P0 ;  /* 0x000000ff0000720c */ /* 0x000fda0003f04100 */
[----:B------:R-:W-:Y:S05]  /*0120*/  @P0 BRA `(.L_x_88) ;  /* 0x0000000c00ac0947 */ /* 0x000fea0003800000 */
[----:B------:R-:W0:Y:S01]  /*0130*/  S2R R5, SR_TID.X ;  /* 0x0000000000057919 */ /* 0x000e220000002100 */
[----:B------:R-:W-:Y:S01]  /*0140*/  BSSY.RECONVERGENT B1, `(.L_x_89) ;  /* 0x0000009000017945 */ /* 0x000fe20003800200 */
[----:B------:R-:W-:Y:S01]  /*0150*/  HFMA2 R6, -RZ, RZ, 0, 0 ;  /* 0x00000000ff067431 */ /* 0x000fe200000001ff */
[----:B0-----:R-:W-:Y:S01]  /*0160*/  ISETP.GE.U32.AND P0, PT, R5, R4, PT ;  /* 0x000000040500720c */ /* 0x001fe20003f06070 */
[----:B------:R-:W-:-:S12]  /*0170*/  IMAD.MOV.U32 R7, RZ, RZ, R5 ;  /* 0x000000ffff077224 */ /* 0x000fd800078e0005 */
[----:B------:R-:W-:Y:S05]  /*0180*/  @P0 BRA `(.L_x_90) ;  /* 0x0000000000100947 */ /* 0x000fea0003800000 */
[----:B------:R-:W0:Y:S02]  /*0190*/  LDC.64 R2, c[0x0][0x380] ;  /* 0x0000e000ff027b82 */ /* 0x000e240000000a00 */
[----:B0-----:R-:W-:-:S05]  /*01a0*/  IMAD.WIDE.U32 R2, R5, 0x4, R2 ;  /* 0x0000000405027825 */ /* 0x001fca00078e0002 */
[----:B------:R0:W5:Y:S01]  /*01b0*/  LDG.E R6, desc[UR6][R2.64] ;  /* 0x0000000602067981 */ /* 0x000162000c1e1900 */
[----:B------:R-:W-:-:S07]  /*01c0*/  IADD3 R7, PT, PT, R5, 0x100, RZ ;  /* 0x0000010005077810 */ /* 0x000fce0007ffe0ff */
.L_x_90:
[----:B------:R-:W-:Y:S05]  /*01d0*/  BSYNC.RECONVERGENT B1 ;  /* 0x0000000000017941 */ /* 0x000fea0003800200 */
.L_x_89:
[----:B------:R-:W-:Y:S01]  /*01e0*/  ISETP.GE.U32.AND P0, PT, R7, R4, PT ;  /* 0x000000040700720c */ /* 0x000fe20003f06070 */
[----:B------:R-:W-:-:S12]  /*01f0*/  BSSY.RECONVERGENT B1, `(.L_x_91) ;  /* 0x000006d000017945 */ /* 0x000fd80003800200 */
[----:B------:R-:W-:Y:S05]  /*0200*/  @P0 BRA `(.L_x_92) ;  /* 0x0000000400ac0947 */ /* 0x000fea0003800000 */
[----:B0-----:R-:W-:Y:S01]  /*0210*/  LOP3.LUT R3, RZ, R7, RZ, 0x33, !PT ;  /* 0x00000007ff037212 */ /* 0x001fe200078e33ff */
[----:B------:R-:W-:Y:S04]  /*0220*/  BSSY.RECONVERGENT B2, `(.L_x_93) ;  /* 0x0000033000027945 */ /* 0x000fe80003800200 */
[----:B------:R-:W-:-:S05]  /*0230*/  IMAD.IADD R3, R3, 0x1, R4 ;  /* 0x0000000103037824 */ /* 0x000fca00078e0204 */
[C---:B------:R-:W-:Y:S02]  /*0240*/  ISETP.GE.U32.AND P0, PT, R3.reuse, 0xf00, PT ;  /* 0x00000f000300780c */ /* 0x040fe40003f06070 */
[----:B------:R-:W-:-:S04]  /*0250*/  LEA.HI R8, R3, 0x1, RZ, 0x18 ;  /* 0x0000000103087811 */ /* 0x000fc800078fc0ff */
[----:B------:R-:W-:-:S04]  /*0260*/  LOP3.LUT R22, R8, 0xf, RZ, 0xc0, !PT ;  /* 0x0000000f08167812 */ /* 0x000fc800078ec0ff */
[----:B------:R-:W-:-:S03]  /*0270*/  ISETP.NE.AND P1, PT, R22, RZ, PT ;  /* 0x000000ff1600720c */ /* 0x000fc60003f25270 */
[----:B------:R-:W-:Y:S10]  /*0280*/  @!P0 BRA `(.L_x_94) ;  /* 0x0000000000b08947 */ /* 0x000ff40003800000 */
[----:B------:R-:W0:Y:S01]  /*0290*/  LDC.64 R2, c[0x0][0x380] ;  /* 0x0000e000ff027b82 */ /* 0x000e220000000a00 */
[----:B------:R-:W-:-:S04]  /*02a0*/  LOP3.LUT R9, R8, 0x1fffff0, RZ, 0xc0, !PT ;  /* 0x01fffff008097812 */ /* 0x000fc800078ec0ff */
[----:B------:R-:W-:Y:S01]  /*02b0*/  IADD3 R9, PT, PT, -R9, RZ, RZ ;  /* 0x000000ff09097210 */ /* 0x000fe20007ffe1ff */
[----:B0-----:R-:W-:-:S03]  /*02c0*/  IMAD.WIDE.U32 R2, R7, 0x4, R2 ;  /* 0x0000000407027825 */ /* 0x001fc600078e0002 */
[----:B------:R-:W-:-:S05]  /*02d0*/  IADD3 R2, P0, PT, R2, 0x2000, RZ ;  /* 0x0000200002027810 */ /* 0x000fca0007f1e0ff */
[----:B------:R-:W-:-:S08]  /*02e0*/  IMAD.X R3, RZ, RZ, R3, P0 ;  /* 0x000000ffff037224 */ /* 0x000fd000000e0603 */
.L_x_95:
        /* <DEDUP_REMOVED lines=38> */
.L_x_94:
[----:B------:R-:W-:Y:S05]  /*0550*/  BSYNC.RECONVERGENT B2 ;  /* 0x0000000000027941 */ /* 0x000fea0003800200 */
.L_x_93:
[----:B------:R-:W-:Y:S05]  /*0560*/  @!P1 BRA `(.L_x_92) ;  /* 0x0000000000d49947 */ /* 0x000fea0003800000 */
[----:B------:R-:W-:Y:S01]  /*0570*/  ISETP.GE.U32.AND P0, PT, R22, 0x8, PT ;  /* 0x000000081600780c */ /* 0x000fe20003f06070 */
[----:B------:R-:W-:Y:S01]  /*0580*/  BSSY.RECONVERGENT B2, `(.L_x_96) ;  /* 0x0000017000027945 */ /* 0x000fe20003800200 */
[----:B------:R-:W-:-:S04]  /*0590*/  LOP3.LUT R11, R8, 0x7, RZ, 0xc0, !PT ;  /* 0x00000007080b7812 */ /* 0x000fc800078ec0ff */
[----:B------:R-:W-:-:S07]  /*05a0*/  ISETP.NE.AND P1, PT, R11, RZ, PT ;  /* 0x000000ff0b00720c */ /* 0x000fce0003f25270 */
[----:B------:R-:W-:Y:S06]  /*05b0*/  @!P0 BRA `(.L_x_97) ;  /* 0x00000000004c8947 */ /* 0x000fec0003800000 */
[----:B------:R-:W0:Y:S02]  /*05c0*/  LDC.64 R2, c[0x0][0x380] ;  /* 0x0000e000ff027b82 */ /* 0x000e240000000a00 */
[----:B0-----:R-:W-:-:S05]  /*05d0*/  IMAD.WIDE R2, R7, 0x4, R2 ;  /* 0x0000000407027825 */ /* 0x001fca00078e0202 */
        /* <DEDUP_REMOVED lines=17> */
.L_x_97:
[----:B------:R-:W-:Y:S05]  /*06f0*/  BSYNC.RECONVERGENT B2 ;  /* 0x0000000000027941 */ /* 0x000fea0003800200 */
.L_x_96:
        /* <DEDUP_REMOVED lines=17> */
.L_x_99:
[----:B------:R-:W-:Y:S05]  /*0810*/  BSYNC.RECONVERGENT B2 ;  /* 0x0000000000027941 */ /* 0x000fea0003800200 */
.L_x_98:
[----:B------:R-:W-:Y:S05]  /*0820*/  @!P1 BRA `(.L_x_92) ;  /* 0x0000000000249947 */ /* 0x000fea0003800000 */
[----:B------:R-:W0:Y:S01]  /*0830*/  LDC.64 R8, c[0x0][0x380] ;  /* 0x0000e000ff087b82 */ /* 0x000e220000000a00 */
[----:B------:R-:W-:-:S07]  /*0840*/  IMAD.MOV R10, RZ, RZ, -R10 ;  /* 0x000000ffff0a7224 */ /* 0x000fce00078e0a0a */
.L_x_100:
[----:B0-----:R-:W-:-:S06]  /*0850*/  IMAD.WIDE R2, R7, 0x4, R8 ;  /* 0x0000000407027825 */ /* 0x001fcc00078e0208 */
[----:B------:R-:W2:Y:S01]  /*0860*/  LDG.E R3, desc[UR6][R2.64] ;  /* 0x0000000602037981 */ /* 0x000ea2000c1e1900 */
[----:B------:R-:W-:Y:S01]  /*0870*/  IADD3 R10, PT, PT, R10, 0x1, RZ ;  /* 0x000000010a0a7810 */ /* 0x000fe20007ffe0ff */
[----:B------:R-:W-:-:S03]  /*0880*/  VIADD R7, R7, 0x100 ;  /* 0x0000010007077836 */ /* 0x000fc60000000000 */
[----:B------:R-:W-:Y:S01]  /*0890*/  ISETP.NE.AND P0, PT, R10, RZ, PT ;  /* 0x000000ff0a00720c */ /* 0x000fe20003f05270 */
[----:B--2--5:R-:W-:-:S12]  /*08a0*/  FADD R6, R3, R6 ;  /* 0x0000000603067221 */ /* 0x024fd80000000000 */
[----:B------:R-:W-:Y:S05]  /*08b0*/  @P0 BRA `(.L_x_100) ;  /* 0xfffffffc00e40947 */ /* 0x000fea000383ffff */
.L_x_92:
[----:B------:R-:W-:Y:S05]  /*08c0*/  BSYNC.RECONVERGENT B1 ;  /* 0x0000000000017941 */ /* 0x000fea0003800200 */
.L_x_91:
[----:B------:R-:W-:Y:S02]  /*08d0*/  ISETP.GE.U32.AND P0, PT, R4, 0x100, PT ;  /* 0x000001000400780c */ /* 0x000fe40003f06070 */
[----:B-----5:R-:W-:Y:S02]  /*08e0*/  MOV R9, R6 ;  /* 0x0000000600097202 */ /* 0x020fe40000000f00 */
[----:B------:R-:W-:-:S13]  /*08f0*/  ISETP.GE.U32.AND.EX P0, PT, R0, RZ, PT, P0 ;  /* 0x000000ff0000720c */ /* 0x000fda0003f06100 */
[----:B------:R-:W-:Y:S05]  /*0900*/  @!P0 BRA `(.L_x_101) ;  /* 0x0000000000ac8947 */ /* 0x000fea0003800000 */
[----:B------:R-:W1:Y:S01]  /*0910*/  S2R R6, SR_LANEID ;  /* 0x0000000000067919 */ /* 0x000e620000000000 */
[----:B------:R-:W-:Y:S01]  /*0920*/  ISETP.NE.AND P5, PT, R5, RZ, PT ;  /* 0x000000ff0500720c */ /* 0x000fe20003fa5270 */
        /* <DEDUP_REMOVED lines=14> */
[----:B-1----:R-:W-:-:S05]  /*0a10*/  @!P1 LEA R7, R7, R4, 0x18 ;  /* 0x0000000407079211 */ /* 0x002fca00078ec0ff */
[----:B------:R-:W-:-:S03]  /*0a20*/  @!P1 IMAD.IADD R2, R2, 0x1, R7 ;  /* 0x0000000102029824 */ /* 0x000fc600078e0207 */
[----:B0-----:R-:W-:Y:S01]  /*0a30*/  @!P0 FADD R0, R0, R3 ;  /* 0x0000000300008221 */ /* 0x001fe20000000000 */
[----:B------:R-:W-:-:S04]  /*0a40*/  ISETP.GT.AND P0, PT, R6, 0x17, PT ;  /* 0x000000170600780c */ /* 0x000fc80003f04270 */
[----:B------:R-:W0:Y:S09]  /*0a50*/  SHFL.DOWN PT, R3, R0, 0x8, 0x1f ;  /* 0x09001f0000037f89 */ /* 0x000e3200000e0000 */
[----:B0-----:R-:W-:Y:S01]  /*0a60*/  @!P0 FADD R0, R0, R3 ;  /* 0x0000000300008221 */ /* 0x001fe20000000000 */
[----:B------:R-:W-:-:S04]  /*0a70*/  ISETP.GT.AND P0, PT, R6, 0xf, PT ;  /* 0x0000000f0600780c */ /* 0x000fc80003f04270 */
[----:B------:R-:W0:Y:S02]  /*0a80*/  SHFL.DOWN PT, R3, R0, 0x10, 0x1f ;  /* 0x0a001f0000037f89 */ /* 0x000e2400000e0000 */
[----:B0-----:R-:W-:-:S05]  /*0a90*/  FADD R3, R0, R3 ;  /* 0x0000000300037221 */ /* 0x001fca0000000000 */
[----:B------:R1:W-:Y:S01]  /*0aa0*/  @!P1 STS [R2+0x8], R3 ;  /* 0x0000080302009388 */ /* 0x0003e20000000800 */
[----:B------:R-:W-:Y:S01]  /*0ab0*/  FSEL R8, R0, R3, P0 ;  /* 0x0000000300087208 */ /* 0x000fe20000000000 */
[----:B------:R-:W-:Y:S06]  /*0ac0*/  BAR.SYNC.DEFER_BLOCKING 0x0 ;  /* 0x0000000000007b1d */ /* 0x000fec0000010000 */
[----:B------:R-:W-:Y:S05]  /*0ad0*/  @P5 BRA `(.L_x_102) ;  /* 0x0000001400545947 */ /* 0x000fea0003800000 */
[----:B------:R-:W0:Y:S01]  /*0ae0*/  S2UR UR5, SR_CgaCtaId ;  /* 0x00000000000579c3 */ /* 0x000e220000008800 */
[----:B------:R-:W-:Y:S02]  /*0af0*/  UMOV UR4, 0x400 ;  /* 0x0000040000047882 */ /* 0x000fe40000000000 */
[----:B0-----:R-:W-:-:S09]  /*0b00*/  ULEA UR4, UR5, UR4, 0x18 ;  /* 0x0000000405047291 */ /* 0x001fd2000f8ec0ff */
[----:B-1----:R-:W0:Y:S04]  /*0b10*/  LDS R3, [UR4+0xc] ;  /* 0x00000c04ff037984 */ /* 0x002e280008000800 */
        /* <DEDUP_REMOVED lines=10> */
.L_x_101:
[----:B------:R-:W1:Y:S01]  /*0bc0*/  S2R R8, SR_LANEID ;  /* 0x0000000000087919 */ /* 0x000e620000000000 */
[C---:B0-----:R-:W-:Y:S02]  /*0bd0*/  LOP3.LUT R2, R5.reuse, 0x3e0, RZ, 0xc0, !PT ;  /* 0x000003e005027812 */ /* 0x041fe400078ec0ff */
[----:B------:R-:W-:Y:S02]  /*0be0*/  ISETP.NE.AND P5, PT, R5, RZ, PT ;  /* 0x000000ff0500720c */ /* 0x000fe40003fa5270 */
[----:B------:R-:W-:Y:S02]  /*0bf0*/  LOP3.LUT R7, RZ, R2, RZ, 0x33, !PT ;  /* 0x00000002ff077212 */ /* 0x000fe400078e33ff */
[----:B------:R-:W-:-:S03]  /*0c00*/  IADD3 R3, PT, PT, R2, 0x20, RZ ;  /* 0x0000002002037810 */ /* 0x000fc60007ffe0ff */
[----:B------:R-:W-:Y:S01]  /*0c10*/  IMAD.IADD R7, R7, 0x1, R4 ;  /* 0x0000000107077824 */ /* 0x000fe200078e0204 */
[----:B------:R-:W-:-:S04]  /*0c20*/  ISETP.GT.U32.AND P0, PT, R3, R4, PT ;  /* 0x000000040300720c */ /* 0x000fc80003f04070 */
[----:B------:R-:W-:-:S05]  /*0c30*/  SEL R7, R7, 0x1f, P0 ;  /* 0x0000001f07077807 */ /* 0x000fca0000000000 */
[----:B------:R-:W0:Y:S01]  /*0c40*/  SHFL.DOWN PT, R2, R9, 0x1, R7 ;  /* 0x0820000009027989 */ /* 0x000e2200000e0007 */
[C---:B-1----:R-:W-:Y:S02]  /*0c50*/  ISETP.GE.AND P0, PT, R8.reuse, R7, PT ;  /* 0x000000070800720c */ /* 0x042fe40003f06270 */
[C---:B------:R-:W-:Y:S02]  /*0c60*/  IADD3 R6, PT, PT, R8.reuse, 0x2, RZ ;  /* 0x0000000208067810 */ /* 0x040fe40007ffe0ff */
[----:B------:R-:W-:-:S09]  /*0c70*/  ISETP.NE.AND P1, PT, R8, RZ, PT ;  /* 0x000000ff0800720c */ /* 0x000fd20003f25270 */
[----:B0-----:R-:W-:Y:S01]  /*0c80*/  @!P0 FADD R9, R2, R9 ;  /* 0x0000000902098221 */ /* 0x001fe20000000000 */
[----:B------:R-:W-:Y:S01]  /*0c90*/  ISETP.GT.AND P0, PT, R6, R7, PT ;  /* 0x000000070600720c */ /* 0x000fe20003f04270 */
[----:B------:R-:W-:Y:S02]  /*0ca0*/  VIADD R6, R8, 0x4 ;  /* 0x0000000408067836 */ /* 0x000fe40000000000 */
[----:B------:R-:W0:Y:S01]  /*0cb0*/  @!P1 S2R R11, SR_CgaCtaId ;  /* 0x00000000000b9919 */ /* 0x000e220000008800 */
[----:B------:R-:W-:Y:S01]  /*0cc0*/  @!P1 SHF.R.U32.HI R3, RZ, 0x3, R5 ;  /* 0x00000003ff039819 */ /* 0x000fe20000011605 */
[----:B------:R-:W1:Y:S03]  /*0cd0*/  SHFL.DOWN PT, R2, R9, 0x2, R7 ;  /* 0x0840000009027989 */ /* 0x000e6600000e0007 */
[----:B------:R-:W-:-:S05]  /*0ce0*/  @!P1 LOP3.LUT R3, R3, 0x7c, RZ, 0xc0, !PT ;  /* 0x0000007c03039812 */ /* 0x000fca00078ec0ff */
[----:B-1----:R-:W-:Y:S01]  /*0cf0*/  @!P0 FADD R9, R9, R2 ;  /* 0x0000000209098221 */ /* 0x002fe20000000000 */
[-C--:B------:R-:W-:Y:S02]  /*0d00*/  ISETP.GT.AND P0, PT, R6, R7.reuse, PT ;  /* 0x000000070600720c */ /* 0x080fe40003f04270 */
[----:B------:R-:W-:Y:S02]  /*0d10*/  IADD3 R6, PT, PT, R8, 0x8, RZ ;  /* 0x0000000808067810 */ /* 0x000fe40007ffe0ff */
[----:B------:R-:W1:Y:S09]  /*0d20*/  SHFL.DOWN PT, R2, R9, 0x4, R7 ;  /* 0x0880000009027989 */ /* 0x000e7200000e0007 */
[----:B-1----:R-:W-:Y:S01]  /*0d30*/  @!P0 FADD R9, R9, R2 ;  /* 0x0000000209098221 */ /* 0x002fe20000000000 */
[----:B------:R-:W-:Y:S01]  /*0d40*/  ISETP.GT.AND P0, PT, R6, R7, PT ;  /* 0x000000070600720c */ /* 0x000fe20003f04270 */
[----:B------:R-:W-:-:S03]  /*0d50*/  VIADD R6, R8, 0x10 ;  /* 0x0000001008067836 */ /* 0x000fc60000000000 */
[----:B------:R-:W1:Y:S09]  /*0d60*/  SHFL.DOWN PT, R2, R9, 0x8, R7 ;  /* 0x0900000009027989 */ /* 0x000e7200000e0007 */
[----:B-1----:R-:W-:Y:S01]  /*0d70*/  @!P0 FADD R9, R9, R2 ;  /* 0x0000000209098221 */ /* 0x002fe20000000000 */
[----:B------:R-:W-:-:S02]  /*0d80*/  ISETP.GT.AND P0, PT, R6, R7, PT ;  /* 0x000000070600720c */ /* 0x000fc40003f04270 */
[----:B------:R-:W-:Y:S02]  /*0d90*/  @!P1 MOV R6, 0x400 ;  /* 0x0000040000069802 */ /* 0x000fe40000000f00 */
[----:B------:R-:W1:Y:S02]  /*0da0*/  SHFL.DOWN PT, R2, R9, 0x10, R7 ;  /* 0x0a00000009027989 */ /* 0x000e6400000e0007 */
[----:B0-----:R-:W-:-:S04]  /*0db0*/  @!P1 LEA R6, R11, R6, 0x18 ;  /* 0x000000060b069211 */ /* 0x001fc800078ec0ff */
[----:B------:R-:W-:-:S03]  /*0dc0*/  @!P1 IADD3 R3, PT, PT, R3, R6, RZ ;  /* 0x0000000603039210 */ /* 0x000fc60007ffe0ff */
[----:B-1----:R-:W-:-:S04]  /*0dd0*/  @!P0 FADD R9, R9, R2 ;  /* 0x0000000209098221 */ /* 0x002fc80000000000 */
[----:B------:R-:W-:-:S05]  /*0de0*/  IMAD.MOV.U32 R8, RZ, RZ, R9 ;  /* 0x000000ffff087224 */ /* 0x000fca00078e0009 */
[----:B------:R0:W-:Y:S01]  /*0df0*/  @!P1 STS [R3+0x8], R8 ;  /* 0x0000080803009388 */ /* 0x0001e20000000800 */
[----:B------:R-:W-:Y:S06]  /*0e00*/  BAR.SYNC.DEFER_BLOCKING 0x0 ;  /* 0x0000000000007b1d */ /* 0x000fec0000010000 */
[----:B------:R-:W-:Y:S05]  /*0e10*/  @P5 BRA `(.L_x_102) ;  /* 0x0000001000845947 */ /* 0x000fea0003800000 */
[----:B------:R-:W1:Y:S01]  /*0e20*/  S2UR UR5, SR_CgaCtaId ;  /* 0x00000000000579c3 */ /* 0x000e620000008800 */
[----:B------:R-:W-:Y:S01]  /*0e30*/  UMOV UR4, 0x400 ;  /* 0x0000040000047882 */ /* 0x000fe20000000000 */
[C---:B------:R-:W-:Y:S02]  /*0e40*/  ISETP.GT.U32.AND P3, PT, R4.reuse, 0x20, PT ;  /* 0x000000200400780c */ /* 0x040fe40003f64070 */
[----:B------:R-:W-:Y:S02]  /*0e50*/  ISETP.GT.U32.AND P1, PT, R4, 0x40, PT ;  /* 0x000000400400780c */ /* 0x000fe40003f24070 */
[----:B------:R-:W-:Y:S02]  /*0e60*/  ISETP.GT.U32.AND.EX P3, PT, R0, RZ, PT, P3 ;  /* 0x000000ff0000720c */ /* 0x000fe40003f64130 */
[----:B------:R-:W-:Y:S02]  /*0e70*/  ISETP.GT.U32.AND P0, PT, R4, 0x60, PT ;  /* 0x000000600400780c */ /* 0x000fe40003f04070 */
[----:B------:R-:W-:-:S02]  /*0e80*/  ISETP.GT.U32.AND.EX P1, PT, R0, RZ, PT, P1 ;  /* 0x000000ff0000720c */ /* 0x000fc40003f24110 */
[----:B------:R-:W-:Y:S02]  /*0e90*/  ISETP.GT.U32.AND P2, PT, R4, 0x80, PT ;  /* 0x000000800400780c */ /* 0x000fe40003f44070 */
[----:B------:R-:W-:Y:S02]  /*0ea0*/  ISETP.GT.U32.AND.EX P0, PT, R0, RZ, PT, P0 ;  /* 0x000000ff0000720c */ /* 0x000fe40003f04100 */
[----:B------:R-:W-:Y:S02]  /*0eb0*/  ISETP.GT.U32.AND P4, PT, R4, 0xa0, PT ;  /* 0x000000a00400780c */ /* 0x000fe40003f84070 */
[C---:B------:R-:W-:Y:S02]  /*0ec0*/  ISETP.GT.U32.AND.EX P2, PT, R0.reuse, RZ, PT, P2 ;  /* 0x000000ff0000720c */ /* 0x040fe40003f44120 */
[----:B------:R-:W-:Y:S01]  /*0ed0*/  ISETP.GT.U32.AND.EX P4, PT, R0, RZ, PT, P4 ;  /* 0x000000ff0000720c */ /* 0x000fe20003f84140 */
[----:B-1----:R-:W-:-:S09]  /*0ee0*/  ULEA UR4, UR5, UR4, 0x18 ;  /* 0x0000000405047291 */ /* 0x002fd2000f8ec0ff */
[----:B0-----:R-:W0:Y:S04]  /*0ef0*/  LDS R3, [UR4+0xc] ;  /* 0x00000c04ff037984 */ /* 0x001e280008000800 */
[----:B------:R-:W1:Y:S04]  /*0f00*/  LDS.128 R12, [UR4+0x10] ;  /* 0x00001004ff0c7984 */ /* 0x000e680008000c00 */
[----:B------:R-:W2:Y:S01]  /*0f10*/  LDS.64 R6, [UR4+0x20] ;  /* 0x00002004ff067984 */ /* 0x000ea20008000a00 */
[----:B0-----:R-:W-:Y:S01]  /*0f20*/  @P3 FADD R8, R8, R3 ;  /* 0x0000000308083221 */ /* 0x001fe20000000000 */
[----:B------:R-:W-:-:S03]  /*0f30*/  ISETP.GT.U32.AND P3, PT, R4, 0xc0, PT ;  /* 0x000000c00400780c */ /* 0x000fc60003f64070 */
[----:B-1----:R-:W-:Y:S01]  /*0f40*/  @P1 FADD R8, R8, R12 ;  /* 0x0000000c08081221 */ /* 0x002fe20000000000 */
[----:B------:R-:W-:Y:S02]  /*0f50*/  ISETP.GT.U32.AND P1, PT, R4, 0xe0, PT ;  /* 0x000000e00400780c */ /* 0x000fe40003f24070 */
[----:B------:R-:W-:Y:S01]  /*0f60*/  ISETP.GT.U32.AND.EX P3, PT, R0, RZ, PT, P3 ;  /* 0x000000ff0000720c */ /* 0x000fe20003f64130 */
[----:B------:R-:W-:Y:S01]  /*0f70*/  @P0 FADD R8, R8, R13 ;  /* 0x0000000d08080221 */ /* 0x000fe20000000000 */
[----:B------:R-:W-:-:S03]  /*0f80*/  ISETP.GT.U32.AND.EX P1, PT, R0, RZ, PT, P1 ;  /* 0x000000ff0000720c */ /* 0x000fc60003f24110 */
[----:B------:R-:W-:-:S04]  /*0f90*/  @P2 FADD R8, R8, R14 ;  /* 0x0000000e08082221 */ /* 0x000fc80000000000 */
[----:B------:R-:W-:-:S04]  /*0fa0*/  @P4 FADD R8, R8, R15 ;  /* 0x0000000f08084221 */ /* 0x000fc80000000000 */
[----:B--2---:R-:W-:-:S04]  /*0fb0*/  @P3 FADD R8, R8, R6 ;  /* 0x0000000608083221 */ /* 0x004fc80000000000 */
[----:B------:R-:W-:Y:S01]  /*0fc0*/  @P1 FADD R8, R8, R7 ;  /* 0x0000000708081221 */ /* 0x000fe20000000000 */
[----:B------:R-:W-:Y:S06]  /*0fd0*/  BRA `(.L_x_102) ;  /* 0x0000001000147947 */ /* 0x000fec0003800000 */
.L_x_88:
[----:B------:R-:W0:Y:S01]  /*0fe0*/  S2R R8, SR_TID.X ;  /* 0x0000000000087919 */ /* 0x000e220000002100 */
[----:B------:R-:W0:Y:S02]  /*0ff0*/  LDC.64 R2, c[0x0][0x380] ;  /* 0x0000e000ff027b82 */ /* 0x000e240000000a00 */
[----:B0-----:R-:W-:-:S05]  /*1000*/  IMAD.WIDE.U32 R2, R8, 0x4, R2 ;  /* 0x0000000408027825 */ /* 0x001fca00078e0002 */
        /* <DEDUP_REMOVED lines=16> */
[----:B--2---:R-:W-:Y:S01]  /*1110*/  FADD R9, R9, R12 ;  /* 0x0000000c09097221 */ /* 0x004fe20000000000 */
[----:B---3--:R-:W-:Y:S01]  /*1120*/  FADD R14, R11, R14 ;  /* 0x0000000e0b0e7221 */ /* 0x008fe20000000000 */
[----:B------:R-:W-:-:S03]  /*1130*/  HFMA2 R11, -RZ, RZ, 0, 0.00048828125 ;  /* 0x00001000ff0b7431 */ /* 0x000fc600000001ff */
[----:B------:R-:W-:Y:S01]  /*1140*/  FADD R14, R9, R14 ;  /* 0x0000000e090e7221 */ /* 0x000fe20000000000 */
[----:B------:R-:W-:Y:S01]  /*1150*/  IADD3 R9, P1, PT, R4, -0x1000, RZ ;  /* 0xfffff00004097810 */ /* 0x000fe20007f3e0ff */
[----:B----4-:R-:W-:-:S03]  /*1160*/  FADD R13, R13, R16 ;  /* 0x000000100d0d7221 */ /* 0x010fc60000000000 */
[----:B------:R-:W-:Y:S02]  /*1170*/  ISETP.GE.U32.AND P0, PT, R9, 0x1000, PT ;  /* 0x000010000900780c */ /* 0x000fe40003f06070 */
[----:B------:R-:W-:-:S04]  /*1180*/  IADD3.X R12, PT, PT, R0, -0x1, RZ, P1, !PT ;  /* 0xffffffff000c7810 */ /* 0x000fc80000ffe4ff */
[----:B------:R-:W-:Y:S01]  /*1190*/  ISETP.GE.U32.AND.EX P0, PT, R12, RZ, PT, P0 ;  /* 0x000000ff0c00720c */ /* 0x000fe20003f06100 */
        /* <DEDUP_REMOVED lines=11> */
[----:B------:R-:W-:Y:S01]  /*1250*/  IMAD.MOV.U32 R13, RZ, RZ, RZ ;  /* 0x000000ffff0d7224 */ /* 0x000fe200078e00ff */
[----:B------:R-:W-:Y:S06]  /*1260*/  @!P0 BRA `(.L_x_103) ;  /* 0x0000000000c08947 */ /* 0x000fec0003800000 */
[----:B------:R-:W0:Y:S01]  /*1270*/  LDC.64 R4, c[0x0][0x390] ;  /* 0x0000e400ff047b82 */ /* 0x000e220000000a00 */
[----:B------:R-:W-:Y:S01]  /*1280*/  MOV R11, 0x1000 ;  /* 0x00001000000b7802 */ /* 0x000fe20000000f00 */
[----:B------:R-:W-:-:S07]  /*1290*/  IMAD.MOV.U32 R13, RZ, RZ, RZ ;  /* 0x000000ffff0d7224 */ /* 0x000fce00078e00ff */
.L_x_105:
[----:B------:R-:W-:-:S04]  /*12a0*/  LEA R6, P0, R11, R2, 0x2 ;  /* 0x000000020b067211 */ /* 0x000fc800078010ff */
[----:B------:R-:W-:-:S05]  /*12b0*/  LEA.HI.X R7, R11, R3, R13, 0x2, P0 ;  /* 0x000000030b077211 */ /* 0x000fca00000f140d */
[----:B------:R-:W2:Y:S04]  /*12c0*/  LDG.E R0, desc[UR6][R6.64+0x2400] ;  /* 0x0024000606007981 */ /* 0x000ea8000c1e1900 */
[----:B------:R-:W2:Y:S04]  /*12d0*/  LDG.E R15, desc[UR6][R6.64+0x2800] ;  /* 0x00280006060f7981 */ /* 0x000ea8000c1e1900 */
        /* <DEDUP_REMOVED lines=13> */
[----:B------:R0:W5:Y:S02]  /*13b0*/  LDG.E R20, desc[UR6][R6.64+0x3c00] ;  /* 0x003c000606147981 */ /* 0x000164000c1e1900 */
[----:B0-----:R-:W-:-:S04]  /*13c0*/  IADD3 R6, P1, PT, -R11, R4, RZ ;  /* 0x000000040b067210 */ /* 0x001fc80007f3e1ff */
[----:B------:R-:W-:Y:S01]  /*13d0*/  ISETP.GE.U32.AND P0, PT, R6, 0x1000, PT ;  /* 0x000010000600780c */ /* 0x000fe20003f06070 */
[----:B--2---:R-:W-:Y:S01]  /*13e0*/  FADD R15, R0, R15 ;  /* 0x0000000f000f7221 */ /* 0x004fe20000000000 */
[----:B------:R-:W-:-:S04]  /*13f0*/  MOV R0, R5 ;  /* 0x0000000500007202 */ /* 0x000fc80000000f00 */
[----:B------:R-:W-:Y:S01]  /*1400*/  IADD3.X R6, PT, PT, ~R13, R0, RZ, P1, !PT ;  /* 0x000000000d067210 */ /* 0x000fe20000ffe5ff */
[----:B---3--:R-:W-:-:S03]  /*1410*/  FADD R10, R27, R10 ;  /* 0x0000000a1b0a7221 */ /* 0x008fc60000000000 */
[----:B------:R-:W-:Y:S01]  /*1420*/  ISETP.GE.U32.AND.EX P0, PT, R6, RZ, PT, P0 ;  /* 0x000000ff0600720c */ /* 0x000fe20003f06100 */
[----:B----4-:R-:W-:-:S04]  /*1430*/  FADD R29, R26, R29 ;  /* 0x0000001d1a1d7221 */ /* 0x010fc80000000000 */
[----:B------:R-:W-:Y:S01]  /*1440*/  FADD R10, R10, R29 ;  /* 0x0000001d0a0a7221 */ /* 0x000fe20000000000 */
[----:B-----5:R-:W-:Y:S01]  /*1450*/  FADD R24, R24, R25 ;  /* 0x0000001918187221 */ /* 0x020fe20000000000 */
[----:B------:R-:W-:-:S04]  /*1460*/  FADD R23, R23, R22 ;  /* 0x0000001617177221 */ /* 0x000fc80000000000 */
        /* <DEDUP_REMOVED lines=11> */
[----:B------:R-:W-:-:S05]  /*1520*/  IADD3 R11, P0, PT, R11, 0x1000, RZ ;  /* 0x000010000b0b7810 */ /* 0x000fca0007f1e0ff */
[----:B------:R-:W-:Y:S01]  /*1530*/  IMAD.X R13, RZ, RZ, R13, P0 ;  /* 0x000000ffff0d7224 */ /* 0x000fe200000e060d */
[----:B------:R-:W-:-:S04]  /*1540*/  ISETP.GT.U32.AND P0, PT, R11, R9, PT ;  /* 0x000000090b00720c */ /* 0x000fc80003f04070 */
[----:B------:R-:W-:-:S13]  /*1550*/  ISETP.GT.U32.AND.EX P0, PT, R13, R12, PT, P0 ;  /* 0x0000000c0d00720c */ /* 0x000fda0003f04100 */
[----:B------:R-:W-:Y:S05]  /*1560*/  @!P0 BRA `(.L_x_105) ;  /* 0xfffffffc004c8947 */ /* 0x000fea000383ffff */
.L_x_103:
[CC--:B------:R-:W-:Y:S01]  /*1570*/  IADD3 R3, PT, PT, -R11.reuse, R4.reuse, RZ ;  /* 0x000000040b037210 */ /* 0x0c0fe20007ffe1ff */
[----:B------:R-:W-:Y:S01]  /*1580*/  BSSY.RECONVERGENT B1, `(.L_x_104) ;  /* 0x0000080000017945 */ /* 0x000fe20003800200 */
[----:B------:R-:W-:Y:S02]  /*1590*/  ISETP.GE.U32.AND P1, PT, R11, R4, PT ;  /* 0x000000040b00720c */ /* 0x000fe40003f26070 */
[----:B------:R-:W-:-:S04]  /*15a0*/  ISETP.GE.AND P0, PT, R8, R3, PT ;  /* 0x000000030800720c */ /* 0x000fc80003f06270 */
[----:B------:R-:W-:-:S13]  /*15b0*/  ISETP.GE.U32.OR.EX P0, PT, R13, R0, P0, P1 ;  /* 0x000000000d00720c */ /* 0x000fda0000706510 */
[----:B------:R-:W-:Y:S05]  /*15c0*/  @P0 BRA `(.L_x_106) ;  /* 0x0000000400ec0947 */ /* 0x000fea0003800000 */
[----:B------:R-:W-:Y:S01]  /*15d0*/  LOP3.LUT R0, RZ, R8, RZ, 0x33, !PT ;  /* 0x00000008ff007212 */ /* 0x000fe200078e33ff */
[----:B------:R-:W-:Y:S03]  /*15e0*/  BSSY.RECONVERGENT B2, `(.L_x_107) ;  /* 0x0000038000027945 */ /* 0x000fe60003800200 */
[----:B------:R-:W-:-:S04]  /*15f0*/  IADD3 R0, PT, PT, -R11, R4, R0 ;  /* 0x000000040b007210 */ /* 0x000fc80007ffe100 */
[C---:B------:R-:W-:Y:S02]  /*1600*/  ISETP.GE.U32.AND P1, PT, R0.reuse, 0xf00, PT ;  /* 0x00000f000000780c */ /* 0x040fe40003f26070 */
[----:B------:R-:W-:Y:S02]  /*1610*/  LEA.HI R4, R0, 0x1, RZ, 0x18 ;  /* 0x0000000100047811 */ /* 0x000fe400078fc0ff */
[----:B------:R-:W-:Y:S02]  /*1620*/  MOV R0, R8 ;  /* 0x0000000800007202 */ /* 0x000fe40000000f00 */
[----:B------:R-:W-:-:S04]  /*1630*/  LOP3.LUT R24, R4, 0xf, RZ, 0xc0, !PT ;  /* 0x0000000f04187812 */ /* 0x000fc800078ec0ff */
[----:B------:R-:W-:-:S03]  /*1640*/  ISETP.NE.AND P0, PT, R24, RZ, PT ;  /* 0x000000ff1800720c */ /* 0x000fc60003f05270 */
[----:B------:R-:W-:Y:S10]  /*1650*/  @!P1 BRA `(.L_x_108) ;  /* 0x0000000000c09947 */ /* 0x000ff40003800000 */
[----:B------:R-:W0:Y:S01]  /*1660*/  LDCU.64 UR4, c[0x0][0x380] ;  /* 0x00007000ff0477ac */ /* 0x000e220008000a00 */
[----:B------:R-:W-:Y:S02]  /*1670*/  IADD3 R3, P1, PT, R8, R11, RZ ;  /* 0x0000000b08037210 */ /* 0x000fe40007f3e0ff */
[----:B------:R-:W-:-:S03]  /*1680*/  LOP3.LUT R9, R4, 0x1fffff0, RZ, 0xc0, !PT ;  /* 0x01fffff004097812 */ /* 0x000fc600078ec0ff */
[----:B------:R-:W-:Y:S01]  /*1690*/  IMAD.X R0, RZ, RZ, R13, P1 ;  /* 0x000000ffff007224 */ /* 0x000fe200008e060d */
[----:B------:R-:W-:Y:S02]  /*16a0*/  IADD3 R9, PT, PT, -R9, RZ, RZ ;  /* 0x000000ff09097210 */ /* 0x000fe40007ffe1ff */
[----:B0-----:R-:W-:-:S04]  /*16b0*/  LEA R2, P2, R3, UR4, 0x2 ;  /* 0x0000000403027c11 */ /* 0x001fc8000f8410ff */
[----:B------:R-:W-:Y:S02]  /*16c0*/  IADD3 R2, P1, PT, R2, 0x2000, RZ ;  /* 0x0000200002027810 */ /* 0x000fe40007f3e0ff */
[----:B------:R-:W-:Y:S02]  /*16d0*/  LEA.HI.X R3, R3, UR5, R0, 0x2, P2 ;  /* 0x0000000503037c11 */ /* 0x000fe400090f1400 */
[----:B------:R-:W-:-:S03]  /*16e0*/  MOV R0, R8 ;  /* 0x0000000800007202 */ /* 0x000fc60000000f00 */
[----:B------:R-:W-:-:S07]  /*16f0*/  IMAD.X R3, RZ, RZ, R3, P1 ;  /* 0x000000ffff037224 */ /* 0x000fce00008e0603 */
.L_x_109:
        /* <DEDUP_REMOVED lines=16> */
[----:B------:R-:W-:Y:S01]  /*1800*/  IADD3 R9, PT, PT, R9, 0x10, RZ ;  /* 0x0000001009097810 */ /* 0x000fe20007ffe0ff */
[----:B------:R-:W-:-:S03]  /*1810*/  VIADD R0, R0, 0x1000 ;  /* 0x0000100000007836 */ /* 0x000fc60000000000 */
[----:B------:R-:W-:Y:S02]  /*1820*/  ISETP.NE.AND P1, PT, R9, RZ, PT ;  /* 0x000000ff0900720c */ /* 0x000fe40003f25270 */
[----:B0-----:R-:W-:-:S04]  /*1830*/  IADD3 R2, P2, PT, R2, 0x4000, RZ ;  /* 0x0000400002027810 */ /* 0x001fc80007f5e0ff */
[----:B------:R-:W-:Y:S01]  /*1840*/  IADD3.X R3, PT, PT, RZ, R3, RZ, P2, !PT ;  /* 0x00000003ff037210 */ /* 0x000fe200017fe4ff */
        /* <DEDUP_REMOVED lines=17> */
.L_x_108:
[----:B------:R-:W-:Y:S05]  /*1960*/  BSYNC.RECONVERGENT B2 ;  /* 0x0000000000027941 */ /* 0x000fea0003800200 */
.L_x_107:
[----:B------:R-:W-:Y:S05]  /*1970*/  @!P0 BRA `(.L_x_106) ;  /* 0x0000000400008947 */ /* 0x000fea0003800000 */
[----:B------:R-:W-:Y:S01]  /*1980*/  ISETP.GE.U32.AND P0, PT, R24, 0x8, PT ;  /* 0x000000081800780c */ /* 0x000fe20003f06070 */
[----:B------:R-:W-:Y:S01]  /*1990*/  BSSY.RECONVERGENT B2, `(.L_x_110) ;  /* 0x000001a000027945 */ /* 0x000fe20003800200 */
[----:B------:R-:W-:-:S04]  /*19a0*/  LOP3.LUT R7, R4, 0x7, RZ, 0xc0, !PT ;  /* 0x0000000704077812 */ /* 0x000fc800078ec0ff */
[----:B------:R-:W-:-:S07]  /*19b0*/  ISETP.NE.AND P1, PT, R7, RZ, PT ;  /* 0x000000ff0700720c */ /* 0x000fce0003f25270 */
[----:B------:R-:W-:Y:S06]  /*19c0*/  @!P0 BRA `(.L_x_111) ;  /* 0x0000000000588947 */ /* 0x000fec0003800000 */
[----:B------:R-:W0:Y:S01]  /*19d0*/  LDCU.64 UR4, c[0x0][0x380] ;  /* 0x00007000ff0477ac */ /* 0x000e220008000a00 */
[----:B------:R-:W-:-:S04]  /*19e0*/  IADD3 R3, P0, PT, R0, R11, RZ ;  /* 0x0000000b00037210 */ /* 0x000fc80007f1e0ff */
[----:B------:R-:W-:Y:S02]  /*19f0*/  IADD3.X R6, PT, PT, RZ, R13, RZ, P0, !PT ;  /* 0x0000000dff067210 */ /* 0x000fe400007fe4ff */
[----:B0-----:R-:W-:-:S04]  /*1a00*/  LEA R2, P0, R3, UR4, 0x2 ;  /* 0x0000000403027c11 */ /* 0x001fc8000f8010ff */
        /* <DEDUP_REMOVED lines=9> */
[----:B------:R-:W-:Y:S01]  /*1aa0*/  IADD3 R0, PT, PT, R0, 0x800, RZ ;  /* 0x0000080000007810 */ /* 0x000fe20007ffe0ff */
        /* <DEDUP_REMOVED lines=8> */
.L_x_111:
[----:B------:R-:W-:Y:S05]  /*1b30*/  BSYNC.RECONVERGENT B2 ;  /* 0x0000000000027941 */ /* 0x000fea0003800200 */
.L_x_110:
[----:B------:R-:W-:Y:S05]  /*1b40*/  @!P1 BRA `(.L_x_106) ;  /* 0x00000000008c9947 */ /* 0x000fea0003800000 */
[----:B------:R-:W-:Y:S01]  /*1b50*/  ISETP.GE.U32.AND P0, PT, R7, 0x4, PT ;  /* 0x000000040700780c */ /* 0x000fe20003f06070 */
[----:B------:R-:W-:Y:S01]  /*1b60*/  BSSY.RECONVERGENT B2, `(.L_x_112) ;  /* 0x0000012000027945 */ /* 0x000fe20003800200 */
[----:B------:R-:W-:-:S04]  /*1b70*/  LOP3.LUT R6, R4, 0x3, RZ, 0xc0, !PT ;  /* 0x0000000304067812 */ /* 0x000fc800078ec0ff */
[----:B------:R-:W-:-:S07]  /*1b80*/  ISETP.NE.AND P1, PT, R6, RZ, PT ;  /* 0x000000ff0600720c */ /* 0x000fce0003f25270 */
[----:B------:R-:W-:Y:S06]  /*1b90*/  @!P0 BRA `(.L_x_113) ;  /* 0x0000000000388947 */ /* 0x000fec0003800000 */
[----:B------:R-:W0:Y:S01]  /*1ba0*/  LDCU.64 UR4, c[0x0][0x380] ;  /* 0x00007000ff0477ac */ /* 0x000e220008000a00 */
[----:B------:R-:W-:-:S05]  /*1bb0*/  IADD3 R3, P0, PT, R0, R11, RZ ;  /* 0x0000000b00037210 */ /* 0x000fca0007f1e0ff */
[----:B------:R-:W-:Y:S01]  /*1bc0*/  IMAD.X R4, RZ, RZ, R13, P0 ;  /* 0x000000ffff047224 */ /* 0x000fe200000e060d */
[----:B0-----:R-:W-:-:S04]  /*1bd0*/  LEA R2, P0, R3, UR4, 0x2 ;  /* 0x0000000403027c11 */ /* 0x001fc8000f8010ff */
[----:B------:R-:W-:-:S05]  /*1be0*/  LEA.HI.X R3, R3, UR5, R4, 0x2, P0 ;  /* 0x0000000503037c11 */ /* 0x000fca00080f1404 */
[----:B------:R-:W2:Y:S04]  /*1bf0*/  LDG.E R5, desc[UR6][R2.64] ;  /* 0x0000000602057981 */ /* 0x000ea8000c1e1900 */
[----:B------:R-:W3:Y:S04]  /*1c00*/  LDG.E R4, desc[UR6][R2.64+0x400] ;  /* 0x0004000602047981 */ /* 0x000ee8000c1e1900 */
[----:B------:R-:W4:Y:S04]  /*1c10*/  LDG.E R7, desc[UR6][R2.64+0x800] ;  /* 0x0008000602077981 */ /* 0x000f28000c1e1900 */
[----:B------:R-:W5:Y:S01]  /*1c20*/  LDG.E R9, desc[UR6][R2.64+0xc00] ;  /* 0x000c000602097981 */ /* 0x000f62000c1e1900 */
[----:B------:R-:W-:Y:S01]  /*1c30*/  IADD3 R0, PT, PT, R0, 0x400, RZ ;  /* 0x0000040000007810 */ /* 0x000fe20007ffe0ff */
[----:B--2---:R-:W-:-:S04]  /*1c40*/  FADD R5, R10, R5 ;  /* 0x000000050a057221 */ /* 0x004fc80000000000 */
[----:B---3--:R-:W-:-:S04]  /*1c50*/  FADD R4, R5, R4 ;  /* 0x0000000405047221 */ /* 0x008fc80000000000 */
[----:B----4-:R-:W-:-:S04]  /*1c60*/  FADD R4, R4, R7 ;  /* 0x0000000704047221 */ /* 0x010fc80000000000 */
[----:B-----5:R-:W-:-:S07]  /*1c70*/  FADD R10, R4, R9 ;  /* 0x00000009040a7221 */ /* 0x020fce0000000000 */
.L_x_113:
[----:B------:R-:W-:Y:S05]  /*1c80*/  BSYNC.RECONVERGENT B2 ;  /* 0x0000000000027941 */ /* 0x000fea0003800200 */
.L_x_112:
[----:B------:R-:W-:Y:S05]  /*1c90*/  @!P1 BRA `(.L_x_106) ;  /* 0x0000000000389947 */ /* 0x000fea0003800000 */
[----:B------:R-:W0:Y:S01]  /*1ca0*/  LDCU.64 UR4, c[0x0][0x380] ;  /* 0x00007000ff0477ac */ /* 0x000e220008000a00 */
[----:B------:R-:W-:Y:S01]  /*1cb0*/  IADD3 R5, P0, PT, R0, R11, RZ ;  /* 0x0000000b00057210 */ /* 0x000fe20007f1e0ff */
[----:B------:R-:W-:-:S03]  /*1cc0*/  IMAD.MOV R0, RZ, RZ, -R6 ;  /* 0x000000ffff007224 */ /* 0x000fc600078e0a06 */
[----:B------:R-:W-:Y:S02]  /*1cd0*/  IADD3.X R4, PT, PT, RZ, R13, RZ, P0, !PT ;  /* 0x0000000dff047210 */ /* 0x000fe400007fe4ff */
[----:B0-----:R-:W-:-:S04]  /*1ce0*/  LEA R2, P1, R5, UR4, 0x2 ;  /* 0x0000000405027c11 */ /* 0x001fc8000f8210ff */
[----:B------:R-:W-:-:S09]  /*1cf0*/  LEA.HI.X R5, R5, UR5, R4, 0x2, P1 ;  /* 0x0000000505057c11 */ /* 0x000fd200088f1404 */
.L_x_114:
[----:B------:R-:W-:-:S06]  /*1d00*/  MOV R3, R5 ;  /* 0x0000000500037202 */ /* 0x000fcc0000000f00 */
[----:B------:R0:W2:Y:S01]  /*1d10*/  LDG.E R3, desc[UR6][R2.64] ;  /* 0x0000000602037981 */ /* 0x0000a2000c1e1900 */
[----:B------:R-:W-:-:S04]  /*1d20*/  IADD3 R0, PT, PT, R0, 0x1, RZ ;  /* 0x0000000100007810 */ /* 0x000fc80007ffe0ff */
[----:B------:R-:W-:Y:S02]  /*1d30*/  ISETP.NE.AND P0, PT, R0, RZ, PT ;  /* 0x000000ff0000720c */ /* 0x000fe40003f05270 */
[----:B0-----:R-:W-:-:S05]  /*1d40*/  IADD3 R2, P1, PT, R2, 0x400, RZ ;  /* 0x0000040002027810 */ /* 0x001fca0007f3e0ff */
[----:B------:R-:W-:Y:S02]  /*1d50*/  IMAD.X R5, RZ, RZ, R5, P1 ;  /* 0x000000ffff057224 */ /* 0x000fe400008e0605 */
[----:B--2---:R-:W-:-:S04]  /*1d60*/  FADD R10, R3, R10 ;  /* 0x0000000a030a7221 */ /* 0x004fc80000000000 */
[----:B------:R-:W-:Y:S05]  /*1d70*/  @P0 BRA `(.L_x_114) ;  /* 0xfffffffc00e00947 */ /* 0x000fea000383ffff */
.L_x_106:
[----:B------:R-:W-:Y:S05]  /*1d80*/  BSYNC.RECONVERGENT B1 ;  /* 0x0000000000017941 */ /* 0x000fea0003800200 */
.L_x_104:
[----:B------:R-:W0:Y:S01]  /*1d90*/  S2R R6, SR_LANEID ;  /* 0x0000000000067919 */ /* 0x000e220000000000 */
[----:B------:R-:W-:Y:S02]  /*1da0*/  MOV R3, R10 ;  /* 0x0000000a00037202 */ /* 0x000fe40000000f00 */
[----:B------:R-:W-:-:S03]  /*1db0*/  ISETP.NE.AND P5, PT, R8, RZ, PT ;  /* 0x000000ff0800720c */ /* 0x000fc60003fa5270 */
        /* <DEDUP_REMOVED lines=39> */
.L_x_102:
[----:B------:R-:W-:Y:S05]  /*2030*/  BSYNC.RECONVERGENT B0 ;  /* 0x0000000000007941 */ /* 0x000fea0003800200 */
.L_x_87:
[----:B------:R-:W-:Y:S05]  /*2040*/  @P5 EXIT ;  /* 0x000000000000594d */ /* 0x000fea0003800000 */
[----:B01----:R-:W0:Y:S01]  /*2050*/  LDC.64 R2, c[0x0][0x388] ;  /* 0x0000e200ff027b82 */ /* 0x003e220000000a00 */
[----:B------:R-:W2:Y:S02]  /*2060*/  LDCU UR4, c[0x0][0x39c] ;  /* 0x00007380ff0477ac */ /* 0x000ea40008000800 */
[----:B--2---:R-:W-:-:S05]  /*2070*/  FADD R5, R8, UR4 ;  /* 0x0000000408057e21 */ /* 0x004fca0008000000 */
[----:B0-----:R-:W-:Y:S01]  /*2080*/  STG.E desc[UR6][R2.64], R5 ;  /* 0x0000000502007986 */ /* 0x001fe2000c101906 */
[----:B------:R-:W-:Y:S05]  /*2090*/  EXIT ;  /* 0x000000000000794d */ /* 0x000fea0003800000 */
.L_x_115:
        /* <DEDUP_REMOVED lines=14> */
.L_x_321:


//--------------------- .text._ZN3cub18CUB_300001_SM_10006detail6reduce28DeviceReduceSingleTileKernelINS2_10policy_hubIfjN4cuda3std3__44plusIfEEE10Policy1000EPfSC_iS9_ffNS7_10__identityEEEvT0_T1_T2_T3_T4_T6_ --------------------------
	.section	.text._ZN3cub18CUB_300001_SM_10006detail6reduce28DeviceReduceSingleTileKernelINS2_10policy_hubIfjN4cuda3std3__44plusIfEEE10Policy1000EPfSC_iS9_ffNS7_10__identityEEEvT0_T1_T2_T3_T4_T6_,"ax",@progbits
	.align	128
        .global         _ZN3cub18CUB_300001_SM_10006detail6reduce28DeviceReduceSingleTileKernelINS2_10policy_hubIfjN4cuda3std3__44plusIfEEE10Policy1000EPfSC_iS9_ffNS7_10__identityEEEvT0_T1_T2_T3_T4_T6_
        .type           _ZN3cub18CUB_300001_SM_10006detail6reduce28DeviceReduceSingleTileKernelINS2_10policy_hubIfjN4cuda3std3__44plusIfEEE10Policy1000EPfSC_iS9_ffNS7_10__identityEEEvT0_T1_T2_T3_T4_T6_,@function
        .size           _ZN3cub18CUB_300001_SM_10006detail6reduce28DeviceReduceSingleTileKernelINS2_10policy_hubIfjN4cuda3std3__44plusIfEEE10Policy1000EPfSC_iS9_ffNS7_10__identityEEEvT0_T1_T2_T3_T4_T6_,(.L_x_322 - _ZN3cub18CUB_300001_SM_10006detail6reduce28DeviceReduceSingleTileKernelINS2_10policy_hubIfjN4cuda3std3__44plusIfEEE10Policy1000EPfSC_iS9_ffNS7_10__identityEEEvT0_T1_T2_T3_T4_T6_)
        .other          _ZN3cub18CUB_300001_SM_10006detail6reduce28DeviceReduceSingleTileKernelINS2_10policy_hubIfjN4cuda3std3__44plusIfEEE10Policy1000EPfSC_iS9_ffNS7_10__identityEEEvT0_T1_T2_T3_T4_T6_,@"STO_CUDA_ENTRY STV_DEFAULT"
_ZN3cub18CUB_300001_SM_10006detail6reduce28DeviceReduceSingleTileKernelINS2_10policy_hubIfjN4cuda3std3__44plusIfEEE10Policy1000EPfSC_iS9_ffNS7_10__identityEEEvT0_T1_T2_T3_T4_T6_:
.text._ZN3cub18CUB_300001_SM_10006detail6reduce28DeviceReduceSingleTileKernelINS2_10policy_hubIfjN4cuda3std3__44plusIfEEE10Policy1000EPfSC_iS9_ffNS7_10__identityEEEvT0_T1_T2_T3_T4_T6_:
        /* <DEDUP_REMOVED lines=13> */
.L_x_116:
        /* <DEDUP_REMOVED lines=16> */
.L_x_121:
[----:B------:R-:W-:Y:S05]  /*01d0*/  BSYNC.RECONVERGENT B1 ;  /* 0x0000000000017941 */ /* 0x000fea0003800200 */
.L_x_120:
        /* <DEDUP_REMOVED lines=16> */
.L_x_126:
        /* <DEDUP_REMOVED lines=9> */
.L_x_125:
[----:B------:R-:W-:Y:S05]  /*0370*/  BSYNC.RECONVERGENT B2 ;  /* 0x0000000000027941 */ /* 0x000fea0003800200 */
.L_x_124:
        /* <DEDUP_REMOVED lines=8> */
.L_x_129:
        /* <DEDUP_REMOVED lines=43> */
.L_x_128:
[----:B------:R-:W-:Y:S05]  /*06b0*/  BSYNC.RECONVERGENT B2 ;  /* 0x0000000000027941 */ /* 0x000fea0003800200 */
.L_x_127:
        /* <DEDUP_REMOVED lines=26> */
.L_x_131:
[----:B------:R-:W-:Y:S05]  /*0860*/  BSYNC.RECONVERGENT B2 ;  /* 0x0000000000027941 */ /* 0x000fea0003800200 */
.L_x_130:
        /* <DEDUP_REMOVED lines=12> */
.L_x_123:
[----:B------:R-:W-:Y:S05]  /*0930*/  BSYNC.RECONVERGENT B1 ;  /* 0x0000000000017941 */ /* 0x000fea0003800200 */
.L_x_122:
        /* <DEDUP_REMOVED lines=10> */
[----:B------:R-:W1:Y:S06]  /*09e0*/  SHFL.DOWN PT, R3, R0, 0x2, 0x1f ;  /* 0x08401f0000037f89 */ /* 0x000e6c00000e0000 */
[----:B------:R-:W2:Y:S01]  /*09f0*/  @!P1 S2R R6, SR_CgaCtaId ;  /* 0x0000000000069919 */ /* 0x000ea20000008800 */
[----:B0-----:R-:W-:Y:S02]  /*0a00*/  @!P1 MOV R5, 0x400 ;  /* 0x0000040000059802 */ /* 0x001fe40000000f00 */
[----:B------:R-:W-:-:S04]  /*0a10*/  @!P1 SHF.R.U32.HI R4, RZ, 0x3, R2 ;  /* 0x00000003ff049819 */ /* 0x000fc80000011602 */
[----:B------:R-:W-:Y:S01]  /*0a20*/  @!P1 LOP3.LUT R4, R4, 0x7c, RZ, 0xc0, !PT ;  /* 0x0000007c04049812 */ /* 0x000fe200078ec0ff */
[----:B-1----:R-:W-:Y:S01]  /*0a30*/  @!P0 FADD R0, R0, R3 ;  /* 0x0000000300008221 */ /* 0x002fe20000000000 */
[----:B------:R-:W-:-:S04]  /*0a40*/  ISETP.GT.AND P0, PT, R8, 0x1b, PT ;  /* 0x0000001b0800780c */ /* 0x000fc80003f04270 */
[----:B------:R-:W0:Y:S01]  /*0a50*/  SHFL.DOWN PT, R3, R0, 0x4, 0x1f ;  /* 0x08801f0000037f89 */ /* 0x000e2200000e0000 */
[----:B--2---:R-:W-:-:S04]  /*0a60*/  @!P1 LEA R5, R6, R5, 0x18 ;  /* 0x0000000506059211 */ /* 0x004fc800078ec0ff */
        /* <DEDUP_REMOVED lines=16> */
[----:B0-----:R-:W0:Y:S04]  /*0b70*/  LDS.128 R4, [UR4+0x10] ;  /* 0x00001004ff047984 */ /* 0x001e280008000c00 */
[----:B------:R-:W1:Y:S04]  /*0b80*/  LDS.128 R12, [UR4+0x20] ;  /* 0x00002004ff0c7984 */ /* 0x000e680008000c00 */
[----:B------:R-:W2:Y:S04]  /*0b90*/  LDS.128 R8, [UR4+0x30] ;  /* 0x00003004ff087984 */ /* 0x000ea80008000c00 */
[----:B------:R-:W3:Y:S01]  /*0ba0*/  LDS.128 R16, [UR4+0x40] ;  /* 0x00004004ff107984 */ /* 0x000ee20008000c00 */
[----:B0-----:R-:W-:-:S04]  /*0bb0*/  FADD R5, R0, R5 ;  /* 0x0000000500057221 */ /* 0x001fc80000000000 */
[----:B------:R-:W-:-:S04]  /*0bc0*/  FADD R6, R5, R6 ;  /* 0x0000000605067221 */ /* 0x000fc80000000000 */
[----:B------:R-:W-:-:S04]  /*0bd0*/  FADD R7, R6, R7 ;  /* 0x0000000706077221 */ /* 0x000fc80000000000 */
[----:B-1----:R-:W-:-:S04]  /*0be0*/  FADD R12, R7, R12 ;  /* 0x0000000c070c7221 */ /* 0x002fc80000000000 */
[----:B------:R-:W-:-:S04]  /*0bf0*/  FADD R13, R12, R13 ;  /* 0x0000000d0c0d7221 */ /* 0x000fc80000000000 */
[----:B------:R-:W-:-:S04]  /*0c00*/  FADD R14, R13, R14 ;  /* 0x0000000e0d0e7221 */ /* 0x000fc80000000000 */
[----:B------:R-:W-:-:S04]  /*0c10*/  FADD R15, R14, R15 ;  /* 0x0000000f0e0f7221 */ /* 0x000fc80000000000 */
[----:B--2---:R-:W-:-:S04]  /*0c20*/  FADD R8, R15, R8 ;  /* 0x000000080f087221 */ /* 0x004fc80000000000 */
[----:B------:R-:W-:-:S04]  /*0c30*/  FADD R9, R8, R9 ;  /* 0x0000000908097221 */ /* 0x000fc80000000000 */
[----:B------:R-:W-:-:S04]  /*0c40*/  FADD R10, R9, R10 ;  /* 0x0000000a090a7221 */ /* 0x000fc80000000000 */
[----:B------:R-:W-:-:S04]  /*0c50*/  FADD R11, R10, R11 ;  /* 0x0000000b0a0b7221 */ /* 0x000fc80000000000 */
[----:B---3--:R-:W-:-:S04]  /*0c60*/  FADD R16, R11, R16 ;  /* 0x000000100b107221 */ /* 0x008fc80000000000 */
[----:B------:R-:W-:-:S04]  /*0c70*/  FADD R17, R16, R17 ;  /* 0x0000001110117221 */ /* 0x000fc80000000000 */
[----:B------:R-:W-:-:S04]  /*0c80*/  FADD R18, R17, R18 ;  /* 0x0000001211127221 */ /* 0x000fc80000000000 */
[----:B------:R-:W-:Y:S01]  /*0c90*/  FADD R0, R18, R19 ;  /* 0x0000001312007221 */ /* 0x000fe20000000000 */
[----:B------:R-:W-:Y:S06]  /*0ca0*/  BRA `(.L_x_133) ;  /* 0x0000003400707947 */ /* 0x000fec0003800000 */
.L_x_132:
        /* <DEDUP_REMOVED lines=23> */
[-C--:B------:R-:W-:Y:S02]  /*0e20*/  ISETP.GT.AND P0, PT, R5, R4.reuse, PT ;  /* 0x000000040500720c */ /* 0x080fe40003f04270 */
[----:B------:R-:W-:Y:S02]  /*0e30*/  IADD3 R5, PT, PT, R9, 0x10, RZ ;  /* 0x0000001009057810 */ /* 0x000fe40007ffe0ff */
        /* <DEDUP_REMOVED lines=20> */
[----:B------:R-:W0:Y:S04]  /*0f80*/  LDS.128 R16, [UR4+0x10] ;  /* 0x00001004ff107984 */ /* 0x000e280008000c00 */
[----:B----4-:R-:W1:Y:S04]  /*0f90*/  LDS.128 R4, [UR4+0x20] ;  /* 0x00002004ff047984 */ /* 0x010e680008000c00 */
[----:B------:R-:W2:Y:S04]  /*0fa0*/  LDS.128 R8, [UR4+0x30] ;  /* 0x00003004ff087984 */ /* 0x000ea80008000c00 */
[----:B------:R-:W3:Y:S01]  /*0fb0*/  LDS.128 R12, [UR4+0x40] ;  /* 0x00004004ff0c7984 */ /* 0x000ee20008000c00 */
[----:B0-----:R-:W-:Y:S01]  /*0fc0*/  @P2 FADD R0, R0, R17 ;  /* 0x0000001100002221 */ /* 0x001fe20000000000 */
[----:B------:R-:W-:-:S03]  /*0fd0*/  ISETP.GT.AND P2, PT, R3, 0x80, PT ;  /* 0x000000800300780c */ /* 0x000fc60003f44270 */
[----:B------:R-:W-:Y:S01]  /*0fe0*/  @P3 FADD R0, R0, R18 ;  /* 0x0000001200003221 */ /* 0x000fe20000000000 */
[----:B------:R-:W-:-:S03]  /*0ff0*/  ISETP.GT.AND P3, PT, R3, 0xa0, PT ;  /* 0x000000a00300780c */ /* 0x000fc60003f64270 */
[----:B------:R-:W-:Y:S01]  /*1000*/  @P1 FADD R0, R0, R19 ;  /* 0x0000001300001221 */ /* 0x000fe20000000000 */
[----:B------:R-:W-:-:S05]  /*1010*/  ISETP.GT.AND P1, PT, R3, 0xe0, PT ;  /* 0x000000e00300780c */ /* 0x000fca0003f24270 */
[----:B-1----:R-:W-:Y:S01]  /*1020*/  @P2 FADD R0, R0, R4 ;  /* 0x0000000400002221 */ /* 0x002fe20000000000 */
[----:B------:R-:W-:-:S03]  /*1030*/  ISETP.GT.AND P2, PT, R3, 0x100, PT ;  /* 0x000001000300780c */ /* 0x000fc60003f44270 */
[----:B------:R-:W-:Y:S01]  /*1040*/  @P3 FADD R0, R0, R5 ;  /* 0x0000000500003221 */ /* 0x000fe20000000000 */
[----:B------:R-:W-:-:S03]  /*1050*/  ISETP.GT.AND P3, PT, R3, 0x120, PT ;  /* 0x000001200300780c */ /* 0x000fc60003f64270 */
[----:B------:R-:W-:Y:S01]  /*1060*/  @P4 FADD R0, R0, R6 ;  /* 0x0000000600004221 */ /* 0x000fe20000000000 */
[----:B------:R-:W-:-:S03]  /*1070*/  ISETP.GT.AND P4, PT, R3, 0x140, PT ;  /* 0x000001400300780c */ /* 0x000fc60003f84270 */
[----:B------:R-:W-:Y:S01]  /*1080*/  @P1 FADD R0, R0, R7 ;  /* 0x0000000700001221 */ /* 0x000fe20000000000 */
[----:B------:R-:W-:-:S03]  /*1090*/  ISETP.GT.AND P1, PT, R3, 0x160, PT ;  /* 0x000001600300780c */ /* 0x000fc60003f24270 */
[----:B--2---:R-:W-:Y:S01]  /*10a0*/  @P2 FADD R0, R0, R8 ;  /* 0x0000000800002221 */ /* 0x004fe20000000000 */
[----:B------:R-:W-:-:S03]  /*10b0*/  ISETP.GT.AND P2, PT, R3, 0x180, PT ;  /* 0x000001800300780c */ /* 0x000fc60003f44270 */
[----:B------:R-:W-:Y:S01]  /*10c0*/  @P3 FADD R0, R0, R9 ;  /* 0x0000000900003221 */ /* 0x000fe20000000000 */
[----:B------:R-:W-:-:S03]  /*10d0*/  ISETP.GT.AND P3, PT, R3, 0x1a0, PT ;  /* 0x000001a00300780c */ /* 0x000fc60003f64270 */
[----:B------:R-:W-:Y:S01]  /*10e0*/  @P4 FADD R0, R0, R10 ;  /* 0x0000000a00004221 */ /* 0x000fe20000000000 */
[----:B------:R-:W-:-:S03]  /*10f0*/  ISETP.GT.AND P4, PT, R3, 0x1c0, PT ;  /* 0x000001c00300780c */ /* 0x000fc60003f84270 */
[----:B------:R-:W-:Y:S01]  /*1100*/  @P1 FADD R0, R0, R11 ;  /* 0x0000000b00001221 */ /* 0x000fe20000000000 */
[----:B------:R-:W-:-:S03]  /*1110*/  ISETP.GT.AND P1, PT, R3, 0x1e0, PT ;  /* 0x000001e00300780c */ /* 0x000fc60003f24270 */
[----:B---3--:R-:W-:-:S04]  /*1120*/  @P2 FADD R0, R0, R12 ;  /* 0x0000000c00002221 */ /* 0x008fc80000000000 */
[----:B------:R-:W-:-:S04]  /*1130*/  @P3 FADD R0, R0, R13 ;  /* 0x0000000d00003221 */ /* 0x000fc80000000000 */
[----:B------:R-:W-:-:S04]  /*1140*/  @P4 FADD R0, R0, R14 ;  /* 0x0000000e00004221 */ /* 0x000fc80000000000 */
[----:B------:R-:W-:Y:S01]  /*1150*/  @P1 FADD R0, R0, R15 ;  /* 0x0000000f00001221 */ /* 0x000fe20000000000 */
[----:B------:R-:W-:Y:S06]  /*1160*/  BRA `(.L_x_133) ;  /* 0x0000003000407947 */ /* 0x000fec0003800000 */
.L_x_119:
[----:B------:R-:W0:Y:S01]  /*1170*/  S2R R2, SR_TID.X ;  /* 0x0000000000027919 */ /* 0x000e220000002100 */
[----:B------:R-:W1:Y:S01]  /*1180*/  LDC.64 R4, c[0x0][0x380] ;  /* 0x0000e000ff047b82 */ /* 0x000e620000000a00 */
[----:B0-----:R-:W-:-:S05]  /*1190*/  SHF.L.U32 R7, R2, 0x1, RZ ;  /* 0x0000000102077819 */ /* 0x001fca00000006ff */
[----:B-1----:R-:W-:-:S05]  /*11a0*/  IMAD.WIDE.U32 R4, R7, 0x4, R4 ;  /* 0x0000000407047825 */ /* 0x002fca00078e0004 */
[----:B------:R-:W2:Y:S04]  /*11b0*/  LDG.E.64.CONSTANT R14, desc[UR6][R4.64] ;  /* 0x00000006040e7981 */ /* 0x000ea8000c1e9b00 */
[----:B------:R-:W3:Y:S04]  /*11c0*/  LDG.E.64.CONSTANT R16, desc[UR6][R4.64+0x1000] ;  /* 0x0010000604107981 */ /* 0x000ee8000c1e9b00 */
[----:B------:R-:W4:Y:S04]  /*11d0*/  LDG.E.64.CONSTANT R18, desc[UR6][R4.64+0x2000] ;  /* 0x0020000604127981 */ /* 0x000f28000c1e9b00 */
[----:B------:R-:W5:Y:S04]  /*11e0*/  LDG.E.64.CONSTANT R20, desc[UR6][R4.64+0x3000] ;  /* 0x0030000604147981 */ /* 0x000f68000c1e9b00 */
[----:B------:R-:W5:Y:S04]  /*11f0*/  LDG.E.64.CONSTANT R12, desc[UR6][R4.64+0x4000] ;  /* 0x00400006040c7981 */ /* 0x000f68000c1e9b00 */
[----:B------:R-:W5:Y:S04]  /*1200*/  LDG.E.64.CONSTANT R10, desc[UR6][R4.64+0x5000] ;  /* 0x00500006040a7981 */ /* 0x000f68000c1e9b00 */
[----:B------:R-:W5:Y:S04]  /*1210*/  LDG.E.64.CONSTANT R6, desc[UR6][R4.64+0x6000] ;  /* 0x0060000604067981 */ /* 0x000f68000c1e9b00 */
[----:B------:R-:W5:Y:S01]  /*1220*/  LDG.E.64.CONSTANT R8, desc[UR6][R4.64+0x7000] ;  /* 0x0070000604087981 */ /* 0x000f62000c1e9b00 */
[----:B------:R-:W-:Y:S01]  /*1230*/  ISETP.GE.U32.AND P0, PT, R3, 0x4000, PT ;  /* 0x000040000300780c */ /* 0x000fe20003f06070 */
[----:B--2---:R-:W-:Y:S01]  /*1240*/  FADD R14, R14, R15 ;  /* 0x0000000f0e0e7221 */ /* 0x004fe20000000000 */
[----:B---3--:R-:W-:Y:S01]  /*1250*/  FADD R17, R16, R17 ;  /* 0x0000001110117221 */ /* 0x008fe20000000000 */
[----:B----4-:R-:W-:-:S03]  /*1260*/  FADD R18, R18, R19 ;  /* 0x0000001312127221 */ /* 0x010fc60000000000 */
[----:B------:R-:W-:Y:S01]  /*1270*/  FADD R14, R14, R17 ;  /* 0x000000110e0e7221 */ /* 0x000fe20000000000 */
[----:B-----5:R-:W-:Y:S01]  /*1280*/  FADD R21, R20, R21 ;  /* 0x0000001514157221 */ /* 0x020fe20000000000 */
[----:B------:R-:W-:Y:S02]  /*1290*/  HFMA2 R20, -RZ, RZ, 0, 0.0078125 ;  /* 0x00002000ff147431 */ /* 0x000fe400000001ff */
[----:B------:R-:W-:Y:S01]  /*12a0*/  FADD R12, R12, R13 ;  /* 0x0000000d0c0c7221 */ /* 0x000fe20000000000 */
[----:B------:R-:W-:Y:S01]  /*12b0*/  FADD R21, R18, R21 ;  /* 0x0000001512157221 */ /* 0x000fe20000000000 */
[----:B------:R-:W-:-:S03]  /*12c0*/  FADD R11, R10, R11 ;  /* 0x0000000b0a0b7221 */ /* 0x000fc60000000000 */
[----:B------:R-:W-:Y:S01]  /*12d0*/  FADD R14, R14, R21 ;  /* 0x000000150e0e7221 */ /* 0x000fe20000000000 */
[----:B------:R-:W-:Y:S01]  /*12e0*/  FADD R6, R6, R7 ;  /* 0x0000000706067221 */ /* 0x000fe20000000000 */
[----:B------:R-:W-:Y:S01]  /*12f0*/  FADD R11, R12, R11 ;  /* 0x0000000b0c0b7221 */ /* 0x000fe20000000000 */
[----:B------:R-:W-:-:S04]  /*1300*/  FADD R9, R8, R9 ;  /* 0x0000000908097221 */ /* 0x000fc80000000000 */
[----:B------:R-:W-:-:S04]  /*1310*/  FADD R6, R6, R9 ;  /* 0x0000000906067221 */ /* 0x000fc80000000000 */
[----:B------:R-:W-:-:S04]  /*1320*/  FADD R11, R11, R6 ;  /* 0x000000060b0b7221 */ /* 0x000fc80000000000 */
[----:B------:R-:W-:Y:S01]  /*1330*/  FADD R0, R14, R11 ;  /* 0x0000000b0e007221 */ /* 0x000fe20000000000 */
[----:B------:R-:W-:Y:S06]  /*1340*/  @!P0 BRA `(.L_x_134) ;  /* 0x00000000008c8947 */ /* 0x000fec0003800000 */
[----:B------:R-:W0:Y:S01]  /*1350*/  LDC R24, c[0x0][0x390] ;  /* 0x0000e400ff187b82 */ /* 0x000e220000000800 */
[----:B------:R-:W-:Y:S02]  /*1360*/  IADD3 R21, PT, PT, R3, -0x2000, RZ ;  /* 0xffffe00003157810 */ /* 0x000fe40007ffe0ff */
[----:B------:R-:W-:-:S07]  /*1370*/  MOV R20, 0x2000 ;  /* 0x0000200000147802 */ /* 0x000fce0000000f00 */
.L_x_136:
[----:B------:R-:W-:-:S05]  /*1380*/  IMAD.WIDE R26, R20, 0x4, R4 ;  /* 0x00000004141a7825 */ /* 0x000fca00078e0204 */
[----:B------:R-:W2:Y:S04]  /*1390*/  LDG.E.64.CONSTANT R14, desc[UR6][R26.64+0x6000] ;  /* 0x006000061a0e7981 */ /* 0x000ea8000c1e9b00 */
[----:B------:R-:W2:Y:S04]  /*13a0*/  LDG.E.64.CONSTANT R6, desc[UR6][R26.64+0x7000] ;  /* 0x007000061a067981 */ /* 0x000ea8000c1e9b00 */
[----:B------:R-:W3:Y:S04]  /*13b0*/  LDG.E.64.CONSTANT R22, desc[UR6][R26.64] ;  /* 0x000000061a167981 */ /* 0x000ee8000c1e9b00 */
[----:B------:R-:W4:Y:S04]  /*13c0*/  LDG.E.64.CONSTANT R18, desc[UR6][R26.64+0x1000] ;  /* 0x001000061a127981 */ /* 0x000f28000c1e9b00 */
[----:B------:R-:W5:Y:S04]  /*13d0*/  LDG.E.64.CONSTANT R16, desc[UR6][R26.64+0x2000] ;  /* 0x002000061a107981 */ /* 0x000f68000c1e9b00 */
[----:B------:R-:W5:Y:S04]  /*13e0*/  LDG.E.64.CONSTANT R12, desc[UR6][R26.64+0x3000] ;  /* 0x003000061a0c7981 */ /* 0x000f68000c1e9b00 */
[----:B------:R-:W5:Y:S04]  /*13f0*/  LDG.E.64.CONSTANT R10, desc[UR6][R26.64+0x4000] ;  /* 0x004000061a0a7981 */ /* 0x000f68000c1e9b00 */
[----:B------:R-:W5:Y:S01]  /*1400*/  LDG.E.64.CONSTANT R8, desc[UR6][R26.64+0x5000] ;  /* 0x005000061a087981 */ /* 0x000f62000c1e9b00 */
[----:B0-----:R-:W-:Y:S01]  /*1410*/  MOV R3, R24 ;  /* 0x0000001800037202 */ /* 0x001fe20000000f00 */
[----:B--2---:R-:W-:-:S03]  /*1420*/  FADD R15, R15, R6 ;  /* 0x000000060f0f7221 */ /* 0x004fc60000000000 */
[----:B------:R-:W-:Y:S01]  /*1430*/  IADD3 R6, PT, PT, -R20, R3, RZ ;  /* 0x0000000314067210 */ /* 0x000fe20007ffe1ff */
[----:B---3--:R-:W-:-:S03]  /*1440*/  FADD R0, R22, R0 ;  /* 0x0000000016007221 */ /* 0x008fc60000000000 */
[----:B------:R-:W-:Y:S01]  /*1450*/  ISETP.GE.AND P0, PT, R6, 0x2000, PT ;  /* 0x000020000600780c */ /* 0x000fe20003f06270 */
[----:B----4-:R-:W-:Y:S01]  /*1460*/  FADD R23, R23, R18 ;  /* 0x0000001217177221 */ /* 0x010fe20000000000 */
[----:B-----5:R-:W-:Y:S01]  /*1470*/  FADD R18, R19, R16 ;  /* 0x0000001013127221 */ /* 0x020fe20000000000 */
[----:B------:R-:W-:Y:S01]  /*1480*/  FADD R17, R17, R12 ;  /* 0x0000000c11117221 */ /* 0x000fe20000000000 */
[----:B------:R-:W-:Y:S01]  /*1490*/  FADD R12, R13, R10 ;  /* 0x0000000a0d0c7221 */ /* 0x000fe20000000000 */
[----:B------:R-:W-:Y:S01]  /*14a0*/  FADD R11, R11, R8 ;  /* 0x000000080b0b7221 */ /* 0x000fe20000000000 */
[----:B------:R-:W-:Y:S01]  /*14b0*/  FADD R8, R9, R14 ;  /* 0x0000000e09087221 */ /* 0x000fe20000000000 */
[----:B------:R-:W-:Y:S01]  /*14c0*/  FADD R0, R0, R23 ;  /* 0x0000001700007221 */ /* 0x000fe20000000000 */
[----:B------:R-:W-:Y:S01]  /*14d0*/  FADD R17, R18, R17 ;  /* 0x0000001112117221 */ /* 0x000fe20000000000 */
[----:B------:R-:W-:Y:S01]  /*14e0*/  FADD R11, R12, R11 ;  /* 0x0000000b0c0b7221 */ /* 0x000fe20000000000 */
[----:B------:R-:W-:-:S02]  /*14f0*/  FADD R8, R8, R15 ;  /* 0x0000000f08087221 */ /* 0x000fc40000000000 */
[----:B------:R-:W-:Y:S02]  /*1500*/  FADD R0, R0, R17 ;  /* 0x0000001100007221 */ /* 0x000fe40000000000 */
[----:B------:R-:W-:-:S04]  /*1510*/  FADD R11, R11, R8 ;  /* 0x000000080b0b7221 */ /* 0x000fc80000000000 */
[----:B------:R-:W-:-:S04]  /*1520*/  FADD R11, R0, R11 ;  /* 0x0000000b000b7221 */ /* 0x000fc80000000000 */
[----:B------:R-:W-:Y:S01]  /*1530*/  FADD R0, R7, R11 ;  /* 0x0000000b07007221 */ /* 0x000fe20000000000 */
[----:B------:R-:W-:Y:S06]  /*1540*/  @!P0 BRA `(.L_x_135) ;  /* 0x0000000800308947 */ /* 0x000fec0003800000 */
[----:B------:R-:W-:-:S04]  /*1550*/  IADD3 R20, PT, PT, R20, 0x2000, RZ ;  /* 0x0000200014147810 */ /* 0x000fc80007ffe0ff */
[----:B------:R-:W-:-:S13]  /*1560*/  ISETP.GT.AND P0, PT, R20, R21, PT ;  /* 0x000000151400720c */ /* 0x000fda0003f04270 */
[----:B------:R-:W-:Y:S05]  /*1570*/  @!P0 BRA `(.L_x_136) ;  /* 0xfffffffc00808947 */ /* 0x000fea000383ffff */
.L_x_134:
        /* <DEDUP_REMOVED lines=20> */
.L_x_140:
        /* <DEDUP_REMOVED lines=8> */
.L_x_139:
[----:B------:R-:W-:Y:S05]  /*1740*/  BSYNC.RECONVERGENT B2 ;  /* 0x0000000000027941 */ /* 0x000fea0003800200 */
.L_x_138:
[----:B------:R-:W-:Y:S05]  /*1750*/  @!P1 BRA `(.L_x_137) ;  /* 0x0000000400a89947 */ /* 0x000fea0003800000 */
[----:B------:R-:W0:Y:S01]  /*1760*/  LDCU.64 UR4, c[0x0][0x380] ;  /* 0x00007000ff0477ac */ /* 0x000e220008000a00 */
[----:B------:R-:W-:Y:S01]  /*1770*/  IADD3 R5, PT, PT, R11, -R10, RZ ;  /* 0x8000000a0b057210 */ /* 0x000fe20007ffe0ff */
[----:B------:R-:W-:Y:S01]  /*1780*/  BSSY.RECONVERGENT B2, `(.L_x_141) ;  /* 0x000003b000027945 */ /* 0x000fe20003800200 */
[----:B------:R-:W-:Y:S02]  /*1790*/  IADD3 R3, P0, PT, R10, R20, RZ ;  /* 0x000000140a037210 */ /* 0x000fe40007f1e0ff */
[----:B------:R-:W-:Y:S02]  /*17a0*/  ISETP.GT.AND P1, PT, R5, 0x1800, PT ;  /* 0x000018000500780c */ /* 0x000fe40003f24270 */
[----:B------:R-:W-:Y:S02]  /*17b0*/  IADD3.X R6, PT, PT, RZ, RZ, RZ, P0, !PT ;  /* 0x000000ffff067210 */ /* 0x000fe400007fe4ff */
[----:B0-----:R-:W-:-:S04]  /*17c0*/  LEA R4, P0, R3, UR4, 0x2 ;  /* 0x0000000403047c11 */ /* 0x001fc8000f8010ff */
[----:B------:R-:W-:Y:S02]  /*17d0*/  LEA.HI.X R3, R3, UR5, R6, 0x2, P0 ;  /* 0x0000000503037c11 */ /* 0x000fe400080f1406 */
[----:B------:R-:W-:-:S04]  /*17e0*/  IADD3 R4, P0, PT, R4, 0x1000, RZ ;  /* 0x0000100004047810 */ /* 0x000fc80007f1e0ff */
[----:B------:R-:W-:Y:S02]  /*17f0*/  IADD3.X R5, PT, PT, RZ, R3, RZ, P0, !PT ;  /* 0x00000003ff057210 */ /* 0x000fe400007fe4ff */
[----:B------:R-:W-:Y:S02]  /*1800*/  PLOP3.LUT P0, PT, PT, PT, PT, 0x80, 0x8 ;  /* 0x000000000008781c */ /* 0x000fe40003f0f070 */
[----:B------:R-:W-:Y:S01]  /*1810*/  IADD3 R3, PT, PT, R10, R20, RZ ;  /* 0x000000140a037210 */ /* 0x000fe20007ffe0ff */
[----:B------:R-:W-:Y:S10]  /*1820*/  @!P1 BRA `(.L_x_142) ;  /* 0x0000000000c09947 */ /* 0x000ff40003800000 */
[----:B------:R-:W-:Y:S02]  /*1830*/  PLOP3.LUT P0, PT, PT, PT, PT, 0x8, 0x80 ;  /* 0x000000000080781c */ /* 0x000fe40003f0e170 */
[----:B------:R-:W-:-:S11]  /*1840*/  IADD3 R13, PT, PT, R11, -0x1800, RZ ;  /* 0xffffe8000b0d7810 */ /* 0x000fd60007ffe0ff */
.L_x_143:
        /* <DEDUP_REMOVED lines=46> */
.L_x_142:
[----:B------:R-:W-:Y:S05]  /*1b30*/  BSYNC.RECONVERGENT B2 ;  /* 0x0000000000027941 */ /* 0x000fea0003800200 */
.L_x_141:
        /* <DEDUP_REMOVED lines=31> */
.L_x_145:
[----:B------:R-:W-:Y:S05]  /*1d30*/  BSYNC.RECONVERGENT B2 ;  /* 0x0000000000027941 */ /* 0x000fea0003800200 */
.L_x_144:
        /* <DEDUP_REMOVED lines=9> */
[----:B----4-:R-:W-:-:S04]  /*1dd0*/  FADD R0, R0, R3 ;  /* 0x0000000300007221 */ /* 0x010fc80000000000 */
[----:B--2---:R-:W-:-:S04]  /*1de0*/  FADD R0, R0, R9 ;  /* 0x0000000900007221 */ /* 0x004fc80000000000 */
[----:B---3--:R-:W-:-:S07]  /*1df0*/  FADD R0, R0, R11 ;  /* 0x0000000b00007221 */ /* 0x008fce0000000000 */
.L_x_137:
[----:B------:R-:W-:Y:S05]  /*1e00*/  BSYNC.RECONVERGENT B1 ;  /* 0x0000000000017941 */ /* 0x000fea0003800200 */
.L_x_135:
        /* <DEDUP_REMOVED lines=32> */
[----:B---3--:R-:W0:Y:S04]  /*2010*/  LDS.128 R4, [UR4+0x10] ;  /* 0x00001004ff047984 */ /* 0x008e280008000c00 */
        /* <DEDUP_REMOVED lines=19> */
.L_x_118:
        /* <DEDUP_REMOVED lines=12> */
.L_x_148:
[----:B------:R-:W-:Y:S05]  /*2210*/  BSYNC.RECONVERGENT B1 ;  /* 0x0000000000017941 */ /* 0x000fea0003800200 */
.L_x_147:
        /* <DEDUP_REMOVED lines=16> */
.L_x_153:
        /* <DEDUP_REMOVED lines=9> */
.L_x_152:
[----:B------:R-:W-:Y:S05]  /*23b0*/  BSYNC.RECONVERGENT B2 ;  /* 0x0000000000027941 */ /* 0x000fea0003800200 */
.L_x_151:
        /* <DEDUP_REMOVED lines=8> */
.L_x_156:
        /* <DEDUP_REMOVED lines=43> */
.L_x_155:
[----:B------:R-:W-:Y:S05]  /*26f0*/  BSYNC.RECONVERGENT B2 ;  /* 0x0000000000027941 */ /* 0x000fea0003800200 */
.L_x_154:
        /* <DEDUP_REMOVED lines=26> */
.L_x_158:
[----:B------:R-:W-:Y:S05]  /*28a0*/  BSYNC.RECONVERGENT B2 ;  /* 0x0000000000027941 */ /* 0x000fea0003800200 */
.L_x_157:
        /* <DEDUP_REMOVED lines=12> */
.L_x_150:
[----:B------:R-:W-:Y:S05]  /*2970*/  BSYNC.RECONVERGENT B1 ;  /* 0x0000000000017941 */ /* 0x000fea0003800200 */
.L_x_149:
[----:B------:R-:W-:Y:S02]  /*2980*/  ISETP.GE.AND P0, PT, R3, 0x200, PT ;  /* 0x000002000300780c */ /* 0x000fe40003f06270 */
[----:B0----5:R-:W-:-:S11]  /*2990*/  MOV R5, R0 ;  /* 0x0000000000057202 */ /* 0x021fd60000000f00 */
[----:B------:R-:W-:Y:S05]  /*29a0*/  @!P0 BRA `(.L_x_159) ;  /* 0x0000000000d08947 */ /* 0x000fea0003800000 */
[----:B------:R-:W0:Y:S01]  /*29b0*/  S2R R7, SR_LANEID ;  /* 0x0000000000077919 */ /* 0x000e220000000000 */
[----:B------:R-:W1:Y:S02]  /*29c0*/  SHFL.DOWN PT, R0, R5, 0x1, 0x1f ;  /* 0x08201f0005007f89 */ /* 0x000e6400000e0000 */
[----:B-1----:R-:W-:Y:S01]  /*29d0*/  FADD R0, R0, R5 ;  /* 0x0000000500007221 */ /* 0x002fe20000000000 */
[C---:B0-----:R-:W-:Y:S02]  /*29e0*/  ISETP.GT.AND P0, PT, R7.reuse, 0x1e, PT ;  /* 0x0000001e0700780c */ /* 0x041fe40003f04270 */
[----:B------:R-:W-:Y:S02]  /*29f0*/  ISETP.NE.AND P1, PT, R7, RZ, PT ;  /* 0x000000ff0700720c */ /* 0x000fe40003f25270 */
[----:B------:R-:W-:Y:S02]  /*2a00*/  FSEL R0, R5, R0, P0 ;  /* 0x0000000005007208 */ /* 0x000fe40000000000 */
[----:B------:R-:W-:-:S03]  /*2a10*/  ISETP.GT.AND P0, PT, R7, 0x1d, PT ;  /* 0x0000001d0700780c */ /* 0x000fc60003f04270 */
[----:B------:R-:W0:Y:S06]  /*2a20*/  SHFL.DOWN PT, R3, R0, 0x2, 0x1f ;  /* 0x08401f0000037f89 */ /* 0x000e2c00000e0000 */
        /* <DEDUP_REMOVED lines=24> */
[----:B--2---:R-:W0:Y:S04]  /*2bb0*/  LDS.128 R4, [UR4+0x10] ;  /* 0x00001004ff047984 */ /* 0x004e280008000c00 */
        /* <DEDUP_REMOVED lines=19> */
.L_x_159:
[----:B------:R-:W0:Y:S01]  /*2cf0*/  S2R R4, SR_LANEID ;  /* 0x0000000000047919 */ /* 0x000e220000000000 */
[----:B------:R-:W-:-:S04]  /*2d00*/  LOP3.LUT R0, R2, 0x3e0, RZ, 0xc0, !PT ;  /* 0x000003e002007812 */ /* 0x000fc800078ec0ff */
[----:B------:R-:W-:Y:S02]  /*2d10*/  IADD3 R6, PT, PT, R0, 0x20, RZ ;  /* 0x0000002000067810 */ /* 0x000fe40007ffe0ff */
[----:B------:R-:W-:Y:S02]  /*2d20*/  LOP3.LUT R0, RZ, R0, RZ, 0x33, !PT ;  /* 0x00000000ff007212 */ /* 0x000fe400078e33ff */
[-C--:B------:R-:W-:Y:S02]  /*2d30*/  ISETP.GT.AND P0, PT, R6, R3.reuse, PT ;  /* 0x000000030600720c */ /* 0x080fe40003f04270 */
[----:B------:R-:W-:-:S04]  /*2d40*/  IADD3 R0, PT, PT, R0, R3, RZ ;  /* 0x0000000300007210 */ /* 0x000fc80007ffe0ff */
[----:B------:R-:W-:-:S05]  /*2d50*/  SEL R6, R0, 0x1f, P0 ;  /* 0x0000001f00067807 */ /* 0x000fca0000000000 */
[----:B------:R-:W1:Y:S01]  /*2d60*/  SHFL.DOWN PT, R0, R5, 0x1, R6 ;  /* 0x0820000005007989 */ /* 0x000e6200000e0006 */
[C---:B0-----:R-:W-:Y:S02]  /*2d70*/  ISETP.GE.AND P0, PT, R4.reuse, R6, PT ;  /* 0x000000060400720c */ /* 0x041fe40003f06270 */
[C---:B------:R-:W-:Y:S02]  /*2d80*/  IADD3 R7, PT, PT, R4.reuse, 0x2, RZ ;  /* 0x0000000204077810 */ /* 0x040fe40007ffe0ff */
[----:B------:R-:W-:-:S09]  /*2d90*/  ISETP.NE.AND P1, PT, R4, RZ, PT ;  /* 0x000000ff0400720c */ /* 0x000fd20003f25270 */
[----:B-1----:R-:W-:Y:S01]  /*2da0*/  @!P0 FADD R5, R0, R5 ;  /* 0x0000000500058221 */ /* 0x002fe20000000000 */
[-C--:B------:R-:W-:Y:S02]  /*2db0*/  ISETP.GT.AND P0, PT, R7, R6.reuse, PT ;  /* 0x000000060700720c */ /* 0x080fe40003f04270 */
[----:B------:R-:W-:Y:S01]  /*2dc0*/  IADD3 R7, PT, PT, R4, 0x4, RZ ;  /* 0x0000000404077810 */ /* 0x000fe20007ffe0ff */
[----:B------:R-:W0:Y:S01]  /*2dd0*/  @!P1 S2R R8, SR_CgaCtaId ;  /* 0x0000000000089919 */ /* 0x000e220000008800 */
        /* <DEDUP_REMOVED lines=31> */
[----:B-1----:R-:W1:Y:S04]  /*2fd0*/  LDS.128 R4, [UR4+0x20] ;  /* 0x00002004ff047984 */ /* 0x002e680008000c00 */
        /* <DEDUP_REMOVED lines=29> */
.L_x_146:
        /* <DEDUP_REMOVED lines=28> */
[----:B------:R-:W-:Y:S02]  /*3370*/  HFMA2 R11, -RZ, RZ, 0, 0.0078125 ;  /* 0x00002000ff0b7431 */ /* 0x000fe400000001ff */
        /* <DEDUP_REMOVED lines=11> */
.L_x_162:
[----:B------:R-:W-:-:S05]  /*3430*/  IMAD.WIDE R2, R11, 0x4, R4 ;  /* 0x000000040b027825 */ /* 0x000fca00078e0204 */
        /* <DEDUP_REMOVED lines=15> */
[----:B------:R0:W5:Y:S02]  /*3530*/  LDG.E.CONSTANT R18, desc[UR6][R2.64+0x7800] ;  /* 0x0078000602127981 */ /* 0x000164000c1e9900 */
[----:B0-----:R-:W-:-:S04]  /*3540*/  MOV R3, R7 ;  /* 0x0000000700037202 */ /* 0x001fc80000000f00 */
[----:B------:R-:W-:-:S04]  /*3550*/  IADD3 R2, PT, PT, -R11, R3, RZ ;  /* 0x000000030b027210 */ /* 0x000fc80007ffe1ff */
[----:B------:R-:W-:Y:S01]  /*3560*/  ISETP.GE.AND P0, PT, R2, 0x2000, PT ;  /* 0x000020000200780c */ /* 0x000fe20003f06270 */
        /* <DEDUP_REMOVED lines=17> */
[----:B------:R-:W-:-:S04]  /*3680*/  IADD3 R11, PT, PT, R11, 0x2000, RZ ;  /* 0x000020000b0b7810 */ /* 0x000fc80007ffe0ff */
[----:B------:R-:W-:-:S13]  /*3690*/  ISETP.GT.AND P0, PT, R11, R6, PT ;  /* 0x000000060b00720c */ /* 0x000fda0003f04270 */
[----:B------:R-:W-:Y:S05]  /*36a0*/  @!P0 BRA `(.L_x_162) ;  /* 0xfffffffc00608947 */ /* 0x000fea000383ffff */
.L_x_160:
        /* <DEDUP_REMOVED lines=20> */
.L_x_166:
        /* <DEDUP_REMOVED lines=8> */
.L_x_165:
[----:B------:R-:W-:Y:S05]  /*3870*/  BSYNC.RECONVERGENT B2 ;  /* 0x0000000000027941 */ /* 0x000fea0003800200 */
.L_x_164:
        /* <DEDUP_REMOVED lines=16> */
.L_x_169:
        /* <DEDUP_REMOVED lines=46> */
.L_x_168:
[----:B------:R-:W-:Y:S05]  /*3c60*/  BSYNC.RECONVERGENT B2 ;  /* 0x0000000000027941 */ /* 0x000fea0003800200 */
.L_x_167:
        /* <DEDUP_REMOVED lines=31> */
.L_x_171:
[----:B------:R-:W-:Y:S05]  /*3e60*/  BSYNC.RECONVERGENT B2 ;  /* 0x0000000000027941 */ /* 0x000fea0003800200 */
.L_x_170:
        /* <DEDUP_REMOVED lines=12> */
.L_x_163:
[----:B------:R-:W-:Y:S05]  /*3f30*/  BSYNC.RECONVERGENT B1 ;  /* 0x0000000000017941 */ /* 0x000fea0003800200 */
.L_x_161:
        /* <DEDUP_REMOVED lines=50> */
[----:B------:R-:W-:-:S07]  /*4260*/  FADD R0, R18, R19 ;  /* 0x0000001312007221 */ /* 0x000fce0000000000 */
.L_x_133:
[----:B------:R-:W-:Y:S05]  /*4270*/  BSYNC.RECONVERGENT B0 ;  /* 0x0000000000007941 */ /* 0x000fea0003800200 */
.L_x_117:
[----:B------:R-:W-:Y:S05]  /*4280*/  @P0 EXIT ;  /* 0x000000000000094d */ /* 0x000fea0003800000 */
[----:B0-23--:R-:W0:Y:S01]  /*4290*/  LDC.64 R2, c[0x0][0x388] ;  /* 0x0000e200ff027b82 */ /* 0x00de220000000a00 */
[----:B------:R-:W4:Y:S02]  /*42a0*/  LDCU UR4, c[0x0][0x398] ;  /* 0x00007300ff0477ac */ /* 0x000f240008000800 */
[----:B----4-:R-:W-:-:S05]  /*42b0*/  FADD R5, R0, UR4 ;  /* 0x0000000400057e21 */ /* 0x010fca0008000000 */
[----:B0-----:R-:W-:Y:S01]  /*42c0*/  STG.E desc[UR6][R2.64], R5 ;  /* 0x0000000502007986 */ /* 0x001fe2000c101906 */
[----:B------:R-:W-:Y:S05]  /*42d0*/  EXIT ;  /* 0x000000000000794d */ /* 0x000fea0003800000 */
.L_x_172:
        /* <DEDUP_REMOVED lines=10> */
.L_x_322:


//--------------------- .text._ZN3cub18CUB_300001_SM_10006detail6reduce18DeviceReduceKernelINS2_10policy_hubIfjN4cuda3std3__44plusIfEEE10Policy1000EN6thrust24THRUST_300001_SM_1000_NS6detail15normal_iteratorINSD_10device_ptrIfEEEEjS9_fNS7_10__identityEEEvT0_PT3_T1_NS0_13GridEvenShareISN_EET2_T4_ --------------------------
	.section	.text._ZN3cub18CUB_300001_SM_10006detail6reduce18DeviceReduceKernelINS2_10policy_hubIfjN4cuda3std3__44plusIfEEE10Policy1000EN6thrust24THRUST_300001_SM_1000_NS6detail15normal_iteratorINSD_10device_ptrIfEEEEjS9_fNS7_10__identityEEEvT0_PT3_T1_NS0_13GridEvenShareISN_EET2_T4_,"ax",@progbits
	.align	128
        .global         _ZN3cub18CUB_300001_SM_10006detail6reduce18DeviceReduceKernelINS2_10policy_hubIfjN4cuda3std3__44plusIfEEE10Policy1000EN6thrust24THRUST_300001_SM_1000_NS6detail15normal_iteratorINSD_10device_ptrIfEEEEjS9_fNS7_10__identityEEEvT0_PT3_T1_NS0_13GridEvenShareISN_EET2_T4_
        .type           _ZN3cub18CUB_300001_SM_10006detail6reduce18DeviceReduceKernelINS2_10policy_hubIfjN4cuda3std3__44plusIfEEE10Policy1000EN6thrust24THRUST_300001_SM_1000_NS6detail15normal_iteratorINSD_10device_ptrIfEEEEjS9_fNS7_10__identityEEEvT0_PT3_T1_NS0_13GridEvenShareISN_EET2_T4_,@function
        .size           _ZN3cub18CUB_300001_SM_10006detail6reduce18DeviceReduceKernelINS2_10policy_hubIfjN4cuda3std3__44plusIfEEE10Policy1000EN6thrust24THRUST_300001_SM_1000_NS6detail15normal_iteratorINSD_10device_ptrIfEEEEjS9_fNS7_10__identityEEEvT0_PT3_T1_NS0_13GridEvenShareISN_EET2_T4_,(.L_x_323 - _ZN3cub18CUB_300001_SM_10006detail6reduce18DeviceReduceKernelINS2_10policy_hubIfjN4cuda3std3__44plusIfEEE10Policy1000EN6thrust24THRUST_300001_SM_1000_NS6detail15normal_iteratorINSD_10device_ptrIfEEEEjS9_fNS7_10__identityEEEvT0_PT3_T1_NS0_13GridEvenShareISN_EET2_T4_)
        .other          _ZN3cub18CUB_300001_SM_10006detail6reduce18DeviceReduceKernelINS2_10policy_hubIfjN4cuda3std3__44plusIfEEE10Policy1000EN6thrust24THRUST_300001_SM_1000_NS6detail15normal_iteratorINSD_10device_ptrIfEEEEjS9_fNS7_10__identityEEEvT0_PT3_T1_NS0_13GridEvenShareISN_EET2_T4_,@"STO_CUDA_ENTRY STV_DEFAULT"
_ZN3cub18CUB_300001_SM_10006detail6reduce18DeviceReduceKernelINS2_10policy_hubIfjN4cuda3std3__44plusIfEEE10Policy1000EN6thrust24THRUST_300001_SM_1000_NS6detail15normal_iteratorINSD_10device_ptrIfEEEEjS9_fNS7_10__identityEEEvT0_PT3_T1_NS0_13GridEvenShareISN_EET2_T4_:
.text._ZN3cub18CUB_300001_SM_10006detail6reduce18DeviceReduceKernelINS2_10policy_hubIfjN4cuda3std3__44plusIfEEE10Policy1000EN6thrust24THRUST_300001_SM_1000_NS6detail15normal_iteratorINSD_10device_ptrIfEEEEjS9_fNS7_10__identityEEEvT0_PT3_T1_NS0_13GridEvenShareISN_EET2_T4_:
[----:B------:R-:W-:Y:S01]  /*0000*/  LDC R1, c[0x0][0x37c] ;  /* 0x0000df00ff017b82 */ /* 0x000fe20000000800 */
[----:B------:R-:W0:Y:S07]  /*0010*/  S2R R3, SR_CTAID.X ;  /* 0x0000000000037919 */ /* 0x000e2e0000002500 */
[----:B------:R-:W1:Y:S01]  /*0020*/  LDC.64 R6, c[0x0][0x3a8] ;  /* 0x0000ea00ff067b82 */ /* 0x000e620000000a00 */
[----:B------:R-:W2:Y:S01]  /*0030*/  LDCU.64 UR6, c[0x0][0x358] ;  /* 0x00006b00ff0677ac */ /* 0x000ea20008000a00 */
[----:B------:R-:W-:Y:S01]  /*0040*/  BSSY.RECONVERGENT B0, `(.L_x_173) ;  /* 0x000027a000007945 */ /* 0x000fe20003800200 */
[----:B-1----:R-:W-:Y:S01]  /*0050*/  SHF.L.U32 R13, R7, 0xd, RZ ;  /* 0x0000000d070d7819 */ /* 0x002fe200000006ff */
[----:B0-----:R-:W-:-:S05]  /*0060*/  IMAD R0, R3, -0x2000, R6 ;  /* 0xffffe00003007824 */ /* 0x001fca00078e0206 */
[----:B------:R-:W-:-:S13]  /*0070*/  ISETP.GT.U32.AND P0, PT, R0, 0x1fff, PT ;  /* 0x00001fff0000780c */ /* 0x000fda0003f04070 */
[----:B--2---:R-:W-:Y:S05]  /*0080*/  @P0 BRA `(.L_x_174) ;  /* 0x0000001000d40947 */ /* 0x004fea0003800000 */
[----:B------:R-:W0:Y:S01]  /*0090*/  S2R R2, SR_TID.X ;  /* 0x0000000000027919 */ /* 0x000e220000002100 */
[----:B------:R-:W-:Y:S01]  /*00a0*/  BSSY.RECONVERGENT B1, `(.L_x_175) ;  /* 0x000000a000017945 */ /* 0x000fe20003800200 */
[----:B------:R-:W-:Y:S01]  /*00b0*/  HFMA2 R15, -RZ, RZ, 0, 0 ;  /* 0x00000000ff0f7431 */ /* 0x000fe200000001ff */
[----:B0-----:R-:W-:Y:S02]  /*00c0*/  ISETP.GE.U32.AND P0, PT, R2, R0, PT ;  /* 0x000000000200720c */ /* 0x001fe40003f06070 */
[----:B------:R-:W-:-:S11]  /*00d0*/  MOV R4, R2 ;  /* 0x0000000200047202 */ /* 0x000fd60000000f00 */
[----:B------:R-:W-:Y:S05]  /*00e0*/  @P0 BRA `(.L_x_176) ;  /* 0x0000000000140947 */ /* 0x000fea0003800000 */
[----:B------:R-:W0:Y:S01]  /*00f0*/  LDC.64 R8, c[0x0][0x380] ;  /* 0x0000e000ff087b82 */ /* 0x000e220000000a00 */
[----:B------:R-:W-:-:S05]  /*0100*/  LEA R5, R3, R2, 0xd ;  /* 0x0000000203057211 */ /* 0x000fca00078e68ff */
[----:B0-----:R-:W-:-:S05]  /*0110*/  IMAD.WIDE.U32 R8, R5, 0x4, R8 ;  /* 0x0000000405087825 */ /* 0x001fca00078e0008 */
[----:B------:R0:W5:Y:S01]  /*0120*/  LDG.E R15, desc[UR6][R8.64] ;  /* 0x00000006080f7981 */ /* 0x000162000c1e1900 */
[----:B------:R-:W-:-:S07]  /*0130*/  IADD3 R4, PT, PT, R2, 0x200, RZ ;  /* 0x0000020002047810 */ /* 0x000fce0007ffe0ff */
.L_x_176:
[----:B------:R-:W-:Y:S05]  /*0140*/  BSYNC.RECONVERGENT B1 ;  /* 0x0000000000017941 */ /* 0x000fea0003800200 */
.L_x_175:
[----:B------:R-:W-:Y:S01]  /*0150*/  ISETP.GE.U32.AND P0, PT, R4, R0, PT ;  /* 0x000000000400720c */ /* 0x000fe20003f06070 */
[----:B------:R-:W-:-:S12]  /*0160*/  BSSY.RECONVERGENT B1, `(.L_x_177) ;  /* 0x00000a5000017945 */ /* 0x000fd80003800200 */
[----:B------:R-:W-:Y:S05]  /*0170*/  @P0 BRA `(.L_x_178) ;  /* 0x00000008008c0947 */ /* 0x000fea0003800000 */
[----:B------:R-:W-:Y:S01]  /*0180*/  LOP3.LUT R5, RZ, R4, RZ, 0x33, !PT ;  /* 0x00000004ff057212 */ /* 0x000fe200078e33ff */
[----:B------:R-:W-:Y:S03]  /*0190*/  BSSY.RECONVERGENT B2, `(.L_x_179) ;  /* 0x0000053000027945 */ /* 0x000fe60003800200 */
[----:B------:R-:W-:-:S05]  /*01a0*/  IADD3 R6, PT, PT, R5, R6, RZ ;  /* 0x0000000605067210 */ /* 0x000fca0007ffe0ff */
[----:B------:R-:W-:-:S05]  /*01b0*/  IMAD R6, R3, -0x2000, R6 ;  /* 0xffffe00003067824 */ /* 0x000fca00078e0206 */
[C---:B------:R-:W-:Y:S02]  /*01c0*/  ISETP.GE.U32.AND P0, PT, R6.reuse, 0x1e00, PT ;  /* 0x00001e000600780c */ /* 0x040fe40003f06070 */
[----:B------:R-:W-:-:S04]  /*01d0*/  LEA.HI R5, R6, 0x1, RZ, 0x17 ;  /* 0x0000000106057811 */ /* 0x000fc800078fb8ff */
[----:B------:R-:W-:-:S07]  /*01e0*/  LOP3.LUT R6, R5, 0xf, RZ, 0xc0, !PT ;  /* 0x0000000f05067812 */ /* 0x000fce00078ec0ff */
[----:B------:R-:W-:Y:S05]  /*01f0*/  @!P0 BRA `(.L_x_180) ;  /* 0x0000000400308947 */ /* 0x000fea0003800000 */
[----:B------:R-:W-:Y:S01]  /*0200*/  LOP3.LUT R10, R5, 0xfffff0, RZ, 0xc0, !PT ;  /* 0x00fffff0050a7812 */ /* 0x000fe200078ec0ff */
[----:B------:R-:W-:Y:S01]  /*0210*/  BSSY.RECONVERGENT B3, `(.L_x_181) ;  /* 0x0000049000037945 */ /* 0x000fe20003800200 */
[----:B0-----:R-:W-:Y:S02]  /*0220*/  LOP3.LUT R9, R4, 0x1000, RZ, 0xfc, !PT ;  /* 0x0000100004097812 */ /* 0x001fe400078efcff */
[----:B------:R-:W-:Y:S02]  /*0230*/  LEA R4, R3, R4, 0xd ;  /* 0x0000000403047211 */ /* 0x000fe400078e68ff */
[----:B------:R-:W-:-:S07]  /*0240*/  IADD3 R10, PT, PT, -R10, RZ, RZ ;  /* 0x000000ff0a0a7210 */ /* 0x000fce0007ffe1ff */
.L_x_182:
[----:B------:R-:W0:Y:S02]  /*0250*/  LDC.64 R12, c[0x0][0x380] ;  /* 0x0000e000ff0c7b82 */ /* 0x000e240000000a00 */
[----:B0-----:R-:W-:-:S05]  /*0260*/  IMAD.WIDE.U32 R22, R4, 0x4, R12 ;  /* 0x0000000404167825 */ /* 0x001fca00078e000c */
[----:B------:R0:W2:Y:S01]  /*0270*/  LDG.E R8, desc[UR6][R22.64] ;  /* 0x0000000616087981 */ /* 0x0000a2000c1e1900 */
[C---:B------:R-:W-:Y:S02]  /*0280*/  IADD3 R25, PT, PT, R4.reuse, 0x200, RZ ;  /* 0x0000020004197810 */ /* 0x040fe40007ffe0ff */
[C---:B------:R-:W-:Y:S02]  /*0290*/  IADD3 R21, PT, PT, R4.reuse, 0x400, RZ ;  /* 0x0000040004157810 */ /* 0x040fe40007ffe0ff */
[C---:B------:R-:W-:Y:S01]  /*02a0*/  IADD3 R17, PT, PT, R4.reuse, 0x600, RZ ;  /* 0x0000060004117810 */ /* 0x040fe20007ffe0ff */
[----:B------:R-:W-:Y:S01]  /*02b0*/  IMAD.WIDE.U32 R24, R25, 0x4, R12 ;  /* 0x0000000419187825 */ /* 0x000fe200078e000c */
[----:B------:R-:W-:-:S03]  /*02c0*/  IADD3 R19, PT, PT, R4, 0x800, RZ ;  /* 0x0000080004137810 */ /* 0x000fc60007ffe0ff */
[--C-:B------:R-:W-:Y:S01]  /*02d0*/  IMAD.WIDE.U32 R20, R21, 0x4, R12.reuse ;  /* 0x0000000415147825 */ /* 0x100fe200078e000c */
[----:B------:R-:W3:Y:S01]  /*02e0*/  LDG.E R7, desc[UR6][R24.64] ;  /* 0x0000000618077981 */ /* 0x000ee2000c1e1900 */
[C---:B------:R-:W-:Y:S02]  /*02f0*/  IADD3 R11, PT, PT, R4.reuse, 0xa00, RZ ;  /* 0x00000a00040b7810 */ /* 0x040fe40007ffe0ff */
[--C-:B------:R-:W-:Y:S01]  /*0300*/  IMAD.WIDE.U32 R16, R17, 0x4, R12.reuse ;  /* 0x0000000411107825 */ /* 0x100fe200078e000c */
[----:B------:R1:W4:Y:S01]  /*0310*/  LDG.E R29, desc[UR6][R20.64] ;  /* 0x00000006141d7981 */ /* 0x000322000c1e1900 */
[C---:B------:R-:W-:Y:S02]  /*0320*/  IADD3 R14, PT, PT, R4.reuse, 0xc00, RZ ;  /* 0x00000c00040e7810 */ /* 0x040fe40007ffe0ff */
[--C-:B------:R-:W-:Y:S01]  /*0330*/  IMAD.WIDE.U32 R18, R19, 0x4, R12.reuse ;  /* 0x0000000413127825 */ /* 0x100fe200078e000c */
[----:B------:R1:W4:Y:S03]  /*0340*/  LDG.E R28, desc[UR6][R16.64] ;  /* 0x00000006101c7981 */ /* 0x000326000c1e1900 */
[----:B0-----:R-:W-:Y:S01]  /*0350*/  IMAD.WIDE.U32 R22, R11, 0x4, R12 ;  /* 0x000000040b167825 */ /* 0x001fe200078e000c */
[----:B------:R-:W4:Y:S01]  /*0360*/  LDG.E R27, desc[UR6][R18.64] ;  /* 0x00000006121b7981 */ /* 0x000f22000c1e1900 */
[----:B------:R-:W-:-:S02]  /*0370*/  IADD3 R11, PT, PT, R4, 0xe00, RZ ;  /* 0x00000e00040b7810 */ /* 0x000fc40007ffe0ff */
[--C-:B-1----:R-:W-:Y:S01]  /*0380*/  IMAD.WIDE.U32 R20, R14, 0x4, R12.reuse ;  /* 0x000000040e147825 */ /* 0x102fe200078e000c */
[----:B------:R0:W4:Y:S01]  /*0390*/  LDG.E R26, desc[UR6][R22.64] ;  /* 0x00000006161a7981 */ /* 0x000122000c1e1900 */
[C---:B------:R-:W-:Y:S02]  /*03a0*/  IADD3 R14, PT, PT, R4.reuse, 0x1000, RZ ;  /* 0x00001000040e7810 */ /* 0x040fe40007ffe0ff */
[C---:B------:R-:W-:Y:S01]  /*03b0*/  IADD3 R24, PT, PT, R4.reuse, 0x1200, RZ ;  /* 0x0000120004187810 */ /* 0x040fe20007ffe0ff */
[--C-:B------:R-:W-:Y:S01]  /*03c0*/  IMAD.WIDE.U32 R16, R11, 0x4, R12.reuse ;  /* 0x000000040b107825 */ /* 0x100fe200078e000c */
[----:B------:R1:W4:Y:S01]  /*03d0*/  LDG.E R25, desc[UR6][R20.64] ;  /* 0x0000000614197981 */ /* 0x000322000c1e1900 */
[----:B------:R-:W-:Y:S02]  /*03e0*/  IADD3 R11, PT, PT, R4, 0x1400, RZ ;  /* 0x00001400040b7810 */ /* 0x000fe40007ffe0ff */
[--C-:B0-----:R-:W-:Y:S02]  /*03f0*/  IMAD.WIDE.U32 R22, R24, 0x4, R12.reuse ;  /* 0x0000000418167825 */ /* 0x101fe400078e000c */
[----:B------:R0:W4:Y:S02]  /*0400*/  LDG.E R24, desc[UR6][R16.64] ;  /* 0x0000000610187981 */ /* 0x000124000c1e1900 */
[--C-:B-1----:R-:W-:Y:S01]  /*0410*/  IMAD.WIDE.U32 R20, R14, 0x4, R12.reuse ;  /* 0x000000040e147825 */ /* 0x102fe200078e000c */
[C---:B------:R-:W-:Y:S01]  /*0420*/  IADD3 R14, PT, PT, R4.reuse, 0x1600, RZ ;  /* 0x00001600040e7810 */ /* 0x040fe20007ffe0ff */
[----:B------:R1:W4:Y:S04]  /*0430*/  LDG.E R18, desc[UR6][R22.64] ;  /* 0x0000000616127981 */ /* 0x000328000c1e1900 */
[----:B------:R1:W4:Y:S01]  /*0440*/  LDG.E R19, desc[UR6][R20.64] ;  /* 0x0000000614137981 */ /* 0x000322000c1e1900 */
[----:B0-----:R-:W-:Y:S01]  /*0450*/  IMAD.WIDE.U32 R16, R11, 0x4, R12 ;  /* 0x000000040b107825 */ /* 0x001fe200078e000c */
[----:B-1----:R-:W-:-:S04]  /*0460*/  IADD3 R23, PT, PT, R4, 0x1800, RZ ;  /* 0x0000180004177810 */ /* 0x002fc80007ffe0ff */
[----:B------:R0:W4:Y:S01]  /*0470*/  LDG.E R11, desc[UR6][R16.64] ;  /* 0x00000006100b7981 */ /* 0x000122000c1e1900 */
[C---:B------:R-:W-:Y:S01]  /*0480*/  IADD3 R21, PT, PT, R4.reuse, 0x1a00, RZ ;  /* 0x00001a0004157810 */ /* 0x040fe20007ffe0ff */
[----:B0-----:R-:W-:Y:S01]  /*0490*/  IMAD.WIDE.U32 R16, R23, 0x4, R12 ;  /* 0x0000000417107825 */ /* 0x001fe200078e000c */
[----:B------:R-:W-:-:S03]  /*04a0*/  IADD3 R23, PT, PT, R4, 0x1c00, RZ ;  /* 0x00001c0004177810 */ /* 0x000fc60007ffe0ff */
[--C-:B------:R-:W-:Y:S02]  /*04b0*/  IMAD.WIDE.U32 R20, R21, 0x4, R12.reuse ;  /* 0x0000000415147825 */ /* 0x100fe400078e000c */
[----:B------:R-:W4:Y:S02]  /*04c0*/  LDG.E R16, desc[UR6][R16.64] ;  /* 0x0000000610107981 */ /* 0x000f24000c1e1900 */
[----:B------:R-:W-:Y:S02]  /*04d0*/  IMAD.WIDE.U32 R22, R23, 0x4, R12 ;  /* 0x0000000417167825 */ /* 0x000fe400078e000c */
[----:B------:R-:W4:Y:S04]  /*04e0*/  LDG.E R20, desc[UR6][R20.64] ;  /* 0x0000000614147981 */ /* 0x000f28000c1e1900 */
[----:B------:R-:W4:Y:S01]  /*04f0*/  LDG.E R22, desc[UR6][R22.64] ;  /* 0x0000000616167981 */ /* 0x000f22000c1e1900 */
[----:B--2--5:R-:W-:Y:S01]  /*0500*/  FADD R8, R8, R15 ;  /* 0x0000000f08087221 */ /* 0x024fe20000000000 */
[----:B------:R-:W-:-:S06]  /*0510*/  IMAD.WIDE.U32 R14, R14, 0x4, R12 ;  /* 0x000000040e0e7825 */ /* 0x000fcc00078e000c */
[----:B------:R0:W2:Y:S02]  /*0520*/  LDG.E R14, desc[UR6][R14.64] ;  /* 0x000000060e0e7981 */ /* 0x0000a4000c1e1900 */
[----:B0-----:R-:W-:-:S05]  /*0530*/  IADD3 R15, PT, PT, R4, 0x1e00, RZ ;  /* 0x00001e00040f7810 */ /* 0x001fca0007ffe0ff */
[----:B------:R-:W-:-:S06]  /*0540*/  IMAD.WIDE.U32 R12, R15, 0x4, R12 ;  /* 0x000000040f0c7825 */ /* 0x000fcc00078e000c */
[----:B------:R-:W2:Y:S01]  /*0550*/  LDG.E R12, desc[UR6][R12.64] ;  /* 0x000000060c0c7981 */ /* 0x000ea2000c1e1900 */
        /* <DEDUP_REMOVED lines=8> */
[----:B------:R-:W-:Y:S01]  /*05e0*/  FADD R18, R19, R18 ;  /* 0x0000001213127221 */ /* 0x000fe20000000000 */
[----:B------:R-:W-:-:S03]  /*05f0*/  IADD3 R10, PT, PT, R10, 0x10, RZ ;  /* 0x000000100a0a7810 */ /* 0x000fc60007ffe0ff */
[----:B------:R-:W-:Y:S01]  /*0600*/  FADD R11, R18, R11 ;  /* 0x0000000b120b7221 */ /* 0x000fe20000000000 */
[----:B------:R-:W-:Y:S02]  /*0610*/  ISETP.NE.AND P0, PT, R10, RZ, PT ;  /* 0x000000ff0a00720c */ /* 0x000fe40003f05270 */
[----:B------:R-:W-:Y:S02]  /*0620*/  IADD3 R9, PT, PT, R9, 0x2000, RZ ;  /* 0x0000200009097810 */ /* 0x000fe40007ffe0ff */
[----:B------:R-:W-:Y:S01]  /*0630*/  IADD3 R4, PT, PT, R4, 0x2000, RZ ;  /* 0x0000200004047810 */ /* 0x000fe20007ffe0ff */
[----:B--2---:R-:W-:-:S04]  /*0640*/  FADD R11, R11, R14 ;  /* 0x0000000e0b0b7221 */ /* 0x004fc80000000000 */
[----:B------:R-:W-:-:S04]  /*0650*/  FADD R11, R11, R16 ;  /* 0x000000100b0b7221 */ /* 0x000fc80000000000 */
[----:B------:R-:W-:-:S04]  /*0660*/  FADD R11, R11, R20 ;  /* 0x000000140b0b7221 */ /* 0x000fc80000000000 */
[----:B------:R-:W-:-:S04]  /*0670*/  FADD R11, R11, R22 ;  /* 0x000000160b0b7221 */ /* 0x000fc80000000000 */
[----:B------:R-:W-:Y:S01]  /*0680*/  FADD R15, R11, R12 ;  /* 0x0000000c0b0f7221 */ /* 0x000fe20000000000 */
[----:B------:R-:W-:Y:S06]  /*0690*/  @P0 BRA `(.L_x_182) ;  /* 0xfffffff800ec0947 */ /* 0x000fec000383ffff */
[----:B------:R-:W-:Y:S05]  /*06a0*/  BSYNC.RECONVERGENT B3 ;  /* 0x0000000000037941 */ /* 0x000fea0003800200 */
.L_x_181:
[----:B------:R-:W-:-:S07]  /*06b0*/  IADD3 R4, PT, PT, R9, -0x1000, RZ ;  /* 0xfffff00009047810 */ /* 0x000fce0007ffe0ff */
.L_x_180:
[----:B------:R-:W-:Y:S05]  /*06c0*/  BSYNC.RECONVERGENT B2 ;  /* 0x0000000000027941 */ /* 0x000fea0003800200 */
.L_x_179:
[----:B------:R-:W-:-:S13]  /*06d0*/  ISETP.NE.AND P0, PT, R6, RZ, PT ;  /* 0x000000ff0600720c */ /* 0x000fda0003f05270 */
[----:B------:R-:W-:Y:S05]  /*06e0*/  @!P0 BRA `(.L_x_178) ;  /* 0x0000000400308947 */ /* 0x000fea0003800000 */
[----:B------:R-:W-:Y:S01]  /*06f0*/  ISETP.GE.U32.AND P0, PT, R6, 0x8, PT ;  /* 0x000000080600780c */ /* 0x000fe20003f06070 */
[----:B------:R-:W-:Y:S01]  /*0700*/  BSSY.RECONVERGENT B2, `(.L_x_183) ;  /* 0x0000026000027945 */ /* 0x000fe20003800200 */
[----:B------:R-:W-:-:S04]  /*0710*/  LOP3.LUT R22, R5, 0x7, RZ, 0xc0, !PT ;  /* 0x0000000705167812 */ /* 0x000fc800078ec0ff */
[----:B------:R-:W-:-:S07]  /*0720*/  ISETP.NE.AND P1, PT, R22, RZ, PT ;  /* 0x000000ff1600720c */ /* 0x000fce0003f25270 */
[----:B------:R-:W-:Y:S06]  /*0730*/  @!P0 BRA `(.L_x_184) ;  /* 0x0000000000888947 */ /* 0x000fec0003800000 */
[----:B------:R-:W1:Y:S01]  /*0740*/  LDC.64 R6, c[0x0][0x380] ;  /* 0x0000e000ff067b82 */ /* 0x000e620000000a00 */
[----:B------:R-:W-:-:S04]  /*0750*/  LEA R19, R3, R4, 0xd ;  /* 0x0000000403137211 */ /* 0x000fc800078e68ff */
[C---:B------:R-:W-:Y:S02]  /*0760*/  IADD3 R17, PT, PT, R19.reuse, 0x200, RZ ;  /* 0x0000020013117810 */ /* 0x040fe40007ffe0ff */
[C---:B------:R-:W-:Y:S02]  /*0770*/  IADD3 R21, PT, PT, R19.reuse, 0x400, RZ ;  /* 0x0000040013157810 */ /* 0x040fe40007ffe0ff */
[C---:B------:R-:W-:Y:S02]  /*0780*/  IADD3 R13, PT, PT, R19.reuse, 0x600, RZ ;  /* 0x00000600130d7810 */ /* 0x040fe40007ffe0ff */
[C---:B0-----:R-:W-:Y:S01]  /*0790*/  IADD3 R9, PT, PT, R19.reuse, 0x800, RZ ;  /* 0x0000080013097810 */ /* 0x041fe20007ffe0ff */
[----:B-1----:R-:W-:-:S04]  /*07a0*/  IMAD.WIDE.U32 R10, R19, 0x4, R6 ;  /* 0x00000004130a7825 */ /* 0x002fc800078e0006 */
[--C-:B------:R-:W-:Y:S01]  /*07b0*/  IMAD.WIDE.U32 R16, R17, 0x4, R6.reuse ;  /* 0x0000000411107825 */ /* 0x100fe200078e0006 */
[----:B------:R0:W2:Y:S03]  /*07c0*/  LDG.E R14, desc[UR6][R10.64] ;  /* 0x000000060a0e7981 */ /* 0x0000a6000c1e1900 */
[--C-:B------:R-:W-:Y:S01]  /*07d0*/  IMAD.WIDE.U32 R20, R21, 0x4, R6.reuse ;  /* 0x0000000415147825 */ /* 0x100fe200078e0006 */
[----:B------:R1:W3:Y:S03]  /*07e0*/  LDG.E R18, desc[UR6][R16.64] ;  /* 0x0000000610127981 */ /* 0x0002e6000c1e1900 */
[--C-:B------:R-:W-:Y:S01]  /*07f0*/  IMAD.WIDE.U32 R12, R13, 0x4, R6.reuse ;  /* 0x000000040d0c7825 */ /* 0x100fe200078e0006 */
[----:B------:R-:W-:Y:S01]  /*0800*/  IADD3 R23, PT, PT, R19, 0xa00, RZ ;  /* 0x00000a0013177810 */ /* 0x000fe20007ffe0ff */
[----:B------:R-:W4:Y:S02]  /*0810*/  LDG.E R20, desc[UR6][R20.64] ;  /* 0x0000000614147981 */ /* 0x000f24000c1e1900 */
[--C-:B------:R-:W-:Y:S01]  /*0820*/  IMAD.WIDE.U32 R8, R9, 0x4, R6.reuse ;  /* 0x0000000409087825 */ /* 0x100fe200078e0006 */
[----:B------:R-:W-:Y:S01]  /*0830*/  IADD3 R25, PT, PT, R19, 0xc00, RZ ;  /* 0x00000c0013197810 */ /* 0x000fe20007ffe0ff */
[----:B------:R-:W4:Y:S02]  /*0840*/  LDG.E R12, desc[UR6][R12.64] ;  /* 0x000000060c0c7981 */ /* 0x000f24000c1e1900 */
[--C-:B0-----:R-:W-:Y:S01]  /*0850*/  IMAD.WIDE.U32 R10, R23, 0x4, R6.reuse ;  /* 0x00000004170a7825 */ /* 0x101fe200078e0006 */
[----:B------:R-:W-:Y:S01]  /*0860*/  IADD3 R19, PT, PT, R19, 0xe00, RZ ;  /* 0x00000e0013137810 */ /* 0x000fe20007ffe0ff */
[----:B------:R-:W4:Y:S02]  /*0870*/  LDG.E R8, desc[UR6][R8.64] ;  /* 0x0000000608087981 */ /* 0x000f24000c1e1900 */
[----:B-1----:R-:W-:-:S02]  /*0880*/  IMAD.WIDE.U32 R16, R25, 0x4, R6 ;  /* 0x0000000419107825 */ /* 0x002fc400078e0006 */
[----:B------:R-:W4:Y:S02]  /*0890*/  LDG.E R11, desc[UR6][R10.64] ;  /* 0x000000060a0b7981 */ /* 0x000f24000c1e1900 */
[----:B------:R-:W-:Y:S02]  /*08a0*/  IMAD.WIDE.U32 R6, R19, 0x4, R6 ;  /* 0x0000000413067825 */ /* 0x000fe400078e0006 */
[----:B------:R-:W4:Y:S04]  /*08b0*/  LDG.E R17, desc[UR6][R16.64] ;  /* 0x0000000610117981 */ /* 0x000f28000c1e1900 */
[----:B------:R-:W4:Y:S01]  /*08c0*/  LDG.E R7, desc[UR6][R6.64] ;  /* 0x0000000606077981 */ /* 0x000f22000c1e1900 */
        /* <DEDUP_REMOVED lines=9> */
.L_x_184:
[----:B------:R-:W-:Y:S05]  /*0960*/  BSYNC.RECONVERGENT B2 ;  /* 0x0000000000027941 */ /* 0x000fea0003800200 */
.L_x_183:
[----:B------:R-:W-:Y:S05]  /*0970*/  @!P1 BRA `(.L_x_178) ;  /* 0x00000000008c9947 */ /* 0x000fea0003800000 */
[----:B------:R-:W-:Y:S01]  /*0980*/  ISETP.GE.U32.AND P0, PT, R22, 0x4, PT ;  /* 0x000000041600780c */ /* 0x000fe20003f06070 */
[----:B------:R-:W-:Y:S01]  /*0990*/  BSSY.RECONVERGENT B2, `(.L_x_185) ;  /* 0x0000016000027945 */ /* 0x000fe20003800200 */
[----:B------:R-:W-:-:S04]  /*09a0*/  LOP3.LUT R5, R5, 0x3, RZ, 0xc0, !PT ;  /* 0x0000000305057812 */ /* 0x000fc800078ec0ff */
[----:B------:R-:W-:-:S07]  /*09b0*/  ISETP.NE.AND P1, PT, R5, RZ, PT ;  /* 0x000000ff0500720c */ /* 0x000fce0003f25270 */
[----:B------:R-:W-:Y:S06]  /*09c0*/  @!P0 BRA `(.L_x_186) ;  /* 0x0000000000488947 */ /* 0x000fec0003800000 */
[----:B------:R-:W0:Y:S01]  /*09d0*/  LDC.64 R6, c[0x0][0x380] ;  /* 0x0000e000ff067b82 */ /* 0x000e220000000a00 */
[----:B------:R-:W-:-:S04]  /*09e0*/  LEA R13, R3, R4, 0xd ;  /* 0x00000004030d7211 */ /* 0x000fc800078e68ff */
[C---:B------:R-:W-:Y:S02]  /*09f0*/  IADD3 R11, PT, PT, R13.reuse, 0x200, RZ ;  /* 0x000002000d0b7810 */ /* 0x040fe40007ffe0ff */
[C---:B------:R-:W-:Y:S02]  /*0a00*/  IADD3 R17, PT, PT, R13.reuse, 0x400, RZ ;  /* 0x000004000d117810 */ /* 0x040fe40007ffe0ff */
[C---:B------:R-:W-:Y:S01]  /*0a10*/  IADD3 R19, PT, PT, R13.reuse, 0x600, RZ ;  /* 0x000006000d137810 */ /* 0x040fe20007ffe0ff */
[----:B0-----:R-:W-:-:S04]  /*0a20*/  IMAD.WIDE.U32 R8, R13, 0x4, R6 ;  /* 0x000000040d087825 */ /* 0x001fc800078e0006 */
[--C-:B------:R-:W-:Y:S02]  /*0a30*/  IMAD.WIDE.U32 R10, R11, 0x4, R6.reuse ;  /* 0x000000040b0a7825 */ /* 0x100fe400078e0006 */
[----:B------:R-:W2:Y:S02]  /*0a40*/  LDG.E R8, desc[UR6][R8.64] ;  /* 0x0000000608087981 */ /* 0x000ea4000c1e1900 */
[--C-:B------:R-:W-:Y:S02]  /*0a50*/  IMAD.WIDE.U32 R12, R17, 0x4, R6.reuse ;  /* 0x00000004110c7825 */ /* 0x100fe400078e0006 */
[----:B------:R-:W3:Y:S02]  /*0a60*/  LDG.E R10, desc[UR6][R10.64] ;  /* 0x000000060a0a7981 */ /* 0x000ee4000c1e1900 */
[----:B------:R-:W-:Y:S02]  /*0a70*/  IMAD.WIDE.U32 R6, R19, 0x4, R6 ;  /* 0x0000000413067825 */ /* 0x000fe400078e0006 */
[----:B------:R-:W4:Y:S04]  /*0a80*/  LDG.E R12, desc[UR6][R12.64] ;  /* 0x000000060c0c7981 */ /* 0x000f28000c1e1900 */
[----:B------:R-:W4:Y:S01]  /*0a90*/  LDG.E R6, desc[UR6][R6.64] ;  /* 0x0000000606067981 */ /* 0x000f22000c1e1900 */
[----:B------:R-:W-:Y:S01]  /*0aa0*/  IADD3 R4, PT, PT, R4, 0x800, RZ ;  /* 0x0000080004047810 */ /* 0x000fe20007ffe0ff */
[----:B--2--5:R-:W-:-:S04]  /*0ab0*/  FADD R15, R15, R8 ;  /* 0x000000080f0f7221 */ /* 0x024fc80000000000 */
[----:B---3--:R-:W-:-:S04]  /*0ac0*/  FADD R15, R15, R10 ;  /* 0x0000000a0f0f7221 */ /* 0x008fc80000000000 */
[----:B----4-:R-:W-:-:S04]  /*0ad0*/  FADD R15, R15, R12 ;  /* 0x0000000c0f0f7221 */ /* 0x010fc80000000000 */
[----:B------:R-:W-:-:S07]  /*0ae0*/  FADD R15, R15, R6 ;  /* 0x000000060f0f7221 */ /* 0x000fce0000000000 */
.L_x_186:
[----:B------:R-:W-:Y:S05]  /*0af0*/  BSYNC.RECONVERGENT B2 ;  /* 0x0000000000027941 */ /* 0x000fea0003800200 */
.L_x_185:
[----:B------:R-:W-:Y:S05]  /*0b00*/  @!P1 BRA `(.L_x_178) ;  /* 0x0000000000289947 */ /* 0x000fea0003800000 */
[----:B------:R-:W1:Y:S01]  /*0b10*/  LDC.64 R6, c[0x0][0x380] ;  /* 0x0000e000ff067b82 */ /* 0x000e620000000a00 */
[----:B0-----:R-:W-:Y:S02]  /*0b20*/  LEA R9, R3, R4, 0xd ;  /* 0x0000000403097211 */ /* 0x001fe400078e68ff */
[----:B------:R-:W-:-:S07]  /*0b30*/  IADD3 R8, PT, PT, -R5, RZ, RZ ;  /* 0x000000ff05087210 */ /* 0x000fce0007ffe1ff */
.L_x_187:
[----:B-1----:R-:W-:-:S06]  /*0b40*/  IMAD.WIDE.U32 R4, R9, 0x4, R6 ;  /* 0x0000000409047825 */ /* 0x002fcc00078e0006 */
[----:B------:R-:W2:Y:S01]  /*0b50*/  LDG.E R4, desc[UR6][R4.64] ;  /* 0x0000000604047981 */ /* 0x000ea2000c1e1900 */
[----:B------:R-:W-:Y:S02]  /*0b60*/  IADD3 R8, PT, PT, R8, 0x1, RZ ;  /* 0x0000000108087810 */ /* 0x000fe40007ffe0ff */
[----:B------:R-:W-:Y:S02]  /*0b70*/  IADD3 R9, PT, PT, R9, 0x200, RZ ;  /* 0x0000020009097810 */ /* 0x000fe40007ffe0ff */
[----:B------:R-:W-:Y:S01]  /*0b80*/  ISETP.NE.AND P0, PT, R8, RZ, PT ;  /* 0x000000ff0800720c */ /* 0x000fe20003f05270 */
[----:B--2--5:R-:W-:-:S12]  /*0b90*/  FADD R15, R4, R15 ;  /* 0x0000000f040f7221 */ /* 0x024fd80000000000 */
[----:B------:R-:W-:Y:S05]  /*0ba0*/  @P0 BRA `(.L_x_187) ;  /* 0xfffffffc00e40947 */ /* 0x000fea000383ffff */
.L_x_178:
[----:B------:R-:W-:Y:S05]  /*0bb0*/  BSYNC.RECONVERGENT B1 ;  /* 0x0000000000017941 */ /* 0x000fea0003800200 */
.L_x_177:
[----:B------:R-:W-:-:S13]  /*0bc0*/  ISETP.GE.U32.AND P0, PT, R0, 0x200, PT ;  /* 0x000002000000780c */ /* 0x000fda0003f06070 */
[----:B------:R-:W-:Y:S05]  /*0bd0*/  @!P0 BRA `(.L_x_188) ;  /* 0x0000000000d08947 */ /* 0x000fea0003800000 */
[----:B0-----:R-:W0:Y:S01]  /*0be0*/  S2R R8, SR_LANEID ;  /* 0x0000000000087919 */ /* 0x001e220000000000 */
[----:B-----5:R-:W1:Y:S02]  /*0bf0*/  SHFL.DOWN PT, R0, R15, 0x1, 0x1f ;  /* 0x08201f000f007f89 */ /* 0x020e6400000e0000 */
[----:B-1----:R-:W-:Y:S01]  /*0c00*/  FADD R0, R0, R15 ;  /* 0x0000000f00007221 */ /* 0x002fe20000000000 */
[C---:B0-----:R-:W-:Y:S02]  /*0c10*/  ISETP.GT.AND P0, PT, R8.reuse, 0x1e, PT ;  /* 0x0000001e0800780c */ /* 0x041fe40003f04270 */
[C---:B------:R-:W-:Y:S02]  /*0c20*/  ISETP.NE.AND P1, PT, R8.reuse, RZ, PT ;  /* 0x000000ff0800720c */ /* 0x040fe40003f25270 */
        /* <DEDUP_REMOVED lines=27> */
[----:B------:R-:W0:Y:S04]  /*0de0*/  LDS.128 R12, [UR4+0x10] ;  /* 0x00001004ff0c7984 */ /* 0x000e280008000c00 */
[----:B------:R-:W2:Y:S04]  /*0df0*/  LDS.128 R8, [UR4+0x20] ;  /* 0x00002004ff087984 */ /* 0x000ea80008000c00 */
[----:B-1----:R-:W1:Y:S04]  /*0e00*/  LDS.128 R4, [UR4+0x30] ;  /* 0x00003004ff047984 */ /* 0x002e680008000c00 */
[----:B------:R-:W3:Y:S01]  /*0e10*/  LDS.128 R16, [UR4+0x40] ;  /* 0x00004004ff107984 */ /* 0x000ee20008000c00 */
[----:B0-----:R-:W-:-:S04]  /*0e20*/  FADD R13, R20, R13 ;  /* 0x0000000d140d7221 */ /* 0x001fc80000000000 */
[----:B------:R-:W-:-:S04]  /*0e30*/  FADD R14, R13, R14 ;  /* 0x0000000e0d0e7221 */ /* 0x000fc80000000000 */
[----:B------:R-:W-:-:S04]  /*0e40*/  FADD R15, R14, R15 ;  /* 0x0000000f0e0f7221 */ /* 0x000fc80000000000 */
[----:B--2---:R-:W-:-:S04]  /*0e50*/  FADD R8, R15, R8 ;  /* 0x000000080f087221 */ /* 0x004fc80000000000 */
[----:B------:R-:W-:-:S04]  /*0e60*/  FADD R9, R8, R9 ;  /* 0x0000000908097221 */ /* 0x000fc80000000000 */
[----:B------:R-:W-:-:S04]  /*0e70*/  FADD R10, R9, R10 ;  /* 0x0000000a090a7221 */ /* 0x000fc80000000000 */
[----:B------:R-:W-:-:S04]  /*0e80*/  FADD R11, R10, R11 ;  /* 0x0000000b0a0b7221 */ /* 0x000fc80000000000 */
[----:B-1----:R-:W-:-:S04]  /*0e90*/  FADD R4, R11, R4 ;  /* 0x000000040b047221 */ /* 0x002fc80000000000 */
        /* <DEDUP_REMOVED lines=8> */
.L_x_188:
[----:B0-----:R-:W0:Y:S01]  /*0f20*/  S2R R8, SR_LANEID ;  /* 0x0000000000087919 */ /* 0x001e220000000000 */
[----:B------:R-:W-:-:S04]  /*0f30*/  LOP3.LUT R4, R2, 0x3e0, RZ, 0xc0, !PT ;  /* 0x000003e002047812 */ /* 0x000fc800078ec0ff */
[----:B------:R-:W-:Y:S02]  /*0f40*/  IADD3 R5, PT, PT, R4, 0x20, RZ ;  /* 0x0000002004057810 */ /* 0x000fe40007ffe0ff */
[----:B------:R-:W-:Y:S02]  /*0f50*/  LOP3.LUT R7, RZ, R4, RZ, 0x33, !PT ;  /* 0x00000004ff077212 */ /* 0x000fe400078e33ff */
[----:B------:R-:W-:Y:S02]  /*0f60*/  ISETP.GT.U32.AND P0, PT, R5, R0, PT ;  /* 0x000000000500720c */ /* 0x000fe40003f04070 */
[----:B------:R-:W-:-:S04]  /*0f70*/  IADD3 R7, PT, PT, R0, R7, RZ ;  /* 0x0000000700077210 */ /* 0x000fc80007ffe0ff */
[----:B------:R-:W-:-:S05]  /*0f80*/  SEL R7, R7, 0x1f, P0 ;  /* 0x0000001f07077807 */ /* 0x000fca0000000000 */
[----:B-----5:R-:W1:Y:S01]  /*0f90*/  SHFL.DOWN PT, R4, R15, 0x1, R7 ;  /* 0x082000000f047989 */ /* 0x020e6200000e0007 */
[C---:B0-----:R-:W-:Y:S02]  /*0fa0*/  ISETP.GE.AND P0, PT, R8.reuse, R7, PT ;  /* 0x000000070800720c */ /* 0x041fe40003f06270 */
[C---:B------:R-:W-:Y:S02]  /*0fb0*/  IADD3 R6, PT, PT, R8.reuse, 0x2, RZ ;  /* 0x0000000208067810 */ /* 0x040fe40007ffe0ff */
[----:B------:R-:W-:-:S09]  /*0fc0*/  ISETP.NE.AND P1, PT, R8, RZ, PT ;  /* 0x000000ff0800720c */ /* 0x000fd20003f25270 */
[----:B-1----:R-:W-:Y:S01]  /*0fd0*/  @!P0 FADD R15, R4, R15 ;  /* 0x0000000f040f8221 */ /* 0x002fe20000000000 */
[----:B------:R-:W-:Y:S02]  /*0fe0*/  ISETP.GT.AND P0, PT, R6, R7, PT ;  /* 0x000000070600720c */ /* 0x000fe40003f04270 */
[----:B------:R-:W-:Y:S01]  /*0ff0*/  IADD3 R6, PT, PT, R8, 0x4, RZ ;  /* 0x0000000408067810 */ /* 0x000fe20007ffe0ff */
        /* <DEDUP_REMOVED lines=24> */
[----:B------:R-:W1:Y:S01]  /*1180*/  S2UR UR5, SR_CgaCtaId ;  /* 0x00000000000579c3 */ /* 0x000e620000008800 */
[----:B------:R-:W-:Y:S01]  /*1190*/  UMOV UR4, 0x400 ;  /* 0x0000040000047882 */ /* 0x000fe20000000000 */
[C---:B------:R-:W-:Y:S02]  /*11a0*/  ISETP.GT.U32.AND P2, PT, R0.reuse, 0x20, PT ;  /* 0x000000200000780c */ /* 0x040fe40003f44070 */
[C---:B------:R-:W-:Y:S02]  /*11b0*/  ISETP.GT.U32.AND P3, PT, R0.reuse, 0x40, PT ;  /* 0x000000400000780c */ /* 0x040fe40003f64070 */
[C---:B------:R-:W-:Y:S02]  /*11c0*/  ISETP.GT.U32.AND P1, PT, R0.reuse, 0x60, PT ;  /* 0x000000600000780c */ /* 0x040fe40003f24070 */
[----:B------:R-:W-:Y:S01]  /*11d0*/  ISETP.GT.U32.AND P4, PT, R0, 0xc0, PT ;  /* 0x000000c00000780c */ /* 0x000fe20003f84070 */
[----:B-1----:R-:W-:-:S09]  /*11e0*/  ULEA UR4, UR5, UR4, 0x18 ;  /* 0x0000000405047291 */ /* 0x002fd2000f8ec0ff */
[----:B0-----:R-:W0:Y:S04]  /*11f0*/  LDS.128 R4, [UR4+0x10] ;  /* 0x00001004ff047984 */ /* 0x001e280008000c00 */
[----:B------:R-:W1:Y:S04]  /*1200*/  LDS.128 R8, [UR4+0x20] ;  /* 0x00002004ff087984 */ /* 0x000e680008000c00 */
[----:B------:R-:W2:Y:S04]  /*1210*/  LDS.128 R12, [UR4+0x30] ;  /* 0x00003004ff0c7984 */ /* 0x000ea80008000c00 */
[----:B------:R-:W3:Y:S01]  /*1220*/  LDS.128 R16, [UR4+0x40] ;  /* 0x00004004ff107984 */ /* 0x000ee20008000c00 */
[----:B0-----:R-:W-:Y:S01]  /*1230*/  @P2 FADD R20, R20, R5 ;  /* 0x0000000514142221 */ /* 0x001fe20000000000 */
[----:B------:R-:W-:-:S03]  /*1240*/  ISETP.GT.U32.AND P2, PT, R0, 0x80, PT ;  /* 0x000000800000780c */ /* 0x000fc60003f44070 */
[----:B------:R-:W-:Y:S01]  /*1250*/  @P3 FADD R20, R20, R6 ;  /* 0x0000000614143221 */ /* 0x000fe20000000000 */
[----:B------:R-:W-:-:S03]  /*1260*/  ISETP.GT.U32.AND P3, PT, R0, 0xa0, PT ;  /* 0x000000a00000780c */ /* 0x000fc60003f64070 */
[----:B------:R-:W-:Y:S01]  /*1270*/  @P1 FADD R20, R20, R7 ;  /* 0x0000000714141221 */ /* 0x000fe20000000000 */
[----:B------:R-:W-:-:S05]  /*1280*/  ISETP.GT.U32.AND P1, PT, R0, 0xe0, PT ;  /* 0x000000e00000780c */ /* 0x000fca0003f24070 */
[----:B-1----:R-:W-:Y:S01]  /*1290*/  @P2 FADD R20, R20, R8 ;  /* 0x0000000814142221 */ /* 0x002fe20000000000 */
[----:B------:R-:W-:-:S03]  /*12a0*/  ISETP.GT.U32.AND P2, PT, R0, 0x100, PT ;  /* 0x000001000000780c */ /* 0x000fc60003f44070 */
[----:B------:R-:W-:Y:S01]  /*12b0*/  @P3 FADD R20, R20, R9 ;  /* 0x0000000914143221 */ /* 0x000fe20000000000 */
[----:B------:R-:W-:-:S03]  /*12c0*/  ISETP.GT.U32.AND P3, PT, R0, 0x120, PT ;  /* 0x000001200000780c */ /* 0x000fc60003f64070 */
[----:B------:R-:W-:Y:S01]  /*12d0*/  @P4 FADD R20, R20, R10 ;  /* 0x0000000a14144221 */ /* 0x000fe20000000000 */
[----:B------:R-:W-:-:S03]  /*12e0*/  ISETP.GT.U32.AND P4, PT, R0, 0x140, PT ;  /* 0x000001400000780c */ /* 0x000fc60003f84070 */
[----:B------:R-:W-:Y:S01]  /*12f0*/  @P1 FADD R20, R20, R11 ;  /* 0x0000000b14141221 */ /* 0x000fe20000000000 */
[----:B------:R-:W-:-:S03]  /*1300*/  ISETP.GT.U32.AND P1, PT, R0, 0x160, PT ;  /* 0x000001600000780c */ /* 0x000fc60003f24070 */
[----:B--2---:R-:W-:Y:S01]  /*1310*/  @P2 FADD R20, R20, R12 ;  /* 0x0000000c14142221 */ /* 0x004fe20000000000 */
[----:B------:R-:W-:-:S03]  /*1320*/  ISETP.GT.U32.AND P2, PT, R0, 0x180, PT ;  /* 0x000001800000780c */ /* 0x000fc60003f44070 */
[----:B------:R-:W-:Y:S01]  /*1330*/  @P3 FADD R20, R20, R13 ;  /* 0x0000000d14143221 */ /* 0x000fe20000000000 */
[----:B------:R-:W-:-:S03]  /*1340*/  ISETP.GT.U32.AND P3, PT, R0, 0x1a0, PT ;  /* 0x000001a00000780c */ /* 0x000fc60003f64070 */
[----:B------:R-:W-:Y:S01]  /*1350*/  @P4 FADD R20, R20, R14 ;  /* 0x0000000e14144221 */ /* 0x000fe20000000000 */
[----:B------:R-:W-:-:S03]  /*1360*/  ISETP.GT.U32.AND P4, PT, R0, 0x1c0, PT ;  /* 0x000001c00000780c */ /* 0x000fc60003f84070 */
[----:B------:R-:W-:Y:S01]  /*1370*/  @P1 FADD R20, R20, R15 ;  /* 0x0000000f14141221 */ /* 0x000fe20000000000 */
[----:B------:R-:W-:-:S03]  /*1380*/  ISETP.GT.U32.AND P1, PT, R0, 0x1e0, PT ;  /* 0x000001e00000780c */ /* 0x000fc60003f24070 */
[----:B---3--:R-:W-:-:S04]  /*1390*/  @P2 FADD R20, R20, R16 ;  /* 0x0000001014142221 */ /* 0x008fc80000000000 */
[----:B------:R-:W-:-:S04]  /*13a0*/  @P3 FADD R20, R20, R17 ;  /* 0x0000001114143221 */ /* 0x000fc80000000000 */
[----:B------:R-:W-:-:S04]  /*13b0*/  @P4 FADD R20, R20, R18 ;  /* 0x0000001214144221 */ /* 0x000fc80000000000 */
[----:B------:R-:W-:Y:S01]  /*13c0*/  @P1 FADD R20, R20, R19 ;  /* 0x0000001314141221 */ /* 0x000fe20000000000 */
[----:B------:R-:W-:Y:S06]  /*13d0*/  BRA `(.L_x_189) ;  /* 0x0000001400007947 */ /* 0x000fec0003800000 */
.L_x_174:
[----:B------:R-:W0:Y:S01]  /*13e0*/  S2R R2, SR_TID.X ;  /* 0x0000000000027919 */ /* 0x000e220000002100 */
[----:B------:R-:W1:Y:S02]  /*13f0*/  LDCU.64 UR4, c[0x0][0x380] ;  /* 0x00007000ff0477ac */ /* 0x000e640008000a00 */
[----:B-1----:R-:W-:Y:S02]  /*1400*/  MOV R4, UR4 ;  /* 0x0000000400047c02 */ /* 0x002fe40008000f00 */
[----:B------:R-:W-:Y:S02]  /*1410*/  MOV R5, UR5 ;  /* 0x0000000500057c02 */ /* 0x000fe40008000f00 */
[----:B0-----:R-:W-:-:S05]  /*1420*/  LEA R9, R3, R2, 0xd ;  /* 0x0000000203097211 */ /* 0x001fca00078e68ff */
[----:B------:R-:W-:-:S05]  /*1430*/  IMAD.WIDE.U32 R8, R9, 0x4, R4 ;  /* 0x0000000409087825 */ /* 0x000fca00078e0004 */
        /* <DEDUP_REMOVED lines=16> */
[----:B------:R-:W-:Y:S01]  /*1540*/  ISETP.GE.U32.AND P0, PT, R0, R13, PT ;  /* 0x0000000d0000720c */ /* 0x000fe20003f06070 */
        /* <DEDUP_REMOVED lines=16> */
[----:B------:R-:W-:Y:S01]  /*1650*/  LEA R9, R3, R13, 0xd ;  /* 0x0000000d03097211 */ /* 0x000fe200078e68ff */
[----:B------:R-:W-:Y:S01]  /*1660*/  UMOV UR4, URZ ;  /* 0x000000ff00047c82 */ /* 0x000fe20008000000 */
[----:B------:R-:W-:Y:S02]  /*1670*/  IADD3 R8, PT, PT, R6, -0x2000, RZ ;  /* 0xffffe00006087810 */ /* 0x000fe40007ffe0ff */
[----:B------:R-:W-:Y:S02]  /*1680*/  LOP3.LUT R0, RZ, R2, RZ, 0x33, !PT ;  /* 0x00000002ff007212 */ /* 0x000fe400078e33ff */
[----:B------:R-:W-:Y:S02]  /*1690*/  ISETP.GT.U32.AND P0, PT, R9, R8, PT ;  /* 0x000000080900720c */ /* 0x000fe40003f04070 */
[----:B------:R-:W-:Y:S02]  /*16a0*/  IADD3 R10, PT, PT, -R13, R6, R0 ;  /* 0x000000060d0a7210 */ /* 0x000fe40007ffe100 */
[----:B------:R-:W-:-:S02]  /*16b0*/  IADD3 R7, PT, PT, R9, 0x1000, R2 ;  /* 0x0000100009077810 */ /* 0x000fc40007ffe002 */
[----:B------:R-:W-:Y:S01]  /*16c0*/  MOV R0, R9 ;  /* 0x0000000900007202 */ /* 0x000fe20000000f00 */
[----:B------:R-:W-:-:S06]  /*16d0*/  IMAD R2, R3, -0x2000, R10 ;  /* 0xffffe00003027824 */ /* 0x000fcc00078e020a */
[----:B------:R-:W-:Y:S05]  /*16e0*/  @P0 BRA `(.L_x_191) ;  /* 0x0000000000bc0947 */ /* 0x000fea0003800000 */
[----:B------:R-:W0:Y:S08]  /*16f0*/  LDC R6, c[0x0][0x3a8] ;  /* 0x0000ea00ff067b82 */ /* 0x000e300000000800 */
[----:B------:R-:W1:Y:S02]  /*1700*/  LDC.64 R4, c[0x0][0x380] ;  /* 0x0000e000ff047b82 */ /* 0x000e640000000a00 */
.L_x_192:
[----:B------:R-:W2:Y:S02]  /*1710*/  S2R R10, SR_TID.X ;  /* 0x00000000000a7919 */ /* 0x000ea40000002100 */
[----:B--2---:R-:W-:-:S05]  /*1720*/  IADD3 R11, PT, PT, R10, R9, RZ ;  /* 0x000000090a0b7210 */ /* 0x004fca0007ffe0ff */
[----:B-1----:R-:W-:-:S05]  /*1730*/  IMAD.WIDE.U32 R10, R11, 0x4, R4 ;  /* 0x000000040b0a7825 */ /* 0x002fca00078e0004 */
        /* <DEDUP_REMOVED lines=13> */
[----:B---3--:R-:W-:-:S02]  /*1810*/  FADD R14, R14, R15 ;  /* 0x0000000f0e0e7221 */ /* 0x008fc40000000000 */
[----:B------:R-:W2:Y:S01]  /*1820*/  LDG.E R15, desc[UR6][R10.64+0x7000] ;  /* 0x007000060a0f7981 */ /* 0x000ea2000c1e1900 */
[----:B----4-:R-:W-:-:S03]  /*1830*/  FADD R12, R16, R17 ;  /* 0x00000011100c7221 */ /* 0x010fc60000000000 */
[----:B------:R-:W3:Y:S04]  /*1840*/  LDG.E R17, desc[UR6][R10.64+0x5800] ;  /* 0x005800060a117981 */ /* 0x000ee8000c1e1900 */
[----:B------:R-:W2:Y:S01]  /*1850*/  LDG.E R16, desc[UR6][R10.64+0x6800] ;  /* 0x006800060a107981 */ /* 0x000ea2000c1e1900 */
[----:B------:R-:W-:-:S03]  /*1860*/  FADD R14, R23, R14 ;  /* 0x0000000e170e7221 */ /* 0x000fc60000000000 */
[----:B------:R-:W4:Y:S01]  /*1870*/  LDG.E R23, desc[UR6][R10.64+0x7800] ;  /* 0x007800060a177981 */ /* 0x000f22000c1e1900 */
[----:B-----5:R-:W-:-:S04]  /*1880*/  FADD R19, R19, R20 ;  /* 0x0000001413137221 */ /* 0x020fc80000000000 */
[----:B------:R-:W-:Y:S01]  /*1890*/  FADD R19, R12, R19 ;  /* 0x000000130c137221 */ /* 0x000fe20000000000 */
[----:B0-----:R-:W-:Y:S01]  /*18a0*/  IADD3 R12, PT, PT, -R9, R6, RZ ;  /* 0x00000006090c7210 */ /* 0x001fe20007ffe1ff */
[----:B------:R-:W-:-:S03]  /*18b0*/  FADD R21, R21, R22 ;  /* 0x0000001615157221 */ /* 0x000fc60000000000 */
[----:B------:R-:W-:Y:S01]  /*18c0*/  ISETP.GE.U32.AND P0, PT, R12, R13, PT ;  /* 0x0000000d0c00720c */ /* 0x000fe20003f06070 */
[----:B------:R-:W-:-:S04]  /*18d0*/  FADD R24, R24, R25 ;  /* 0x0000001918187221 */ /* 0x000fc80000000000 */
[----:B------:R-:W-:Y:S01]  /*18e0*/  FADD R21, R21, R24 ;  /* 0x0000001815157221 */ /* 0x000fe20000000000 */
[----:B------:R-:W-:Y:S01]  /*18f0*/  FADD R14, R14, R19 ;  /* 0x000000130e0e7221 */ /* 0x000fe20000000000 */
[----:B---3--:R-:W-:Y:S01]  /*1900*/  FADD R17, R17, R18 ;  /* 0x0000001211117221 */ /* 0x008fe20000000000 */
[----:B--2---:R-:W-:-:S04]  /*1910*/  FADD R16, R16, R15 ;  /* 0x0000000f10107221 */ /* 0x004fc80000000000 */
[----:B------:R-:W-:-:S04]  /*1920*/  FADD R16, R17, R16 ;  /* 0x0000001011107221 */ /* 0x000fc80000000000 */
[----:B------:R-:W-:-:S04]  /*1930*/  FADD R21, R21, R16 ;  /* 0x0000001015157221 */ /* 0x000fc80000000000 */
[----:B------:R-:W-:-:S04]  /*1940*/  FADD R14, R14, R21 ;  /* 0x000000150e0e7221 */ /* 0x000fc80000000000 */
[----:B----4-:R-:W-:Y:S01]  /*1950*/  FADD R23, R23, R14 ;  /* 0x0000000e17177221 */ /* 0x010fe20000000000 */
[----:B------:R-:W-:Y:S06]  /*1960*/  @!P0 BRA `(.L_x_190) ;  /* 0x0000000800d08947 */ /* 0x000fec0003800000 */
[C---:B------:R-:W-:Y:S01]  /*1970*/  IADD3 R9, PT, PT, R13.reuse, R9, RZ ;  /* 0x000000090d097210 */ /* 0x040fe20007ffe0ff */
[----:B------:R-:W-:Y:S01]  /*1980*/  UIADD3 UR4, UPT, UPT, UR4, 0x1, URZ ;  /* 0x0000000104047890 */ /* 0x000fe2000fffe0ff */
[----:B------:R-:W-:Y:S02]  /*1990*/  IADD3 R0, PT, PT, R13, R0, RZ ;  /* 0x000000000d007210 */ /* 0x000fe40007ffe0ff */
[----:B------:R-:W-:Y:S02]  /*19a0*/  ISETP.GT.U32.AND P0, PT, R9, R8, PT ;  /* 0x000000080900720c */ /* 0x000fe40003f04070 */
[C---:B------:R-:W-:Y:S02]  /*19b0*/  IADD3 R2, PT, PT, -R13.reuse, R2, RZ ;  /* 0x000000020d027210 */ /* 0x040fe40007ffe1ff */
[----:B------:R-:W-:-:S09]  /*19c0*/  IADD3 R7, PT, PT, R13, R7, RZ ;  /* 0x000000070d077210 */ /* 0x000fd20007ffe0ff */
[----:B------:R-:W-:Y:S05]  /*19d0*/  @!P0 BRA `(.L_x_192) ;  /* 0xfffffffc004c8947 */ /* 0x000fea000383ffff */
.L_x_191:
[----:B------:R-:W0:Y:S01]  /*19e0*/  S2R R16, SR_TID.X ;  /* 0x0000000000107919 */ /* 0x000e220000002100 */
[----:B------:R-:W-:Y:S01]  /*19f0*/  IADD3 R8, PT, PT, -R9, R6, RZ ;  /* 0x0000000609087210 */ /* 0x000fe20007ffe1ff */
[----:B------:R-:W-:Y:S03]  /*1a00*/  BSSY.RECONVERGENT B1, `(.L_x_190) ;  /* 0x00000aa000017945 */ /* 0x000fe60003800200 */
[----:B0-----:R-:W-:-:S04]  /*1a10*/  ISETP.GE.AND P0, PT, R16, R8, PT ;  /* 0x000000081000720c */ /* 0x001fc80003f06270 */
[----:B------:R-:W-:-:S13]  /*1a20*/  ISETP.GE.U32.OR P0, PT, R9, R6, P0 ;  /* 0x000000060900720c */ /* 0x000fda0000706470 */
[----:B------:R-:W-:Y:S05]  /*1a30*/  @P0 BRA `(.L_x_193) ;  /* 0x0000000800980947 */ /* 0x000fea0003800000 */
[----:B------:R-:W0:Y:S01]  /*1a40*/  LDC R10, c[0x0][0x3ac] ;  /* 0x0000eb00ff0a7b82 */ /* 0x000e220000000800 */
[----:B------:R-:W-:Y:S01]  /*1a50*/  LOP3.LUT R11, RZ, R16, RZ, 0x33, !PT ;  /* 0x00000010ff0b7212 */ /* 0x000fe200078e33ff */
[----:B------:R-:W-:Y:S06]  /*1a60*/  BSSY.RECONVERGENT B2, `(.L_x_194) ;  /* 0x0000056000027945 */ /* 0x000fec0003800200 */
[----:B------:R-:W1:Y:S01]  /*1a70*/  LDC R8, c[0x0][0x3ac] ;  /* 0x0000eb00ff087b82 */ /* 0x000e620000000800 */
[----:B0-----:R-:W-:-:S04]  /*1a80*/  SHF.L.U32 R10, R10, 0xd, RZ ;  /* 0x0000000d0a0a7819 */ /* 0x001fc800000006ff */
[----:B------:R-:W-:-:S04]  /*1a90*/  LEA R10, R3, R10, 0xd ;  /* 0x0000000a030a7211 */ /* 0x000fc800078e68ff */
[----:B------:R-:W-:Y:S01]  /*1aa0*/  IADD3 R6, PT, PT, -R10, R6, R11 ;  /* 0x000000060a067210 */ /* 0x000fe20007ffe10b */
[----:B-1----:R-:W-:-:S04]  /*1ab0*/  IMAD R11, R8, UR4, RZ ;  /* 0x00000004080b7c24 */ /* 0x002fc8000f8e02ff */
[----:B------:R-:W-:-:S05]  /*1ac0*/  IMAD R6, R11, -0x2000, R6 ;  /* 0xffffe0000b067824 */ /* 0x000fca00078e0206 */
[C---:B------:R-:W-:Y:S02]  /*1ad0*/  ISETP.GE.U32.AND P0, PT, R6.reuse, 0x1e00, PT ;  /* 0x00001e000600780c */ /* 0x040fe40003f06070 */
[----:B------:R-:W-:-:S04]  /*1ae0*/  LEA.HI R6, R6, 0x1, RZ, 0x17 ;  /* 0x0000000106067811 */ /* 0x000fc800078fb8ff */
[----:B------:R-:W-:-:S07]  /*1af0*/  LOP3.LUT R8, R6, 0xf, RZ, 0xc0, !PT ;  /* 0x0000000f06087812 */ /* 0x000fce00078ec0ff */
[----:B------:R-:W-:Y:S05]  /*1b00*/  @!P0 BRA `(.L_x_195) ;  /* 0x00000004002c8947 */ /* 0x000fea0003800000 */
[----:B------:R-:W-:Y:S01]  /*1b10*/  LEA.HI R10, R2, 0x1, RZ, 0x17 ;  /* 0x00000001020a7811 */ /* 0x000fe200078fb8ff */
[----:B------:R-:W-:Y:S01]  /*1b20*/  BSSY.RECONVERGENT B3, `(.L_x_196) ;  /* 0x0000048000037945 */ /* 0x000fe20003800200 */
[----:B------:R-:W-:Y:S02]  /*1b30*/  LOP3.LUT R11, R16, 0x1000, RZ, 0xfc, !PT ;  /* 0x00001000100b7812 */ /* 0x000fe400078efcff */
[----:B------:R-:W-:-:S04]  /*1b40*/  LOP3.LUT R10, R10, 0xfffff0, RZ, 0xc0, !PT ;  /* 0x00fffff00a0a7812 */ /* 0x000fc800078ec0ff */
[----:B------:R-:W-:-:S07]  /*1b50*/  IADD3 R13, PT, PT, -R10, RZ, RZ ;  /* 0x000000ff0a0d7210 */ /* 0x000fce0007ffe1ff */
.L_x_197:
[C---:B------:R-:W-:Y:S02]  /*1b60*/  IADD3 R15, PT, PT, R7.reuse, -0x1000, RZ ;  /* 0xfffff000070f7810 */ /* 0x040fe40007ffe0ff */
[----:B------:R-:W-:-:S03]  /*1b70*/  IADD3 R25, PT, PT, R7, -0xe00, RZ ;  /* 0xfffff20007197810 */ /* 0x000fc60007ffe0ff */
[----:B------:R-:W-:Y:S01]  /*1b80*/  IMAD.WIDE.U32 R14, R15, 0x4, R4 ;  /* 0x000000040f0e7825 */ /* 0x000fe200078e0004 */
[----:B------:R-:W-:-:S04]  /*1b90*/  IADD3 R21, PT, PT, R7, -0xc00, RZ ;  /* 0xfffff40007157810 */ /* 0x000fc80007ffe0ff */
[----:B------:R0:W2:Y:S01]  /*1ba0*/  LDG.E R22, desc[UR6][R14.64] ;  /* 0x000000060e167981 */ /* 0x0000a2000c1e1900 */
[----:B------:R-:W-:-:S04]  /*1bb0*/  IMAD.WIDE.U32 R24, R25, 0x4, R4 ;  /* 0x0000000419187825 */ /* 0x000fc800078e0004 */
[--C-:B------:R-:W-:Y:S01]  /*1bc0*/  IMAD.WIDE.U32 R20, R21, 0x4, R4.reuse ;  /* 0x0000000415147825 */ /* 0x100fe200078e0004 */
[----:B------:R-:W3:Y:S04]  /*1bd0*/  LDG.E R16, desc[UR6][R24.64] ;  /* 0x0000000618107981 */ /* 0x000ee8000c1e1900 */
[----:B------:R1:W4:Y:S01]  /*1be0*/  LDG.E R17, desc[UR6][R20.64] ;  /* 0x0000000614117981 */ /* 0x000322000c1e1900 */
[C---:B------:R-:W-:Y:S02]  /*1bf0*/  IADD3 R19, PT, PT, R7.reuse, -0xa00, RZ ;  /* 0xfffff60007137810 */ /* 0x040fe40007ffe0ff */
[C---:B------:R-:W-:Y:S02]  /*1c00*/  IADD3 R29, PT, PT, R7.reuse, -0x800, RZ ;  /* 0xfffff800071d7810 */ /* 0x040fe40007ffe0ff */
[----:B------:R-:W-:Y:S01]  /*1c10*/  IADD3 R27, PT, PT, R7, -0x600, RZ ;  /* 0xfffffa00071b7810 */ /* 0x000fe20007ffe0ff */
[----:B------:R-:W-:Y:S01]  /*1c20*/  IMAD.WIDE.U32 R18, R19, 0x4, R4 ;  /* 0x0000000413127825 */ /* 0x000fe200078e0004 */
[----:B------:R-:W-:-:S03]  /*1c30*/  IADD3 R12, PT, PT, R7, -0x400, RZ ;  /* 0xfffffc00070c7810 */ /* 0x000fc60007ffe0ff */
[--C-:B------:R-:W-:Y:S01]  /*1c40*/  IMAD.WIDE.U32 R28, R29, 0x4, R4.reuse ;  /* 0x000000041d1c7825 */ /* 0x100fe200078e0004 */
[----:B------:R-:W5:Y:S03]  /*1c50*/  LDG.E R10, desc[UR6][R18.64] ;  /* 0x00000006120a7981 */ /* 0x000f66000c1e1900 */
[----:B0-----:R-:W-:Y:S01]  /*1c60*/  IMAD.WIDE.U32 R14, R27, 0x4, R4 ;  /* 0x000000041b0e7825 */ /* 0x001fe200078e0004 */
[----:B------:R-:W-:-:S03]  /*1c70*/  IADD3 R27, PT, PT, R7, -0x200, RZ ;  /* 0xfffffe00071b7810 */ /* 0x000fc60007ffe0ff */
[--C-:B-1----:R-:W-:Y:S02]  /*1c80*/  IMAD.WIDE.U32 R20, R12, 0x4, R4.reuse ;  /* 0x000000040c147825 */ /* 0x102fe400078e0004 */
[----:B------:R0:W5:Y:S04]  /*1c90*/  LDG.E R12, desc[UR6][R14.64] ;  /* 0x000000060e0c7981 */ /* 0x000168000c1e1900 */
[----:B------:R1:W5:Y:S01]  /*1ca0*/  LDG.E R18, desc[UR6][R28.64] ;  /* 0x000000061c127981 */ /* 0x000362000c1e1900 */
[----:B------:R-:W-:-:S04]  /*1cb0*/  IMAD.WIDE.U32 R24, R7, 0x4, R4 ;  /* 0x0000000407187825 */ /* 0x000fc800078e0004 */
[----:B0-----:R-:W-:Y:S01]  /*1cc0*/  IMAD.WIDE.U32 R14, R27, 0x4, R4 ;  /* 0x000000041b0e7825 */ /* 0x001fe200078e0004 */
[----:B------:R-:W5:Y:S04]  /*1cd0*/  LDG.E R19, desc[UR6][R24.64] ;  /* 0x0000000618137981 */ /* 0x000f68000c1e1900 */
[----:B------:R0:W5:Y:S01]  /*1ce0*/  LDG.E R27, desc[UR6][R20.64] ;  /* 0x00000006141b7981 */ /* 0x000162000c1e1900 */
[----:B-1----:R-:W-:-:S03]  /*1cf0*/  IADD3 R29, PT, PT, R7, 0x200, RZ ;  /* 0x00000200071d7810 */ /* 0x002fc60007ffe0ff */
[----:B------:R1:W5:Y:S01]  /*1d00*/  LDG.E R26, desc[UR6][R14.64] ;  /* 0x000000060e1a7981 */ /* 0x000362000c1e1900 */
[----:B0-----:R-:W-:Y:S01]  /*1d10*/  IADD3 R21, PT, PT, R7, 0x400, RZ ;  /* 0x0000040007157810 */ /* 0x001fe20007ffe0ff */
[----:B------:R-:W-:Y:S01]  /*1d20*/  IMAD.WIDE.U32 R28, R29, 0x4, R4 ;  /* 0x000000041d1c7825 */ /* 0x000fe200078e0004 */
[----:B-1----:R-:W-:-:S05]  /*1d30*/  IADD3 R15, PT, PT, R7, 0x800, RZ ;  /* 0x00000800070f7810 */ /* 0x002fca0007ffe0ff */
[----:B------:R-:W5:Y:S01]  /*1d40*/  LDG.E R28, desc[UR6][R28.64] ;  /* 0x000000061c1c7981 */ /* 0x000f62000c1e1900 */
[----:B------:R-:W-:-:S06]  /*1d50*/  IMAD.WIDE.U32 R14, R15, 0x4, R4 ;  /* 0x000000040f0e7825 */ /* 0x000fcc00078e0004 */
[----:B------:R-:W5:Y:S01]  /*1d60*/  LDG.E R14, desc[UR6][R14.64] ;  /* 0x000000060e0e7981 */ /* 0x000f62000c1e1900 */
[----:B--2---:R-:W-:Y:S01]  /*1d70*/  FADD R25, R22, R23 ;  /* 0x0000001716197221 */ /* 0x004fe20000000000 */
[----:B------:R-:W-:Y:S01]  /*1d80*/  IMAD.WIDE.U32 R22, R21, 0x4, R4 ;  /* 0x0000000415167825 */ /* 0x000fe200078e0004 */
[----:B------:R-:W-:-:S03]  /*1d90*/  IADD3 R21, PT, PT, R7, 0x600, RZ ;  /* 0x0000060007157810 */ /* 0x000fc60007ffe0ff */
[----:B---3--:R-:W-:Y:S02]  /*1da0*/  FADD R16, R25, R16 ;  /* 0x0000001019107221 */ /* 0x008fe40000000000 */
[----:B------:R-:W-:Y:S01]  /*1db0*/  IMAD.WIDE.U32 R20, R21, 0x4, R4 ;  /* 0x0000000415147825 */ /* 0x000fe200078e0004 */
[----:B------:R-:W-:Y:S01]  /*1dc0*/  IADD3 R25, PT, PT, R7, 0xa00, RZ ;  /* 0x00000a0007197810 */ /* 0x000fe20007ffe0ff */
[----:B------:R-:W2:Y:S04]  /*1dd0*/  LDG.E R29, desc[UR6][R22.64] ;  /* 0x00000006161d7981 */ /* 0x000ea8000c1e1900 */
[----:B------:R4:W3:Y:S02]  /*1de0*/  LDG.E R20, desc[UR6][R20.64] ;  /* 0x0000000614147981 */ /* 0x0008e4000c1e1900 */
[----:B----4-:R-:W-:Y:S01]  /*1df0*/  FADD R21, R16, R17 ;  /* 0x0000001110157221 */ /* 0x010fe20000000000 */
[----:B------:R-:W-:Y:S01]  /*1e00*/  IMAD.WIDE.U32 R16, R25, 0x4, R4 ;  /* 0x0000000419107825 */ /* 0x000fe200078e0004 */
[----:B------:R-:W-:-:S05]  /*1e10*/  IADD3 R25, PT, PT, R7, 0xc00, RZ ;  /* 0x00000c0007197810 */ /* 0x000fca0007ffe0ff */
[--C-:B------:R-:W-:Y:S01]  /*1e20*/  IMAD.WIDE.U32 R22, R25, 0x4, R4.reuse ;  /* 0x0000000419167825 */ /* 0x100fe200078e0004 */
[----:B------:R-:W-:Y:S01]  /*1e30*/  IADD3 R25, PT, PT, R7, 0xe00, RZ ;  /* 0x00000e0007197810 */ /* 0x000fe20007ffe0ff */
[----:B------:R-:W4:Y:S04]  /*1e40*/  LDG.E R16, desc[UR6][R16.64] ;  /* 0x0000000610107981 */ /* 0x000f28000c1e1900 */
[----:B------:R-:W-:Y:S01]  /*1e50*/  IMAD.WIDE.U32 R24, R25, 0x4, R4 ;  /* 0x0000000419187825 */ /* 0x000fe200078e0004 */
[----:B------:R-:W4:Y:S05]  /*1e60*/  LDG.E R22, desc[UR6][R22.64] ;  /* 0x0000000616167981 */ /* 0x000f2a000c1e1900 */
[----:B------:R-:W4:Y:S01]  /*1e70*/  LDG.E R24, desc[UR6][R24.64] ;  /* 0x0000000618187981 */ /* 0x000f22000c1e1900 */
[----:B-----5:R-:W-:-:S04]  /*1e80*/  FADD R21, R21, R10 ;  /* 0x0000000a15157221 */ /* 0x020fc80000000000 */
[----:B------:R-:W-:-:S04]  /*1e90*/  FADD R21, R21, R18 ;  /* 0x0000001215157221 */ /* 0x000fc80000000000 */
[----:B------:R-:W-:-:S04]  /*1ea0*/  FADD R12, R21, R12 ;  /* 0x0000000c150c7221 */ /* 0x000fc80000000000 */
[----:B------:R-:W-:-:S04]  /*1eb0*/  FADD R27, R12, R27 ;  /* 0x0000001b0c1b7221 */ /* 0x000fc80000000000 */
[----:B------:R-:W-:-:S04]  /*1ec0*/  FADD R26, R27, R26 ;  /* 0x0000001a1b1a7221 */ /* 0x000fc80000000000 */
[----:B------:R-:W-:-:S04]  /*1ed0*/  FADD R19, R26, R19 ;  /* 0x000000131a137221 */ /* 0x000fc80000000000 */
[----:B------:R-:W-:Y:S01]  /*1ee0*/  FADD R28, R19, R28 ;  /* 0x0000001c131c7221 */ /* 0x000fe20000000000 */
[----:B------:R-:W-:-:S04]  /*1ef0*/  IADD3 R13, PT, PT, R13, 0x10, RZ ;  /* 0x000000100d0d7810 */ /* 0x000fc80007ffe0ff */
[----:B------:R-:W-:Y:S02]  /*1f00*/  ISETP.NE.AND P0, PT, R13, RZ, PT ;  /* 0x000000ff0d00720c */ /* 0x000fe40003f05270 */
[----:B------:R-:W-:Y:S02]  /*1f10*/  IADD3 R11, PT, PT, R11, 0x2000, RZ ;  /* 0x000020000b0b7810 */ /* 0x000fe40007ffe0ff */
[----:B------:R-:W-:Y:S01]  /*1f20*/  IADD3 R7, PT, PT, R7, 0x2000, RZ ;  /* 0x0000200007077810 */ /* 0x000fe20007ffe0ff */
[----:B--2---:R-:W-:-:S04]  /*1f30*/  FADD R29, R28, R29 ;  /* 0x0000001d1c1d7221 */ /* 0x004fc80000000000 */
[----:B---3--:R-:W-:-:S04]  /*1f40*/  FADD R29, R29, R20 ;  /* 0x000000141d1d7221 */ /* 0x008fc80000000000 */
[----:B------:R-:W-:-:S04]  /*1f50*/  FADD R29, R29, R14 ;  /* 0x0000000e1d1d7221 */ /* 0x000fc80000000000 */
[----:B----4-:R-:W-:-:S04]  /*1f60*/  FADD R29, R29, R16 ;  /* 0x000000101d1d7221 */ /* 0x010fc80000000000 */
[----:B------:R-:W-:-:S04]  /*1f70*/  FADD R29, R29, R22 ;  /* 0x000000161d1d7221 */ /* 0x000fc80000000000 */
[----:B------:R-:W-:Y:S01]  /*1f80*/  FADD R23, R29, R24 ;  /* 0x000000181d177221 */ /* 0x000fe20000000000 */
[----:B------:R-:W-:Y:S06]  /*1f90*/  @P0 BRA `(.L_x_197) ;  /* 0xfffffff800f00947 */ /* 0x000fec000383ffff */
[----:B------:R-:W-:Y:S05]  /*1fa0*/  BSYNC.RECONVERGENT B3 ;  /* 0x0000000000037941 */ /* 0x000fea0003800200 */
.L_x_196:
[----:B------:R-:W-:-:S07]  /*1fb0*/  IADD3 R16, PT, PT, R11, -0x1000, RZ ;  /* 0xfffff0000b107810 */ /* 0x000fce0007ffe0ff */
.L_x_195:
[----:B------:R-:W-:Y:S05]  /*1fc0*/  BSYNC.RECONVERGENT B2 ;  /* 0x0000000000027941 */ /* 0x000fea0003800200 */
.L_x_194:
[----:B------:R-:W-:-:S13]  /*1fd0*/  ISETP.NE.AND P0, PT, R8, RZ, PT ;  /* 0x000000ff0800720c */ /* 0x000fda0003f05270 */
[----:B------:R-:W-:Y:S05]  /*1fe0*/  @!P0 BRA `(.L_x_193) ;  /* 0x00000004002c8947 */ /* 0x000fea0003800000 */
[----:B------:R-:W-:Y:S01]  /*1ff0*/  ISETP.GE.U32.AND P0, PT, R8, 0x8, PT ;  /* 0x000000080800780c */ /* 0x000fe20003f06070 */
[----:B------:R-:W-:Y:S01]  /*2000*/  BSSY.RECONVERGENT B2, `(.L_x_198) ;  /* 0x0000025000027945 */ /* 0x000fe20003800200 */
[----:B------:R-:W-:-:S04]  /*2010*/  LOP3.LUT R22, R6, 0x7, RZ, 0xc0, !PT ;  /* 0x0000000706167812 */ /* 0x000fc800078ec0ff */
[----:B------:R-:W-:-:S07]  /*2020*/  ISETP.NE.AND P1, PT, R22, RZ, PT ;  /* 0x000000ff1600720c */ /* 0x000fce0003f25270 */
[----:B------:R-:W-:Y:S06]  /*2030*/  @!P0 BRA `(.L_x_199) ;  /* 0x0000000000848947 */ /* 0x000fec0003800000 */
[----:B------:R-:W-:-:S04]  /*2040*/  IADD3 R7, PT, PT, R16, R9, RZ ;  /* 0x0000000910077210 */ /* 0x000fc80007ffe0ff */
[C---:B------:R-:W-:Y:S01]  /*2050*/  IADD3 R21, PT, PT, R7.reuse, 0x200, RZ ;  /* 0x0000020007157810 */ /* 0x040fe20007ffe0ff */
[C---:B------:R-:W-:Y:S01]  /*2060*/  IMAD.WIDE.U32 R14, R7.reuse, 0x4, R4 ;  /* 0x00000004070e7825 */ /* 0x040fe200078e0004 */
[----:B------:R-:W-:-:S03]  /*2070*/  IADD3 R19, PT, PT, R7, 0x400, RZ ;  /* 0x0000040007137810 */ /* 0x000fc60007ffe0ff */
[--C-:B------:R-:W-:Y:S01]  /*2080*/  IMAD.WIDE.U32 R20, R21, 0x4, R4.reuse ;  /* 0x0000000415147825 */ /* 0x100fe200078e0004 */
[----:B------:R0:W2:Y:S01]  /*2090*/  LDG.E R8, desc[UR6][R14.64] ;  /* 0x000000060e087981 */ /* 0x0000a2000c1e1900 */
[----:B------:R-:W-:Y:S02]  /*20a0*/  IADD3 R11, PT, PT, R7, 0x600, RZ ;  /* 0x00000600070b7810 */ /* 0x000fe40007ffe0ff */
[--C-:B------:R-:W-:Y:S01]  /*20b0*/  IMAD.WIDE.U32 R18, R19, 0x4, R4.reuse ;  /* 0x0000000413127825 */ /* 0x100fe200078e0004 */
[----:B------:R1:W3:Y:S01]  /*20c0*/  LDG.E R17, desc[UR6][R20.64] ;  /* 0x0000000614117981 */ /* 0x0002e2000c1e1900 */
[----:B------:R-:W-:Y:S02]  /*20d0*/  IADD3 R13, PT, PT, R7, 0x800, RZ ;  /* 0x00000800070d7810 */ /* 0x000fe40007ffe0ff */
[--C-:B------:R-:W-:Y:S01]  /*20e0*/  IMAD.WIDE.U32 R10, R11, 0x4, R4.reuse ;  /* 0x000000040b0a7825 */ /* 0x100fe200078e0004 */
[----:B------:R-:W-:Y:S01]  /*20f0*/  IADD3 R25, PT, PT, R7, 0xa00, RZ ;  /* 0x00000a0007197810 */ /* 0x000fe20007ffe0ff */
[----:B------:R-:W4:Y:S02]  /*2100*/  LDG.E R18, desc[UR6][R18.64] ;  /* 0x0000000612127981 */ /* 0x000f24000c1e1900 */
[--C-:B------:R-:W-:Y:S01]  /*2110*/  IMAD.WIDE.U32 R12, R13, 0x4, R4.reuse ;  /* 0x000000040d0c7825 */ /* 0x100fe200078e0004 */
[----:B------:R-:W-:Y:S01]  /*2120*/  IADD3 R27, PT, PT, R7, 0xc00, RZ ;  /* 0x00000c00071b7810 */ /* 0x000fe20007ffe0ff */
[----:B------:R-:W5:Y:S02]  /*2130*/  LDG.E R10, desc[UR6][R10.64] ;  /* 0x000000060a0a7981 */ /* 0x000f64000c1e1900 */
[--C-:B0-----:R-:W-:Y:S01]  /*2140*/  IMAD.WIDE.U32 R14, R25, 0x4, R4.reuse ;  /* 0x00000004190e7825 */ /* 0x101fe200078e0004 */
[----:B------:R-:W-:Y:S01]  /*2150*/  IADD3 R25, PT, PT, R7, 0xe00, RZ ;  /* 0x00000e0007197810 */ /* 0x000fe20007ffe0ff */
[----:B------:R-:W5:Y:S02]  /*2160*/  LDG.E R12, desc[UR6][R12.64] ;  /* 0x000000060c0c7981 */ /* 0x000f64000c1e1900 */
[----:B-1----:R-:W-:-:S02]  /*2170*/  IMAD.WIDE.U32 R20, R27, 0x4, R4 ;  /* 0x000000041b147825 */ /* 0x002fc400078e0004 */
[----:B------:R-:W5:Y:S02]  /*2180*/  LDG.E R15, desc[UR6][R14.64] ;  /* 0x000000060e0f7981 */ /* 0x000f64000c1e1900 */
[----:B------:R-:W-:Y:S02]  /*2190*/  IMAD.WIDE.U32 R24, R25, 0x4, R4 ;  /* 0x0000000419187825 */ /* 0x000fe400078e0004 */
        /* <DEDUP_REMOVED lines=11> */
.L_x_199:
[----:B------:R-:W-:Y:S05]  /*2250*/  BSYNC.RECONVERGENT B2 ;  /* 0x0000000000027941 */ /* 0x000fea0003800200 */
.L_x_198:
[----:B------:R-:W-:Y:S05]  /*2260*/  @!P1 BRA `(.L_x_193) ;  /* 0x00000000008c9947 */ /* 0x000fea0003800000 */
[----:B------:R-:W-:Y:S01]  /*2270*/  ISETP.GE.U32.AND P0, PT, R22, 0x4, PT ;  /* 0x000000041600780c */ /* 0x000fe20003f06070 */
[----:B------:R-:W-:Y:S01]  /*2280*/  BSSY.RECONVERGENT B2, `(.L_x_200) ;  /* 0x0000014000027945 */ /* 0x000fe20003800200 */
[----:B------:R-:W-:-:S11]  /*2290*/  LOP3.LUT P1, RZ, R6, 0x3, RZ, 0xc0, !PT ;  /* 0x0000000306ff7812 */ /* 0x000fd6000782c0ff */
[----:B------:R-:W-:Y:S05]  /*22a0*/  @!P0 BRA `(.L_x_201) ;  /* 0x0000000000448947 */ /* 0x000fea0003800000 */
[----:B------:R-:W-:-:S04]  /*22b0*/  IADD3 R11, PT, PT, R16, R9, RZ ;  /* 0x00000009100b7210 */ /* 0x000fc80007ffe0ff */
[C---:B------:R-:W-:Y:S01]  /*22c0*/  IADD3 R9, PT, PT, R11.reuse, 0x200, RZ ;  /* 0x000002000b097810 */ /* 0x040fe20007ffe0ff */
[C---:B------:R-:W-:Y:S01]  /*22d0*/  IMAD.WIDE.U32 R6, R11.reuse, 0x4, R4 ;  /* 0x000000040b067825 */ /* 0x040fe200078e0004 */
[----:B------:R-:W-:-:S03]  /*22e0*/  IADD3 R13, PT, PT, R11, 0x400, RZ ;  /* 0x000004000b0d7810 */ /* 0x000fc60007ffe0ff */
[--C-:B------:R-:W-:Y:S01]  /*22f0*/  IMAD.WIDE.U32 R8, R9, 0x4, R4.reuse ;  /* 0x0000000409087825 */ /* 0x100fe200078e0004 */
[----:B------:R-:W-:Y:S01]  /*2300*/  IADD3 R15, PT, PT, R11, 0x600, RZ ;  /* 0x000006000b0f7810 */ /* 0x000fe20007ffe0ff */
[----:B------:R-:W2:Y:S02]  /*2310*/  LDG.E R6, desc[UR6][R6.64] ;  /* 0x0000000606067981 */ /* 0x000ea4000c1e1900 */
[--C-:B------:R-:W-:Y:S02]  /*2320*/  IMAD.WIDE.U32 R10, R13, 0x4, R4.reuse ;  /* 0x000000040d0a7825 */ /* 0x100fe400078e0004 */
[----:B------:R-:W3:Y:S02]  /*2330*/  LDG.E R8, desc[UR6][R8.64] ;  /* 0x0000000608087981 */ /* 0x000ee4000c1e1900 */
[----:B------:R-:W-:Y:S02]  /*2340*/  IMAD.WIDE.U32 R12, R15, 0x4, R4 ;  /* 0x000000040f0c7825 */ /* 0x000fe400078e0004 */
[----:B------:R-:W4:Y:S04]  /*2350*/  LDG.E R10, desc[UR6][R10.64] ;  /* 0x000000060a0a7981 */ /* 0x000f28000c1e1900 */
[----:B------:R-:W5:Y:S01]  /*2360*/  LDG.E R12, desc[UR6][R12.64] ;  /* 0x000000060c0c7981 */ /* 0x000f62000c1e1900 */
[----:B------:R-:W-:Y:S01]  /*2370*/  IADD3 R16, PT, PT, R16, 0x800, RZ ;  /* 0x0000080010107810 */ /* 0x000fe20007ffe0ff */
[----:B--2---:R-:W-:-:S04]  /*2380*/  FADD R23, R23, R6 ;  /* 0x0000000617177221 */ /* 0x004fc80000000000 */
[----:B---3--:R-:W-:-:S04]  /*2390*/  FADD R23, R23, R8 ;  /* 0x0000000817177221 */ /* 0x008fc80000000000 */
[----:B----4-:R-:W-:-:S04]  /*23a0*/  FADD R23, R23, R10 ;  /* 0x0000000a17177221 */ /* 0x010fc80000000000 */
[----:B-----5:R-:W-:-:S07]  /*23b0*/  FADD R23, R23, R12 ;  /* 0x0000000c17177221 */ /* 0x020fce0000000000 */
.L_x_201:
[----:B------:R-:W-:Y:S05]  /*23c0*/  BSYNC.RECONVERGENT B2 ;  /* 0x0000000000027941 */ /* 0x000fea0003800200 */
.L_x_200:
[----:B------:R-:W-:Y:S05]  /*23d0*/  @!P1 BRA `(.L_x_193) ;  /* 0x0000000000309947 */ /* 0x000fea0003800000 */
[----:B------:R-:W-:Y:S02]  /*23e0*/  LOP3.LUT R2, R2, 0xffff, RZ, 0xc0, !PT ;  /* 0x0000ffff02027812 */ /* 0x000fe400078ec0ff */
[----:B------:R-:W-:Y:S02]  /*23f0*/  IADD3 R9, PT, PT, R16, R0, RZ ;  /* 0x0000000010097210 */ /* 0x000fe40007ffe0ff */
[----:B------:R-:W-:-:S04]  /*2400*/  LEA.HI R2, R2, 0x1, RZ, 0x17 ;  /* 0x0000000102027811 */ /* 0x000fc800078fb8ff */
[----:B------:R-:W-:-:S04]  /*2410*/  LOP3.LUT R2, R2, 0x3, RZ, 0xc0, !PT ;  /* 0x0000000302027812 */ /* 0x000fc800078ec0ff */
[----:B------:R-:W-:-:S07]  /*2420*/  IADD3 R2, PT, PT, -R2, RZ, RZ ;  /* 0x000000ff02027210 */ /* 0x000fce0007ffe1ff */
.L_x_202:
[----:B------:R-:W-:-:S06]  /*2430*/  IMAD.WIDE.U32 R6, R9, 0x4, R4 ;  /* 0x0000000409067825 */ /* 0x000fcc00078e0004 */
[----:B------:R-:W2:Y:S01]  /*2440*/  LDG.E R6, desc[UR6][R6.64] ;  /* 0x0000000606067981 */ /* 0x000ea2000c1e1900 */
[----:B------:R-:W-:Y:S02]  /*2450*/  IADD3 R2, PT, PT, R2, 0x1, RZ ;  /* 0x0000000102027810 */ /* 0x000fe40007ffe0ff */
[----:B------:R-:W-:Y:S02]  /*2460*/  IADD3 R9, PT, PT, R9, 0x200, RZ ;  /* 0x0000020009097810 */ /* 0x000fe40007ffe0ff */
[----:B------:R-:W-:Y:S01]  /*2470*/  ISETP.NE.AND P0, PT, R2, RZ, PT ;  /* 0x000000ff0200720c */ /* 0x000fe20003f05270 */
[----:B--2---:R-:W-:-:S12]  /*2480*/  FADD R23, R6, R23 ;  /* 0x0000001706177221 */ /* 0x004fd80000000000 */
[----:B------:R-:W-:Y:S05]  /*2490*/  @P0 BRA `(.L_x_202) ;  /* 0xfffffffc00e40947 */ /* 0x000fea000383ffff */
.L_x_193:
[----:B------:R-:W-:Y:S05]  /*24a0*/  BSYNC.RECONVERGENT B1 ;  /* 0x0000000000017941 */ /* 0x000fea0003800200 */
.L_x_190:
        /* <DEDUP_REMOVED lines=33> */
[----:B------:R-:W1:Y:S04]  /*26c0*/  LDS.128 R8, [UR4+0x20] ;  /* 0x00002004ff087984 */ /* 0x000e680008000c00 */
[----:B--2---:R-:W2:Y:S04]  /*26d0*/  LDS.128 R4, [UR4+0x30] ;  /* 0x00003004ff047984 */ /* 0x004ea80008000c00 */
        /* <DEDUP_REMOVED lines=16> */
.L_x_189:
[----:B------:R-:W-:Y:S05]  /*27e0*/  BSYNC.RECONVERGENT B0 ;  /* 0x0000000000007941 */ /* 0x000fea0003800200 */
.L_x_173:
[----:B------:R-:W-:Y:S05]  /*27f0*/  @P0 EXIT ;  /* 0x000000000000094d */ /* 0x000fea0003800000 */
[----:B012---:R-:W0:Y:S02]  /*2800*/  LDC.64 R4, c[0x0][0x388] ;  /* 0x0000e200ff047b82 */ /* 0x007e240000000a00 */
[----:B0-----:R-:W-:-:S05]  /*2810*/  IMAD.WIDE.U32 R2, R3, 0x4, R4 ;  /* 0x0000000403027825 */ /* 0x001fca00078e0004 */
[----:B------:R-:W-:Y:S01]  /*2820*/  STG.E desc[UR6][R2.64], R20 ;  /* 0x0000001402007986 */ /* 0x000fe2000c101906 */
[----:B------:R-:W-:Y:S05]  /*2830*/  EXIT ;  /* 0x000000000000794d */ /* 0x000fea0003800000 */
.L_x_203:
        /* <DEDUP_REMOVED lines=12> */
.L_x_323:


//--------------------- .text._ZN3cub18CUB_300001_SM_10006detail6reduce28DeviceReduceSingleTileKernelINS2_10policy_hubIfjN4cuda3std3__44plusIfEEE10Policy1000EN6thrust24THRUST_300001_SM_1000_NS6detail15normal_iteratorINSD_10device_ptrIfEEEEPfjS9_ffNS7_10__identityEEEvT0_T1_T2_T3_T4_T6_ --------------------------
	.section	.text._ZN3cub18CUB_300001_SM_10006detail6reduce28DeviceReduceSingleTileKernelINS2_10policy_hubIfjN4cuda3std3__44plusIfEEE10Policy1000EN6thrust24THRUST_300001_SM_1000_NS6detail15normal_iteratorINSD_10device_ptrIfEEEEPfjS9_ffNS7_10__identityEEEvT0_T1_T2_T3_T4_T6_,"ax",@progbits
	.align	128
        .global         _ZN3cub18CUB_300001_SM_10006detail6reduce28DeviceReduceSingleTileKernelINS2_10policy_hubIfjN4cuda3std3__44plusIfEEE10Policy1000EN6thrust24THRUST_300001_SM_1000_NS6detail15normal_iteratorINSD_10device_ptrIfEEEEPfjS9_ffNS7_10__identityEEEvT0_T1_T2_T3_T4_T6_
        .type           _ZN3cub18CUB_300001_SM_10006detail6reduce28DeviceReduceSingleTileKernelINS2_10policy_hubIfjN4cuda3std3__44plusIfEEE10Policy1000EN6thrust24THRUST_300001_SM_1000_NS6detail15normal_iteratorINSD_10device_ptrIfEEEEPfjS9_ffNS7_10__identityEEEvT0_T1_T2_T3_T4_T6_,@function
        .size           _ZN3cub18CUB_300001_SM_10006detail6reduce28DeviceReduceSingleTileKernelINS2_10policy_hubIfjN4cuda3std3__44plusIfEEE10Policy1000EN6thrust24THRUST_300001_SM_1000_NS6detail15normal_iteratorINSD_10device_ptrIfEEEEPfjS9_ffNS7_10__identityEEEvT0_T1_T2_T3_T4_T6_,(.L_x_324 - _ZN3cub18CUB_300001_SM_10006detail6reduce28DeviceReduceSingleTileKernelINS2_10policy_hubIfjN4cuda3std3__44plusIfEEE10Policy1000EN6thrust24THRUST_300001_SM_1000_NS6detail15normal_iteratorINSD_10device_ptrIfEEEEPfjS9_ffNS7_10__identityEEEvT0_T1_T2_T3_T4_T6_)
        .other          _ZN3cub18CUB_300001_SM_10006detail6reduce28DeviceReduceSingleTileKernelINS2_10policy_hubIfjN4cuda3std3__44plusIfEEE10Policy1000EN6thrust24THRUST_300001_SM_1000_NS6detail15normal_iteratorINSD_10device_ptrIfEEEEPfjS9_ffNS7_10__identityEEEvT0_T1_T2_T3_T4_T6_,@"STO_CUDA_ENTRY STV_DEFAULT"
_ZN3cub18CUB_300001_SM_10006detail6reduce28DeviceReduceSingleTileKernelINS2_10policy_hubIfjN4cuda3std3__44plusIfEEE10Policy1000EN6thrust24THRUST_300001_SM_1000_NS6detail15normal_iteratorINSD_10device_ptrIfEEEEPfjS9_ffNS7_10__identityEEEvT0_T1_T2_T3_T4_T6_:
.text._ZN3cub18CUB_300001_SM_10006detail6reduce28DeviceReduceSingleTileKernelINS2_10policy_hubIfjN4cuda3std3__44plusIfEEE10Policy1000EN6thrust24THRUST_300001_SM_1000_NS6detail15normal_iteratorINSD_10device_ptrIfEEEEPfjS9_ffNS7_10__identityEEEvT0_T1_T2_T3_T4_T6_:
        /* <DEDUP_REMOVED lines=13> */
.L_x_204:
[----:B------:R-:W-:Y:S01]  /*00d0*/  ISETP.GT.U32.AND P0, PT, R4, 0x1fff, PT ;  /* 0x00001fff0400780c */ /* 0x000fe20003f04070 */
[----:B------:R-:W-:-:S12]  /*00e0*/  BSSY.RECONVERGENT B0, `(.L_x_205) ;  /* 0x000022c000007945 */ /* 0x000fd80003800200 */
[----:B------:R-:W-:Y:S05]  /*00f0*/  @P0 BRA `(.L_x_206) ;  /* 0x0000001000000947 */ /* 0x000fea0003800000 */
[----:B------:R-:W0:Y:S01]  /*0100*/  S2R R5, SR_TID.X ;  /* 0x0000000000057919 */ /* 0x000e220000002100 */
[----:B------:R-:W-:Y:S01]  /*0110*/  BSSY.RECONVERGENT B1, `(.L_x_207) ;  /* 0x0000009000017945 */ /* 0x000fe20003800200 */
[----:B------:R-:W-:Y:S01]  /*0120*/  HFMA2 R0, -RZ, RZ, 0, 0 ;  /* 0x00000000ff007431 */ /* 0x000fe200000001ff */
[----:B0-----:R-:W-:Y:S02]  /*0130*/  ISETP.GE.U32.AND P0, PT, R5, R4, PT ;  /* 0x000000040500720c */ /* 0x001fe40003f06070 */
[----:B------:R-:W-:-:S11]  /*0140*/  MOV R7, R5 ;  /* 0x0000000500077202 */ /* 0x000fd60000000f00 */
[----:B------:R-:W-:Y:S05]  /*0150*/  @P0 BRA `(.L_x_208) ;  /* 0x0000000000100947 */ /* 0x000fea0003800000 */
[----:B------:R-:W0:Y:S02]  /*0160*/  LDC.64 R2, c[0x0][0x380] ;  /* 0x0000e000ff027b82 */ /* 0x000e240000000a00 */
[----:B0-----:R-:W-:-:S05]  /*0170*/  IMAD.WIDE.U32 R2, R5, 0x4, R2 ;  /* 0x0000000405027825 */ /* 0x001fca00078e0002 */
[----:B------:R0:W5:Y:S01]  /*0180*/  LDG.E R0, desc[UR6][R2.64] ;  /* 0x0000000602007981 */ /* 0x000162000c1e1900 */
[----:B------:R-:W-:-:S07]  /*0190*/  IADD3 R7, PT, PT, R5, 0x200, RZ ;  /* 0x0000020005077810 */ /* 0x000fce0007ffe0ff */
.L_x_208:
[----:B------:R-:W-:Y:S05]  /*01a0*/  BSYNC.RECONVERGENT B1 ;  /* 0x0000000000017941 */ /* 0x000fea0003800200 */
.L_x_207:
[----:B------:R-:W-:Y:S01]  /*01b0*/  ISETP.GE.U32.AND P0, PT, R7, R4, PT ;  /* 0x000000040700720c */ /* 0x000fe20003f06070 */
[----:B------:R-:W-:-:S12]  /*01c0*/  BSSY.RECONVERGENT B1, `(.L_x_209) ;  /* 0x0000070000017945 */ /* 0x000fd80003800200 */
[----:B------:R-:W-:Y:S05]  /*01d0*/  @P0 BRA `(.L_x_210) ;  /* 0x0000000400b80947 */ /* 0x000fea0003800000 */
[----:B0-----:R-:W-:Y:S01]  /*01e0*/  LOP3.LUT R3, RZ, R7, RZ, 0x33, !PT ;  /* 0x00000007ff037212 */ /* 0x001fe200078e33ff */
[----:B------:R-:W-:Y:S03]  /*01f0*/  BSSY.RECONVERGENT B2, `(.L_x_211) ;  /* 0x0000033000027945 */ /* 0x000fe60003800200 */
[----:B------:R-:W-:-:S04]  /*0200*/  IADD3 R3, PT, PT, R3, R4, RZ ;  /* 0x0000000403037210 */ /* 0x000fc80007ffe0ff */
        /* <DEDUP_REMOVED lines=9> */
[----:B------:R-:W-:-:S04]  /*02a0*/  IADD3 R2, P0, PT, R2, 0x4000, RZ ;  /* 0x0000400002027810 */ /* 0x000fc80007f1e0ff */
[----:B------:R-:W-:-:S09]  /*02b0*/  IADD3.X R3, PT, PT, RZ, R3, RZ, P0, !PT ;  /* 0x00000003ff037210 */ /* 0x000fd200007fe4ff */
.L_x_213:
        /* <DEDUP_REMOVED lines=19> */
[----:B0-----:R-:W-:-:S04]  /*03f0*/  IADD3 R2, P2, PT, R2, 0x8000, RZ ;  /* 0x0000800002027810 */ /* 0x001fc80007f5e0ff */
[----:B------:R-:W-:Y:S01]  /*0400*/  IADD3.X R3, PT, PT, RZ, R3, RZ, P2, !PT ;  /* 0x00000003ff037210 */ /* 0x000fe200017fe4ff */
        /* <DEDUP_REMOVED lines=17> */
.L_x_212:
[----:B------:R-:W-:Y:S05]  /*0520*/  BSYNC.RECONVERGENT B2 ;  /* 0x0000000000027941 */ /* 0x000fea0003800200 */
.L_x_211:
[----:B------:R-:W-:Y:S05]  /*0530*/  @!P1 BRA `(.L_x_210) ;  /* 0x0000000000e09947 */ /* 0x000fea0003800000 */
[----:B------:R-:W-:Y:S01]  /*0540*/  ISETP.GE.U32.AND P0, PT, R22, 0x8, PT ;  /* 0x000000081600780c */ /* 0x000fe20003f06070 */
[----:B------:R-:W-:Y:S01]  /*0550*/  BSSY.RECONVERGENT B2, `(.L_x_214) ;  /* 0x0000017000027945 */ /* 0x000fe20003800200 */
[----:B------:R-:W-:-:S04]  /*0560*/  LOP3.LUT R10, R6, 0x7, RZ, 0xc0, !PT ;  /* 0x00000007060a7812 */ /* 0x000fc800078ec0ff */
[----:B------:R-:W-:-:S07]  /*0570*/  ISETP.NE.AND P1, PT, R10, RZ, PT ;  /* 0x000000ff0a00720c */ /* 0x000fce0003f25270 */
[----:B------:R-:W-:Y:S06]  /*0580*/  @!P0 BRA `(.L_x_215) ;  /* 0x00000000004c8947 */ /* 0x000fec0003800000 */
[----:B------:R-:W0:Y:S02]  /*0590*/  LDC.64 R2, c[0x0][0x380] ;  /* 0x0000e000ff027b82 */ /* 0x000e240000000a00 */
[----:B0-----:R-:W-:-:S05]  /*05a0*/  IMAD.WIDE.U32 R2, R7, 0x4, R2 ;  /* 0x0000000407027825 */ /* 0x001fca00078e0002 */
        /* <DEDUP_REMOVED lines=17> */
.L_x_215:
[----:B------:R-:W-:Y:S05]  /*06c0*/  BSYNC.RECONVERGENT B2 ;  /* 0x0000000000027941 */ /* 0x000fea0003800200 */
.L_x_214:
        /* <DEDUP_REMOVED lines=17> */
.L_x_217:
[----:B------:R-:W-:Y:S05]  /*07e0*/  BSYNC.RECONVERGENT B2 ;  /* 0x0000000000027941 */ /* 0x000fea0003800200 */
.L_x_216:
[----:B------:R-:W-:Y:S05]  /*07f0*/  @!P1 BRA `(.L_x_210) ;  /* 0x0000000000309947 */ /* 0x000fea0003800000 */
[----:B------:R-:W0:Y:S01]  /*0800*/  LDC.64 R2, c[0x0][0x380] ;  /* 0x0000e000ff027b82 */ /* 0x000e220000000a00 */
[----:B------:R-:W-:Y:S01]  /*0810*/  IADD3 R6, PT, PT, -R6, RZ, RZ ;  /* 0x000000ff06067210 */ /* 0x000fe20007ffe1ff */
[----:B0-----:R-:W-:-:S05]  /*0820*/  IMAD.WIDE.U32 R2, R7, 0x4, R2 ;  /* 0x0000000407027825 */ /* 0x001fca00078e0002 */
[----:B------:R-:W-:-:S07]  /*0830*/  MOV R7, R3 ;  /* 0x0000000300077202 */ /* 0x000fce0000000f00 */
.L_x_218:
[----:B------:R-:W-:-:S06]  /*0840*/  MOV R3, R7 ;  /* 0x0000000700037202 */ /* 0x000fcc0000000f00 */
[----:B------:R0:W2:Y:S01]  /*0850*/  LDG.E R3, desc[UR6][R2.64] ;  /* 0x0000000602037981 */ /* 0x0000a2000c1e1900 */
[----:B------:R-:W-:-:S04]  /*0860*/  IADD3 R6, PT, PT, R6, 0x1, RZ ;  /* 0x0000000106067810 */ /* 0x000fc80007ffe0ff */
[----:B------:R-:W-:Y:S02]  /*0870*/  ISETP.NE.AND P0, PT, R6, RZ, PT ;  /* 0x000000ff0600720c */ /* 0x000fe40003f05270 */
[----:B0-----:R-:W-:-:S04]  /*0880*/  IADD3 R2, P1, PT, R2, 0x800, RZ ;  /* 0x0000080002027810 */ /* 0x001fc80007f3e0ff */
[----:B------:R-:W-:Y:S01]  /*0890*/  IADD3.X R7, PT, PT, RZ, R7, RZ, P1, !PT ;  /* 0x00000007ff077210 */ /* 0x000fe20000ffe4ff */
[----:B--2--5:R-:W-:-:S06]  /*08a0*/  FADD R0, R3, R0 ;  /* 0x0000000003007221 */ /* 0x024fcc0000000000 */
[----:B------:R-:W-:Y:S05]  /*08b0*/  @P0 BRA `(.L_x_218) ;  /* 0xfffffffc00e00947 */ /* 0x000fea000383ffff */
.L_x_210:
[----:B------:R-:W-:Y:S05]  /*08c0*/  BSYNC.RECONVERGENT B1 ;  /* 0x0000000000017941 */ /* 0x000fea0003800200 */
.L_x_209:
[----:B------:R-:W-:Y:S02]  /*08d0*/  ISETP.GE.U32.AND P0, PT, R4, 0x200, PT ;  /* 0x000002000400780c */ /* 0x000fe40003f06070 */
        /* <DEDUP_REMOVED lines=36> */
[----:B------:R-:W3:Y:S04]  /*0b20*/  LDS.128 R8, [UR4+0x30] ;  /* 0x00003004ff087984 */ /* 0x000ee80008000c00 */
[----:B------:R-:W4:Y:S01]  /*0b30*/  LDS.128 R16, [UR4+0x40] ;  /* 0x00004004ff107984 */ /* 0x000f220008000c00 */
[----:B0-----:R-:W-:-:S04]  /*0b40*/  FADD R5, R0, R5 ;  /* 0x0000000500057221 */ /* 0x001fc80000000000 */
        /* <DEDUP_REMOVED lines=9> */
[----:B------:R-:W-:-:S04]  /*0be0*/  FADD R11, R10, R11 ;  /* 0x0000000b0a0b7221 */ /* 0x000fc80000000000 */
[----:B----4-:R-:W-:-:S04]  /*0bf0*/  FADD R16, R11, R16 ;  /* 0x000000100b107221 */ /* 0x010fc80000000000 */
[----:B------:R-:W-:-:S04]  /*0c00*/  FADD R17, R16, R17 ;  /* 0x0000001110117221 */ /* 0x000fc80000000000 */
[----:B------:R-:W-:-:S04]  /*0c10*/  FADD R18, R17, R18 ;  /* 0x0000001211127221 */ /* 0x000fc80000000000 */
[----:B------:R-:W-:Y:S01]  /*0c20*/  FADD R0, R18, R19 ;  /* 0x0000001312007221 */ /* 0x000fe20000000000 */
[----:B------:R-:W-:Y:S06]  /*0c30*/  BRA `(.L_x_220) ;  /* 0x0000001400d87947 */ /* 0x000fec0003800000 */
.L_x_219:
[----:B------:R-:W1:Y:S01]  /*0c40*/  S2R R6, SR_LANEID ;  /* 0x0000000000067919 */ /* 0x000e620000000000 */
[----:B------:R-:W-:-:S04]  /*0c50*/  LOP3.LUT R0, R5, 0x3e0, RZ, 0xc0, !PT ;  /* 0x000003e005007812 */ /* 0x000fc800078ec0ff */
[----:B0-----:R-:W-:Y:S02]  /*0c60*/  IADD3 R3, PT, PT, R0, 0x20, RZ ;  /* 0x0000002000037810 */ /* 0x001fe40007ffe0ff */
[----:B------:R-:W-:Y:S02]  /*0c70*/  LOP3.LUT R7, RZ, R0, RZ, 0x33, !PT ;  /* 0x00000000ff077212 */ /* 0x000fe400078e33ff */
[-C--:B------:R-:W-:Y:S02]  /*0c80*/  ISETP.GT.U32.AND P0, PT, R3, R4.reuse, PT ;  /* 0x000000040300720c */ /* 0x080fe40003f04070 */
        /* <DEDUP_REMOVED lines=40> */
[----:B------:R-:W0:Y:S04]  /*0f10*/  LDS.128 R20, [UR4+0x10] ;  /* 0x00001004ff147984 */ /* 0x000e280008000c00 */
        /* <DEDUP_REMOVED lines=30> */
.L_x_206:
[----:B------:R-:W0:Y:S01]  /*1100*/  S2R R0, SR_TID.X ;  /* 0x0000000000007919 */ /* 0x000e220000002100 */
[----:B------:R-:W1:Y:S02]  /*1110*/  LDCU.64 UR4, c[0x0][0x380] ;  /* 0x00007000ff0477ac */ /* 0x000e640008000a00 */
[----:B-1----:R-:W-:Y:S02]  /*1120*/  MOV R12, UR4 ;  /* 0x00000004000c7c02 */ /* 0x002fe40008000f00 */
[----:B------:R-:W-:-:S03]  /*1130*/  MOV R13, UR5 ;  /* 0x00000005000d7c02 */ /* 0x000fc60008000f00 */
        /* <DEDUP_REMOVED lines=17> */
[----:B------:R-:W-:Y:S01]  /*1250*/  UMOV UR4, 0x2000 ;  /* 0x0000200000047882 */ /* 0x000fe20000000000 */
[----:B--2---:R-:W-:Y:S01]  /*1260*/  FADD R20, R20, R21 ;  /* 0x0000001514147221 */ /* 0x004fe20000000000 */
[----:B------:R-:W-:-:S04]  /*1270*/  IADD3 R21, PT, PT, R4, -0x2000, RZ ;  /* 0xffffe00004157810 */ /* 0x000fc80007ffe0ff */
[----:B------:R-:W-:Y:S01]  /*1280*/  ISETP.GE.U32.AND P0, PT, R21, 0x2000, PT ;  /* 0x000020001500780c */ /* 0x000fe20003f06070 */
[----:B---3--:R-:W-:Y:S01]  /*1290*/  FADD R6, R6, R7 ;  /* 0x0000000706067221 */ /* 0x008fe20000000000 */
[----:B----4-:R-:W-:-:S04]  /*12a0*/  FADD R9, R8, R9 ;  /* 0x0000000908097221 */ /* 0x010fc80000000000 */
[----:B------:R-:W-:Y:S01]  /*12b0*/  FADD R6, R6, R9 ;  /* 0x0000000906067221 */ /* 0x000fe20000000000 */
[----:B-----5:R-:W-:Y:S01]  /*12c0*/  FADD R10, R10, R11 ;  /* 0x0000000b0a0a7221 */ /* 0x020fe20000000000 */
[----:B------:R-:W-:-:S04]  /*12d0*/  FADD R15, R14, R15 ;  /* 0x0000000f0e0f7221 */ /* 0x000fc80000000000 */
[----:B------:R-:W-:Y:S01]  /*12e0*/  FADD R15, R10, R15 ;  /* 0x0000000f0a0f7221 */ /* 0x000fe20000000000 */
[----:B------:R-:W-:Y:S01]  /*12f0*/  FADD R16, R16, R17 ;  /* 0x0000001110107221 */ /* 0x000fe20000000000 */
[----:B------:R-:W-:-:S04]  /*1300*/  FADD R19, R18, R19 ;  /* 0x0000001312137221 */ /* 0x000fc80000000000 */
[----:B------:R-:W-:Y:S01]  /*1310*/  FADD R16, R16, R19 ;  /* 0x0000001310107221 */ /* 0x000fe20000000000 */
[----:B------:R-:W-:-:S04]  /*1320*/  FADD R5, R5, R22 ;  /* 0x0000001605057221 */ /* 0x000fc80000000000 */
[----:B------:R-:W-:Y:S01]  /*1330*/  FADD R5, R20, R5 ;  /* 0x0000000514057221 */ /* 0x000fe20000000000 */
[----:B------:R-:W-:-:S03]  /*1340*/  FADD R6, R6, R15 ;  /* 0x0000000f06067221 */ /* 0x000fc60000000000 */
[----:B------:R-:W-:-:S04]  /*1350*/  FADD R5, R16, R5 ;  /* 0x0000000510057221 */ /* 0x000fc80000000000 */
[----:B------:R-:W-:Y:S01]  /*1360*/  FADD R5, R6, R5 ;  /* 0x0000000506057221 */ /* 0x000fe20000000000 */
[----:B------:R-:W-:Y:S06]  /*1370*/  @!P0 BRA `(.L_x_221) ;  /* 0x0000000000ac8947 */ /* 0x000fec0003800000 */
[----:B------:R-:W0:Y:S01]  /*1380*/  LDC R4, c[0x0][0x390] ;  /* 0x0000e400ff047b82 */ /* 0x000e220000000800 */
[----:B------:R-:W-:-:S07]  /*1390*/  UMOV UR4, 0x2000 ;  /* 0x0000200000047882 */ /* 0x000fce0000000000 */
[----:B------:R-:W1:Y:S02]  /*13a0*/  LDC.64 R12, c[0x0][0x380] ;  /* 0x0000e000ff0c7b82 */ /* 0x000e640000000a00 */
.L_x_223:
[----:B------:R-:W-:-:S05]  /*13b0*/  IADD3 R3, PT, PT, R0, UR4, RZ ;  /* 0x0000000400037c10 */ /* 0x000fca000fffe0ff */
        /* <DEDUP_REMOVED lines=17> */
[----:B0-----:R-:W-:-:S04]  /*14d0*/  IADD3 R2, PT, PT, R4, -UR4, RZ ;  /* 0x8000000404027c10 */ /* 0x001fc8000fffe0ff */
        /* <DEDUP_REMOVED lines=18> */
[----:B------:R-:W-:-:S06]  /*1600*/  UIADD3 UR4, UPT, UPT, UR4, 0x2000, URZ ;  /* 0x0000200004047890 */ /* 0x000fcc000fffe0ff */
[----:B------:R-:W-:-:S13]  /*1610*/  ISETP.LT.U32.AND P0, PT, R21, UR4, PT ;  /* 0x0000000415007c0c */ /* 0x000fda000bf01070 */
[----:B------:R-:W-:Y:S05]  /*1620*/  @!P0 BRA `(.L_x_223) ;  /* 0xfffffffc00608947 */ /* 0x000fea000383ffff */
.L_x_221:
[----:B------:R-:W-:Y:S01]  /*1630*/  IADD3 R3, PT, PT, R4, -UR4, RZ ;  /* 0x8000000404037c10 */ /* 0x000fe2000fffe0ff */
[----:B------:R-:W-:Y:S03]  /*1640*/  BSSY.RECONVERGENT B1, `(.L_x_222) ;  /* 0x00000a3000017945 */ /* 0x000fe60003800200 */
[----:B------:R-:W-:-:S04]  /*1650*/  ISETP.GE.AND P0, PT, R0, R3, PT ;  /* 0x000000030000720c */ /* 0x000fc80003f06270 */
[----:B------:R-:W-:-:S13]  /*1660*/  ISETP.LE.U32.OR P0, PT, R4, UR4, P0 ;  /* 0x0000000404007c0c */ /* 0x000fda0008703470 */
[----:B------:R-:W-:Y:S05]  /*1670*/  @P0 BRA `(.L_x_224) ;  /* 0x00000008007c0947 */ /* 0x000fea0003800000 */
[-C--:B------:R-:W-:Y:S01]  /*1680*/  LOP3.LUT R3, RZ, R0.reuse, RZ, 0x33, !PT ;  /* 0x00000000ff037212 */ /* 0x080fe200078e33ff */
[----:B------:R-:W-:Y:S01]  /*1690*/  BSSY.RECONVERGENT B2, `(.L_x_225) ;  /* 0x0000052000027945 */ /* 0x000fe20003800200 */
[----:B------:R-:W-:Y:S02]  /*16a0*/  MOV R6, R0 ;  /* 0x0000000000067202 */ /* 0x000fe40000000f00 */
[----:B------:R-:W-:-:S04]  /*16b0*/  IADD3 R3, PT, PT, R4, -UR4, R3 ;  /* 0x8000000404037c10 */ /* 0x000fc8000fffe003 */
[C---:B------:R-:W-:Y:S02]  /*16c0*/  ISETP.GE.U32.AND P0, PT, R3.reuse, 0x1e00, PT ;  /* 0x00001e000300780c */ /* 0x040fe40003f06070 */
[----:B------:R-:W-:-:S04]  /*16d0*/  LEA.HI R3, R3, 0x1, RZ, 0x17 ;  /* 0x0000000103037811 */ /* 0x000fc800078fb8ff */
[----:B------:R-:W-:-:S07]  /*16e0*/  LOP3.LUT R4, R3, 0xf, RZ, 0xc0, !PT ;  /* 0x0000000f03047812 */ /* 0x000fce00078ec0ff */
[----:B------:R-:W-:Y:S05]  /*16f0*/  @!P0 BRA `(.L_x_226) ;  /* 0x00000004002c8947 */ /* 0x000fea0003800000 */
[----:B------:R-:W-:Y:S01]  /*1700*/  LOP3.LUT R7, R3, 0xfffff0, RZ, 0xc0, !PT ;  /* 0x00fffff003077812 */ /* 0x000fe200078ec0ff */
[----:B------:R-:W-:Y:S01]  /*1710*/  BSSY.RECONVERGENT B3, `(.L_x_227) ;  /* 0x0000048000037945 */ /* 0x000fe20003800200 */
[C---:B------:R-:W-:Y:S02]  /*1720*/  LOP3.LUT R6, R0.reuse, 0x1000, RZ, 0xfc, !PT ;  /* 0x0000100000067812 */ /* 0x040fe400078efcff */
[----:B------:R-:W-:Y:S02]  /*1730*/  IADD3 R2, PT, PT, R0, UR4, RZ ;  /* 0x0000000400027c10 */ /* 0x000fe4000fffe0ff */
[----:B------:R-:W-:-:S07]  /*1740*/  IADD3 R7, PT, PT, -R7, RZ, RZ ;  /* 0x000000ff07077210 */ /* 0x000fce0007ffe1ff */
.L_x_228:
[C---:B------:R-:W-:Y:S01]  /*1750*/  IADD3 R19, PT, PT, R2.reuse, 0x200, RZ ;  /* 0x0000020002137810 */ /* 0x040fe20007ffe0ff */
[C---:B------:R-:W-:Y:S01]  /*1760*/  IMAD.WIDE.U32 R14, R2.reuse, 0x4, R12 ;  /* 0x00000004020e7825 */ /* 0x040fe200078e000c */
[----:B------:R-:W-:-:S03]  /*1770*/  IADD3 R11, PT, PT, R2, 0x400, RZ ;  /* 0x00000400020b7810 */ /* 0x000fc60007ffe0ff */
[--C-:B------:R-:W-:Y:S01]  /*1780*/  IMAD.WIDE.U32 R18, R19, 0x4, R12.reuse ;  /* 0x0000000413127825 */ /* 0x100fe200078e000c */
[----:B------:R0:W2:Y:S01]  /*1790*/  LDG.E R8, desc[UR6][R14.64] ;  /* 0x000000060e087981 */ /* 0x0000a2000c1e1900 */
[C---:B------:R-:W-:Y:S02]  /*17a0*/  IADD3 R21, PT, PT, R2.reuse, 0x600, RZ ;  /* 0x0000060002157810 */ /* 0x040fe40007ffe0ff */
[--C-:B------:R-:W-:Y:S01]  /*17b0*/  IMAD.WIDE.U32 R10, R11, 0x4, R12.reuse ;  /* 0x000000040b0a7825 */ /* 0x100fe200078e000c */
[----:B------:R1:W3:Y:S01]  /*17c0*/  LDG.E R9, desc[UR6][R18.64] ;  /* 0x0000000612097981 */ /* 0x0002e2000c1e1900 */
[C---:B------:R-:W-:Y:S02]  /*17d0*/  IADD3 R17, PT, PT, R2.reuse, 0x800, RZ ;  /* 0x0000080002117810 */ /* 0x040fe40007ffe0ff */
[--C-:B------:R-:W-:Y:S02]  /*17e0*/  IMAD.WIDE.U32 R20, R21, 0x4, R12.reuse ;  /* 0x0000000415147825 */ /* 0x100fe400078e000c */
[----:B------:R4:W5:Y:S01]  /*17f0*/  LDG.E R10, desc[UR6][R10.64] ;  /* 0x000000060a0a7981 */ /* 0x000962000c1e1900 */
[----:B------:R-:W-:Y:S01]  /*1800*/  IADD3 R29, PT, PT, R2, 0xa00, RZ ;  /* 0x00000a00021d7810 */ /* 0x000fe20007ffe0ff */
[----:B------:R-:W-:-:S02]  /*1810*/  IMAD.WIDE.U32 R16, R17, 0x4, R12 ;  /* 0x0000000411107825 */ /* 0x000fc400078e000c */
[----:B------:R4:W5:Y:S01]  /*1820*/  LDG.E R27, desc[UR6][R20.64] ;  /* 0x00000006141b7981 */ /* 0x000962000c1e1900 */
[C---:B------:R-:W-:Y:S01]  /*1830*/  IADD3 R23, PT, PT, R2.reuse, 0xc00, RZ ;  /* 0x00000c0002177810 */ /* 0x040fe20007ffe0ff */
[--C-:B------:R-:W-:Y:S02]  /*1840*/  IMAD.WIDE.U32 R28, R29, 0x4, R12.reuse ;  /* 0x000000041d1c7825 */ /* 0x100fe400078e000c */
[----:B------:R-:W5:Y:S01]  /*1850*/  LDG.E R26, desc[UR6][R16.64] ;  /* 0x00000006101a7981 */ /* 0x000f62000c1e1900 */
[C---:B------:R-:W-:Y:S01]  /*1860*/  IADD3 R22, PT, PT, R2.reuse, 0xe00, RZ ;  /* 0x00000e0002167810 */ /* 0x040fe20007ffe0ff */
[--C-:B0-----:R-:W-:Y:S02]  /*1870*/  IMAD.WIDE.U32 R14, R23, 0x4, R12.reuse ;  /* 0x00000004170e7825 */ /* 0x101fe400078e000c */
[----:B------:R0:W5:Y:S01]  /*1880*/  LDG.E R25, desc[UR6][R28.64] ;  /* 0x000000061c197981 */ /* 0x000162000c1e1900 */
[----:B------:R-:W-:Y:S01]  /*1890*/  IADD3 R23, PT, PT, R2, 0x1000, RZ ;  /* 0x0000100002177810 */ /* 0x000fe20007ffe0ff */
[----:B-1----:R-:W-:-:S02]  /*18a0*/  IMAD.WIDE.U32 R18, R22, 0x4, R12 ;  /* 0x0000000416127825 */ /* 0x002fc400078e000c */
[----:B------:R1:W5:Y:S01]  /*18b0*/  LDG.E R24, desc[UR6][R14.64] ;  /* 0x000000060e187981 */ /* 0x000362000c1e1900 */
[C---:B----4-:R-:W-:Y:S01]  /*18c0*/  IADD3 R11, PT, PT, R2.reuse, 0x1200, RZ ;  /* 0x00001200020b7810 */ /* 0x050fe20007ffe0ff */
[--C-:B------:R-:W-:Y:S02]  /*18d0*/  IMAD.WIDE.U32 R20, R23, 0x4, R12.reuse ;  /* 0x0000000417147825 */ /* 0x100fe400078e000c */
[----:B------:R4:W5:Y:S01]  /*18e0*/  LDG.E R23, desc[UR6][R18.64] ;  /* 0x0000000612177981 */ /* 0x000962000c1e1900 */
[C---:B0-----:R-:W-:Y:S01]  /*18f0*/  IADD3 R29, PT, PT, R2.reuse, 0x1400, RZ ;  /* 0x00001400021d7810 */ /* 0x041fe20007ffe0ff */
[--C-:B------:R-:W-:Y:S02]  /*1900*/  IMAD.WIDE.U32 R16, R11, 0x4, R12.reuse ;  /* 0x000000040b107825 */ /* 0x100fe400078e000c */
[----:B------:R-:W5:Y:S01]  /*1910*/  LDG.E R22, desc[UR6][R20.64] ;  /* 0x0000000614167981 */ /* 0x000f62000c1e1900 */
[----:B-1----:R-:W-:Y:S01]  /*1920*/  IADD3 R15, PT, PT, R2, 0x1600, RZ ;  /* 0x00001600020f7810 */ /* 0x002fe20007ffe0ff */
[----:B------:R-:W-:-:S02]  /*1930*/  IMAD.WIDE.U32 R28, R29, 0x4, R12 ;  /* 0x000000041d1c7825 */ /* 0x000fc400078e000c */
[----:B------:R0:W5:Y:S01]  /*1940*/  LDG.E R11, desc[UR6][R16.64] ;  /* 0x00000006100b7981 */ /* 0x000162000c1e1900 */
[C---:B----4-:R-:W-:Y:S01]  /*1950*/  IADD3 R19, PT, PT, R2.reuse, 0x1800, RZ ;  /* 0x0000180002137810 */ /* 0x050fe20007ffe0ff */
[--C-:B------:R-:W-:Y:S02]  /*1960*/  IMAD.WIDE.U32 R14, R15, 0x4, R12.reuse ;  /* 0x000000040f0e7825 */ /* 0x100fe400078e000c */
[----:B------:R-:W4:Y:S02]  /*1970*/  LDG.E R28, desc[UR6][R28.64] ;  /* 0x000000061c1c7981 */ /* 0x000f24000c1e1900 */
[----:B------:R-:W-:Y:S01]  /*1980*/  IMAD.WIDE.U32 R18, R19, 0x4, R12 ;  /* 0x0000000413127825 */ /* 0x000fe200078e000c */
[C---:B0-----:R-:W-:Y:S02]  /*1990*/  IADD3 R17, PT, PT, R2.reuse, 0x1a00, RZ ;  /* 0x00001a0002117810 */ /* 0x041fe40007ffe0ff */
[----:B------:R-:W-:-:S03]  /*19a0*/  IADD3 R21, PT, PT, R2, 0x1c00, RZ ;  /* 0x00001c0002157810 */ /* 0x000fc60007ffe0ff */
[----:B------:R-:W4:Y:S04]  /*19b0*/  LDG.E R18, desc[UR6][R18.64] ;  /* 0x0000000612127981 */ /* 0x000f28000c1e1900 */
[----:B------:R0:W4:Y:S01]  /*19c0*/  LDG.E R29, desc[UR6][R14.64] ;  /* 0x000000060e1d7981 */ /* 0x000122000c1e1900 */
[----:B------:R-:W-:Y:S01]  /*19d0*/  IADD3 R20, PT, PT, R2, 0x1e00, RZ ;  /* 0x00001e0002147810 */ /* 0x000fe20007ffe0ff */
[----:B0-----:R-:W-:-:S04]  /*19e0*/  IMAD.WIDE.U32 R14, R17, 0x4, R12 ;  /* 0x00000004110e7825 */ /* 0x001fc800078e000c */
[--C-:B------:R-:W-:Y:S02]  /*19f0*/  IMAD.WIDE.U32 R16, R21, 0x4, R12.reuse ;  /* 0x0000000415107825 */ /* 0x100fe400078e000c */
[----:B------:R-:W4:Y:S02]  /*1a00*/  LDG.E R14, desc[UR6][R14.64] ;  /* 0x000000060e0e7981 */ /* 0x000f24000c1e1900 */
[----:B------:R-:W-:Y:S02]  /*1a10*/  IMAD.WIDE.U32 R20, R20, 0x4, R12 ;  /* 0x0000000414147825 */ /* 0x000fe400078e000c */
[----:B------:R-:W4:Y:S04]  /*1a20*/  LDG.E R16, desc[UR6][R16.64] ;  /* 0x0000000610107981 */ /* 0x000f28000c1e1900 */
[----:B------:R-:W4:Y:S01]  /*1a30*/  LDG.E R20, desc[UR6][R20.64] ;  /* 0x0000000614147981 */ /* 0x000f22000c1e1900 */
[----:B------:R-:W-:-:S04]  /*1a40*/  IADD3 R7, PT, PT, R7, 0x10, RZ ;  /* 0x0000001007077810 */ /* 0x000fc80007ffe0ff */
[----:B------:R-:W-:Y:S02]  /*1a50*/  ISETP.NE.AND P0, PT, R7, RZ, PT ;  /* 0x000000ff0700720c */ /* 0x000fe40003f05270 */
[----:B------:R-:W-:Y:S02]  /*1a60*/  IADD3 R6, PT, PT, R6, 0x2000, RZ ;  /* 0x0000200006067810 */ /* 0x000fe40007ffe0ff */
[----:B------:R-:W-:Y:S01]  /*1a70*/  IADD3 R2, PT, PT, R2, 0x2000, RZ ;  /* 0x0000200002027810 */ /* 0x000fe20007ffe0ff */
[----:B--2---:R-:W-:-:S04]  /*1a80*/  FADD R8, R8, R5 ;  /* 0x0000000508087221 */ /* 0x004fc80000000000 */
[----:B---3--:R-:W-:-:S04]  /*1a90*/  FADD R9, R8, R9 ;  /* 0x0000000908097221 */ /* 0x008fc80000000000 */
        /* <DEDUP_REMOVED lines=8> */
[----:B----4-:R-:W-:-:S04]  /*1b20*/  FADD R28, R11, R28 ;  /* 0x0000001c0b1c7221 */ /* 0x010fc80000000000 */
[----:B------:R-:W-:-:S04]  /*1b30*/  FADD R29, R28, R29 ;  /* 0x0000001d1c1d7221 */ /* 0x000fc80000000000 */
[----:B------:R-:W-:-:S04]  /*1b40*/  FADD R29, R29, R18 ;  /* 0x000000121d1d7221 */ /* 0x000fc80000000000 */
[----:B------:R-:W-:-:S04]  /*1b50*/  FADD R29, R29, R14 ;  /* 0x0000000e1d1d7221 */ /* 0x000fc80000000000 */
[----:B------:R-:W-:-:S04]  /*1b60*/  FADD R29, R29, R16 ;  /* 0x000000101d1d7221 */ /* 0x000fc80000000000 */
[----:B------:R-:W-:Y:S01]  /*1b70*/  FADD R5, R29, R20 ;  /* 0x000000141d057221 */ /* 0x000fe20000000000 */
[----:B------:R-:W-:Y:S06]  /*1b80*/  @P0 BRA `(.L_x_228) ;  /* 0xfffffff800f00947 */ /* 0x000fec000383ffff */
[----:B------:R-:W-:Y:S05]  /*1b90*/  BSYNC.RECONVERGENT B3 ;  /* 0x0000000000037941 */ /* 0x000fea0003800200 */
.L_x_227:
[----:B------:R-:W-:-:S07]  /*1ba0*/  IADD3 R6, PT, PT, R6, -0x1000, RZ ;  /* 0xfffff00006067810 */ /* 0x000fce0007ffe0ff */
.L_x_226:
[----:B------:R-:W-:Y:S05]  /*1bb0*/  BSYNC.RECONVERGENT B2 ;  /* 0x0000000000027941 */ /* 0x000fea0003800200 */
.L_x_225:
[----:B------:R-:W-:-:S13]  /*1bc0*/  ISETP.NE.AND P0, PT, R4, RZ, PT ;  /* 0x000000ff0400720c */ /* 0x000fda0003f05270 */
[----:B------:R-:W-:Y:S05]  /*1bd0*/  @!P0 BRA `(.L_x_224) ;  /* 0x0000000400248947 */ /* 0x000fea0003800000 */
[----:B------:R-:W-:Y:S01]  /*1be0*/  ISETP.GE.U32.AND P0, PT, R4, 0x8, PT ;  /* 0x000000080400780c */ /* 0x000fe20003f06070 */
[----:B------:R-:W-:Y:S01]  /*1bf0*/  BSSY.RECONVERGENT B2, `(.L_x_229) ;  /* 0x0000025000027945 */ /* 0x000fe20003800200 */
[----:B------:R-:W-:-:S04]  /*1c00*/  LOP3.LUT R22, R3, 0x7, RZ, 0xc0, !PT ;  /* 0x0000000703167812 */ /* 0x000fc800078ec0ff */
[----:B------:R-:W-:-:S07]  /*1c10*/  ISETP.NE.AND P1, PT, R22, RZ, PT ;  /* 0x000000ff1600720c */ /* 0x000fce0003f25270 */
[----:B------:R-:W-:Y:S06]  /*1c20*/  @!P0 BRA `(.L_x_230) ;  /* 0x0000000000848947 */ /* 0x000fec0003800000 */
[----:B------:R-:W-:-:S04]  /*1c30*/  IADD3 R7, PT, PT, R6, UR4, RZ ;  /* 0x0000000406077c10 */ /* 0x000fc8000fffe0ff */
        /* <DEDUP_REMOVED lines=32> */
.L_x_230:
[----:B------:R-:W-:Y:S05]  /*1e40*/  BSYNC.RECONVERGENT B2 ;  /* 0x0000000000027941 */ /* 0x000fea0003800200 */
.L_x_229:
        /* <DEDUP_REMOVED lines=23> */
.L_x_232:
[----:B------:R-:W-:Y:S05]  /*1fc0*/  BSYNC.RECONVERGENT B2 ;  /* 0x0000000000027941 */ /* 0x000fea0003800200 */
.L_x_231:
[----:B------:R-:W-:Y:S05]  /*1fd0*/  @!P1 BRA `(.L_x_224) ;  /* 0x0000000000249947 */ /* 0x000fea0003800000 */
[----:B------:R-:W-:Y:S02]  /*1fe0*/  IADD3 R7, PT, PT, R6, UR4, RZ ;  /* 0x0000000406077c10 */ /* 0x000fe4000fffe0ff */
[----:B------:R-:W-:-:S07]  /*1ff0*/  IADD3 R4, PT, PT, -R4, RZ, RZ ;  /* 0x000000ff04047210 */ /* 0x000fce0007ffe1ff */
.L_x_233:
[----:B------:R-:W-:-:S06]  /*2000*/  IMAD.WIDE.U32 R2, R7, 0x4, R12 ;  /* 0x0000000407027825 */ /* 0x000fcc00078e000c */
[----:B------:R-:W2:Y:S01]  /*2010*/  LDG.E R2, desc[UR6][R2.64] ;  /* 0x0000000602027981 */ /* 0x000ea2000c1e1900 */
[----:B------:R-:W-:Y:S02]  /*2020*/  IADD3 R4, PT, PT, R4, 0x1, RZ ;  /* 0x0000000104047810 */ /* 0x000fe40007ffe0ff */
[----:B------:R-:W-:Y:S02]  /*2030*/  IADD3 R7, PT, PT, R7, 0x200, RZ ;  /* 0x0000020007077810 */ /* 0x000fe40007ffe0ff */
[----:B------:R-:W-:Y:S01]  /*2040*/  ISETP.NE.AND P0, PT, R4, RZ, PT ;  /* 0x000000ff0400720c */ /* 0x000fe20003f05270 */
[----:B--2---:R-:W-:-:S12]  /*2050*/  FADD R5, R2, R5 ;  /* 0x0000000502057221 */ /* 0x004fd80000000000 */
[----:B------:R-:W-:Y:S05]  /*2060*/  @P0 BRA `(.L_x_233) ;  /* 0xfffffffc00e40947 */ /* 0x000fea000383ffff */
.L_x_224:
[----:B------:R-:W-:Y:S05]  /*2070*/  BSYNC.RECONVERGENT B1 ;  /* 0x0000000000017941 */ /* 0x000fea0003800200 */
.L_x_222:
        /* <DEDUP_REMOVED lines=33> */
[----:B------:R-:W3:Y:S04]  /*2290*/  LDS.128 R8, [UR4+0x30] ;  /* 0x00003004ff087984 */ /* 0x000ee80008000c00 */
[----:B------:R-:W4:Y:S01]  /*22a0*/  LDS.128 R16, [UR4+0x40] ;  /* 0x00004004ff107984 */ /* 0x000f220008000c00 */
[----:B0-----:R-:W-:-:S04]  /*22b0*/  FADD R5, R0, R5 ;  /* 0x0000000500057221 */ /* 0x001fc80000000000 */
        /* <DEDUP_REMOVED lines=13> */
[----:B------:R-:W-:-:S07]  /*2390*/  FADD R0, R18, R19 ;  /* 0x0000001312007221 */ /* 0x000fce0000000000 */
.L_x_220:
[----:B------:R-:W-:Y:S05]  /*23a0*/  BSYNC.RECONVERGENT B0 ;  /* 0x0000000000007941 */ /* 0x000fea0003800200 */
.L_x_205:
[----:B------:R-:W-:Y:S05]  /*23b0*/  @P0 EXIT ;  /* 0x000000000000094d */ /* 0x000fea0003800000 */
[----:B012---:R-:W0:Y:S01]  /*23c0*/  LDC.64 R2, c[0x0][0x388] ;  /* 0x0000e200ff027b82 */ /* 0x007e220000000a00 */
[----:B------:R-:W1:Y:S02]  /*23d0*/  LDCU UR4, c[0x0][0x398] ;  /* 0x00007300ff0477ac */ /* 0x000e640008000800 */
[----:B-1----:R-:W-:-:S05]  /*23e0*/  FADD R5, R0, UR4 ;  /* 0x0000000400057e21 */ /* 0x002fca0008000000 */
[----:B0-----:R-:W-:Y:S01]  /*23f0*/  STG.E desc[UR6][R2.64], R5 ;  /* 0x0000000502007986 */ /* 0x001fe2000c101906 */
[----:B------:R-:W-:Y:S05]  /*2400*/  EXIT ;  /* 0x000000000000794d */ /* 0x000fea0003800000 */
.L_x_234:
        /* <DEDUP_REMOVED lines=15> */
.L_x_324:


//--------------------- .text._ZN3cub18CUB_300001_SM_10006detail11EmptyKernelIvEEvv --------------------------
	.section	.text._ZN3cub18CUB_300001_SM_10006detail11EmptyKernelIvEEvv,"ax",@progbits
	.align	128
        .global         _ZN3cub18CUB_300001_SM_10006detail11EmptyKernelIvEEvv
        .type           _ZN3cub18CUB_300001_SM_10006detail11EmptyKernelIvEEvv,@function
        .size           _ZN3cub18CUB_300001_SM_10006detail11EmptyKernelIvEEvv,(.L_x_325 - _ZN3cub18CUB_300001_SM_10006detail11EmptyKernelIvEEvv)
        .other          _ZN3cub18CUB_300001_SM_10006detail11EmptyKernelIvEEvv,@"STO_CUDA_ENTRY STV_DEFAULT"
_ZN3cub18CUB_300001_SM_10006detail11EmptyKernelIvEEvv:
.text._ZN3cub18CUB_300001_SM_10006detail11EmptyKernelIvEEvv:
[----:B------:R-:W-:Y:S01]  /*0000*/  LDC R1, c[0x0][0x37c] ;  /* 0x0000df00ff017b82 */ /* 0x000fe20000000800 */
[----:B------:R-:W-:Y:S05]  /*0010*/  EXIT ;  /* 0x000000000000794d */ /* 0x000fea0003800000 */
.L_x_235:
        /* <DEDUP_REMOVED lines=14> */
.L_x_325:


//--------------------- .text._Z37calculate_final_image_optimised_constPfS_S_S_S_S_iii --------------------------
	.section	.text._Z37calculate_final_image_optimised_constPfS_S_S_S_S_iii,"ax",@progbits
	.align	128
        .global         _Z37calculate_final_image_optimised_constPfS_S_S_S_S_iii
        .type           _Z37calculate_final_image_optimised_constPfS_S_S_S_S_iii,@function
        .size           _Z37calculate_final_image_optimised_constPfS_S_S_S_S_iii,(.L_x_326 - _Z37calculate_final_image_optimised_constPfS_S_S_S_S_iii)
        .other          _Z37calculate_final_image_optimised_constPfS_S_S_S_S_iii,@"STO_CUDA_ENTRY STV_DEFAULT"
_Z37calculate_final_image_optimised_constPfS_S_S_S_S_iii:
.text._Z37calculate_final_image_optimised_constPfS_S_S_S_S_iii:
[----:B------:R-:W-:Y:S01]  /*0000*/  LDC R1, c[0x0][0x37c] ;  /* 0x0000df00ff017b82 */ /* 0x000fe20000000800 */
[----:B------:R-:W0:Y:S07]  /*0010*/  S2R R5, SR_TID.Y ;  /* 0x0000000000057919 */ /* 0x000e2e0000002200 */
[----:B------:R-:W1:Y:S01]  /*0020*/  LDC R3, c[0x0][0x360] ;  /* 0x0000d800ff037b82 */ /* 0x000e620000000800 */
[----:B------:R-:W2:Y:S01]  /*0030*/  LDCU.64 UR6, c[0x0][0x3b0] ;  /* 0x00007600ff0677ac */ /* 0x000ea20008000a00 */
[----:B------:R-:W-:Y:S01]  /*0040*/  BSSY.RECONVERGENT B0, `(.L_x_236) ;  /* 0x000001a000007945 */ /* 0x000fe20003800200 */
[----:B------:R-:W1:Y:S05]  /*0050*/  S2R R0, SR_TID.X ;  /* 0x0000000000007919 */ /* 0x000e6a0000002100 */
[----:B------:R-:W0:Y:S08]  /*0060*/  S2UR UR5, SR_CTAID.Y ;  /* 0x00000000000579c3 */ /* 0x000e300000002600 */
[----:B------:R-:W0:Y:S08]  /*0070*/  LDC R2, c[0x0][0x364] ;  /* 0x0000d900ff027b82 */ /* 0x000e300000000800 */
[----:B------:R-:W1:Y:S01]  /*0080*/  S2UR UR4, SR_CTAID.X ;  /* 0x00000000000479c3 */ /* 0x000e620000002500 */
[----:B0-----:R-:W-:-:S05]  /*0090*/  IMAD R5, R2, UR5, R5 ;  /* 0x0000000502057c24 */ /* 0x001fca000f8e0205 */
[----:B--2---:R-:W-:Y:S01]  /*00a0*/  ISETP.GE.AND P0, PT, R5, UR7, PT ;  /* 0x0000000705007c0c */ /* 0x004fe2000bf06270 */
[----:B-1----:R-:W-:-:S05]  /*00b0*/  IMAD R0, R3, UR4, R0 ;  /* 0x0000000403007c24 */ /* 0x002fca000f8e0200 */
[----:B------:R-:W-:-:S13]  /*00c0*/  ISETP.GE.OR P0, PT, R0, UR6, P0 ;  /* 0x0000000600007c0c */ /* 0x000fda0008706670 */
[----:B------:R-:W-:Y:S05]  /*00d0*/  @P0 BRA `(.L_x_237) ;  /* 0x0000000000400947 */ /* 0x000fea0003800000 */
[----:B------:R-:W0:Y:S01]  /*00e0*/  LDC.64 R2, c[0x0][0x3a0] ;  /* 0x0000e800ff027b82 */ /* 0x000e220000000a00 */
[----:B------:R-:W1:Y:S01]  /*00f0*/  LDCU.64 UR4, c[0x0][0x358] ;  /* 0x00006b00ff0477ac */ /* 0x000e620008000a00 */
[----:B------:R-:W-:Y:S01]  /*0100*/  IMAD R7, R5, UR6, R0 ;  /* 0x0000000605077c24 */ /* 0x000fe2000f8e0200 */
[----:B------:R-:W2:Y:S05]  /*0110*/  LDCU UR7, c[0x0][0x3b8] ;  /* 0x00007700ff0777ac */ /* 0x000eaa0008000800 */
[----:B------:R-:W3:Y:S01]  /*0120*/  LDC.64 R4, c[0x0][0x3a8] ;  /* 0x0000ea00ff047b82 */ /* 0x000ee20000000a00 */
[----:B0-----:R-:W-:-:S06]  /*0130*/  IMAD.WIDE R2, R7, 0x4, R2 ;  /* 0x0000000407027825 */ /* 0x001fcc00078e0202 */
[----:B-1----:R-:W4:Y:S01]  /*0140*/  LDG.E R3, desc[UR4][R2.64] ;  /* 0x0000000402037981 */ /* 0x002f22000c1e1900 */
[----:B------:R-:W-:Y:S02]  /*0150*/  HFMA2 R9, -RZ, RZ, 1.875, 0 ;  /* 0x3f800000ff097431 */ /* 0x000fe400000001ff */
[----:B--2---:R-:W-:-:S04]  /*0160*/  IMAD R7, R7, UR7, RZ ;  /* 0x0000000707077c24 */ /* 0x004fc8000f8e02ff */
[----:B---3--:R-:W-:-:S04]  /*0170*/  IMAD.WIDE R4, R7, 0x4, R4 ;  /* 0x0000000407047825 */ /* 0x008fc800078e0204 */
[----:B----4-:R-:W-:Y:S01]  /*0180*/  FADD R0, -R3, 1 ;  /* 0x3f80000003007421 */ /* 0x010fe20000000100 */
[----:B------:R0:W-:Y:S03]  /*0190*/  STG.E desc[UR4][R4.64], R3 ;  /* 0x0000000304007986 */ /* 0x0001e6000c101904 */
[C-C-:B------:R-:W-:Y:S01]  /*01a0*/  FFMA R7, R0.reuse, 1.1999000310897827148, R9.reuse ;  /* 0x3f99965300077823 */ /* 0x140fe20000000009 */
[----:B------:R-:W-:-:S04]  /*01b0*/  FFMA R9, R0, 0.81910002231597900391, R9 ;  /* 0x3f51b08a00097823 */ /* 0x000fc80000000009 */
[----:B------:R0:W-:Y:S04]  /*01c0*/  STG.E desc[UR4][R4.64+0x4], R7 ;  /* 0x0000040704007986 */ /* 0x0001e8000c101904 */
[----:B------:R0:W-:Y:S02]  /*01d0*/  STG.E desc[UR4][R4.64+0x8], R9 ;  /* 0x0000080904007986 */ /* 0x0001e4000c101904 */
.L_x_237:
[----:B------:R-:W-:Y:S05]  /*01e0*/  BSYNC.RECONVERGENT B0 ;  /* 0x0000000000007941 */ /* 0x000fea0003800200 */
.L_x_236:
[----:B------:R-:W-:Y:S06]  /*01f0*/  BAR.SYNC.DEFER_BLOCKING 0x0 ;  /* 0x0000000000007b1d */ /* 0x000fec0000010000 */
[----:B------:R-:W-:Y:S05]  /*0200*/  EXIT ;  /* 0x000000000000794d */ /* 0x000fea0003800000 */
.L_x_238:
        /* <DEDUP_REMOVED lines=15> */
.L_x_326:


//--------------------- .text._Z28calculate_final_image_stridefffPfS_S_iii --------------------------
	.section	.text._Z28calculate_final_image_stridefffPfS_S_iii,"ax",@progbits
	.align	128
        .global         _Z28calculate_final_image_stridefffPfS_S_iii
        .type           _Z28calculate_final_image_stridefffPfS_S_iii,@function
        .size           _Z28calculate_final_image_stridefffPfS_S_iii,(.L_x_316 - _Z28calculate_final_image_stridefffPfS_S_iii)
        .other          _Z28calculate_final_image_stridefffPfS_S_iii,@"STO_CUDA_ENTRY STV_DEFAULT"
_Z28calculate_final_image_stridefffPfS_S_iii:
.text._Z28calculate_final_image_stridefffPfS_S_iii:
[----:B------:R-:W-:Y:S01]  /*0000*/  LDC R1, c[0x0][0x37c] ;  /* 0x0000df00ff017b82 */ /* 0x000fe20000000800 */
[----:B------:R-:W0:Y:S07]  /*0010*/  S2R R3, SR_TID.Y ;  /* 0x0000000000037919 */ /* 0x000e2e0000002200 */
[----:B------:R-:W1:Y:S01]  /*0020*/  LDC R5, c[0x0][0x360] ;  /* 0x0000d800ff057b82 */ /* 0x000e620000000800 */
[----:B------:R-:W2:Y:S01]  /*0030*/  LDCU.64 UR6, c[0x0][0x3a8] ;  /* 0x00007500ff0677ac */ /* 0x000ea20008000a00 */
[----:B------:R-:W1:Y:S06]  /*0040*/  S2R R0, SR_TID.X ;  /* 0x0000000000007919 */ /* 0x000e6c0000002100 */
[----:B------:R-:W0:Y:S08]  /*0050*/  S2UR UR5, SR_CTAID.Y ;  /* 0x00000000000579c3 */ /* 0x000e300000002600 */
[----:B------:R-:W0:Y:S08]  /*0060*/  LDC R2, c[0x0][0x364] ;  /* 0x0000d900ff027b82 */ /* 0x000e300000000800 */
[----:B------:R-:W1:Y:S01]  /*0070*/  S2UR UR4, SR_CTAID.X ;  /* 0x00000000000479c3 */ /* 0x000e620000002500 */
[----:B0-----:R-:W-:-:S05]  /*0080*/  IMAD R3, R2, UR5, R3 ;  /* 0x0000000502037c24 */ /* 0x001fca000f8e0203 */
[----:B--2---:R-:W-:Y:S01]  /*0090*/  ISETP.GE.AND P0, PT, R3, UR7, PT ;  /* 0x0000000703007c0c */ /* 0x004fe2000bf06270 */
[----:B-1----:R-:W-:-:S05]  /*00a0*/  IMAD R0, R5, UR4, R0 ;  /* 0x0000000405007c24 */ /* 0x002fca000f8e0200 */
[----:B------:R-:W-:-:S13]  /*00b0*/  ISETP.GE.OR P0, PT, R0, UR6, P0 ;  /* 0x0000000600007c0c */ /* 0x000fda0008706670 */
[----:B------:R-:W-:Y:S05]  /*00c0*/  @P0 EXIT ;  /* 0x000000000000094d */ /* 0x000fea0003800000 */
[----:B------:R-:W0:Y:S01]  /*00d0*/  LDC.64 R10, c[0x0][0x398] ;  /* 0x0000e600ff0a7b82 */ /* 0x000e220000000a00 */
[----:B------:R-:W1:Y:S01]  /*00e0*/  LDCU.64 UR4, c[0x0][0x358] ;  /* 0x00006b00ff0477ac */ /* 0x000e620008000a00 */
[----:B------:R-:W-:Y:S01]  /*00f0*/  IMAD R3, R3, UR6, R0 ;  /* 0x0000000603037c24 */ /* 0x000fe2000f8e0200 */
[----:B------:R-:W2:Y:S05]  /*0100*/  LDCU UR6, c[0x0][0x3b0] ;  /* 0x00007600ff0677ac */ /* 0x000eaa0008000800 */
[----:B------:R-:W3:Y:S08]  /*0110*/  LDC.64 R8, c[0x0][0x390] ;  /* 0x0000e400ff087b82 */ /* 0x000ef00000000a00 */
[----:B------:R-:W4:Y:S01]  /*0120*/  LDC R0, c[0x0][0x380] ;  /* 0x0000e000ff007b82 */ /* 0x000f220000000800 */
[----:B0-----:R-:W-:-:S05]  /*0130*/  IMAD.WIDE R10, R3, 0x4, R10 ;  /* 0x00000004030a7825 */ /* 0x001fca00078e020a */
[----:B-1----:R-:W4:Y:S01]  /*0140*/  LDG.E R7, desc[UR4][R10.64] ;  /* 0x000000040a077981 */ /* 0x002f22000c1e1900 */
[----:B--2---:R-:W-:-:S04]  /*0150*/  IMAD R2, R3, UR6, RZ ;  /* 0x0000000603027c24 */ /* 0x004fc8000f8e02ff */
[----:B---3--:R-:W-:-:S05]  /*0160*/  IMAD.WIDE R8, R2, 0x4, R8 ;  /* 0x0000000402087825 */ /* 0x008fca00078e0208 */
[----:B------:R0:W5:Y:S04]  /*0170*/  LDG.E R6, desc[UR4][R8.64] ;  /* 0x0000000408067981 */ /* 0x000168000c1e1900 */
[----:B------:R0:W5:Y:S04]  /*0180*/  LDG.E R5, desc[UR4][R8.64+0x4] ;  /* 0x0000040408057981 */ /* 0x000168000c1e1900 */
[----:B------:R0:W5:Y:S01]  /*0190*/  LDG.E R4, desc[UR4][R8.64+0x8] ;  /* 0x0000080408047981 */ /* 0x000162000c1e1900 */
[----:B------:R-:W-:Y:S01]  /*01a0*/  BSSY.RECONVERGENT B0, `(.L_x_239) ;  /* 0x000000f000007945 */ /* 0x000fe20003800200 */
[----:B----4-:R-:W-:-:S04]  /*01b0*/  FADD R7, -R7, 1 ;  /* 0x3f80000007077421 */ /* 0x010fc80000000100 */
[----:B------:R-:W-:Y:S01]  /*01c0*/  FFMA R3, R7, R0, 1 ;  /* 0x3f80000007037423 */ /* 0x000fe20000000000 */
[----:B------:R-:W-:-:S03]  /*01d0*/  FADD R0, R0, 1 ;  /* 0x3f80000000007421 */ /* 0x000fc60000000000 */
[----:B------:R-:W1:Y:S08]  /*01e0*/  MUFU.RCP R10, R3 ;  /* 0x00000003000a7308 */ /* 0x000e700000001000 */
[----:B------:R-:W2:Y:S01]  /*01f0*/  FCHK P0, R0, R3 ;  /* 0x0000000300007302 */ /* 0x000ea20000000000 */
[----:B-1----:R-:W-:-:S04]  /*0200*/  FFMA R11, -R3, R10, 1 ;  /* 0x3f800000030b7423 */ /* 0x002fc8000000010a */
[----:B------:R-:W-:-:S04]  /*0210*/  FFMA R11, R10, R11, R10 ;  /* 0x0000000b0a0b7223 */ /* 0x000fc8000000000a */
[----:B------:R-:W-:-:S04]  /*0220*/  FFMA R10, R0, R11, RZ ;  /* 0x0000000b000a7223 */ /* 0x000fc800000000ff */
[----:B------:R-:W-:-:S04]  /*0230*/  FFMA R12, -R3, R10, R0 ;  /* 0x0000000a030c7223 */ /* 0x000fc80000000100 */
[----:B------:R-:W-:Y:S01]  /*0240*/  FFMA R11, R11, R12, R10 ;  /* 0x0000000c0b0b7223 */ /* 0x000fe2000000000a */
[----:B0-2---:R-:W-:Y:S06]  /*0250*/  @!P0 BRA `(.L_x_240) ;  /* 0x00000000000c8947 */ /* 0x005fec0003800000 */
[----:B------:R-:W-:-:S07]  /*0260*/  MOV R8, 0x280 ;  /* 0x0000028000087802 */ /* 0x000fce0000000f00 */
[----:B-----5:R-:W-:Y:S05]  /*0270*/  CALL.REL.NOINC `($__internal_0_$__cuda_sm3x_div_rn_noftz_f32_slowpath) ;  /* 0x0000000000ac7944 */ /* 0x020fea0003c00000 */
[----:B------:R-:W-:-:S07]  /*0280*/  IMAD.MOV.U32 R11, RZ, RZ, R0 ;  /* 0x000000ffff0b7224 */ /* 0x000fce00078e0000 */
.L_x_240:
[----:B------:R-:W-:Y:S05]  /*0290*/  BSYNC.RECONVERGENT B0 ;  /* 0x0000000000007941 */ /* 0x000fea0003800200 */
.L_x_239:
[----:B------:R-:W0:Y:S01]  /*02a0*/  LDC R0, c[0x0][0x384] ;  /* 0x0000e100ff007b82 */ /* 0x000e220000000800 */
[----:B------:R-:W-:Y:S01]  /*02b0*/  BSSY.RECONVERGENT B0, `(.L_x_241) ;  /* 0x000000f000007945 */ /* 0x000fe20003800200 */
[----:B-----5:R-:W-:Y:S01]  /*02c0*/  FMUL R6, R6, R11 ;  /* 0x0000000b06067220 */ /* 0x020fe20000400000 */
[----:B0-----:R-:W-:Y:S01]  /*02d0*/  FFMA R3, R7, R0, 1 ;  /* 0x3f80000007037423 */ /* 0x001fe20000000000 */
[----:B------:R-:W-:-:S03]  /*02e0*/  FADD R0, R0, 1 ;  /* 0x3f80000000007421 */ /* 0x000fc60000000000 */
[----:B------:R-:W0:Y:S08]  /*02f0*/  MUFU.RCP R8, R3 ;  /* 0x0000000300087308 */ /* 0x000e300000001000 */
[----:B------:R-:W1:Y:S01]  /*0300*/  FCHK P0, R0, R3 ;  /* 0x0000000300007302 */ /* 0x000e620000000000 */
[----:B0-----:R-:W-:-:S04]  /*0310*/  FFMA R9, -R3, R8, 1 ;  /* 0x3f80000003097423 */ /* 0x001fc80000000108 */
[----:B------:R-:W-:-:S04]  /*0320*/  FFMA R9, R8, R9, R8 ;  /* 0x0000000908097223 */ /* 0x000fc80000000008 */
[----:B------:R-:W-:-:S04]  /*0330*/  FFMA R8, R0, R9, RZ ;  /* 0x0000000900087223 */ /* 0x000fc800000000ff */
[----:B------:R-:W-:-:S04]  /*0340*/  FFMA R10, -R3, R8, R0 ;  /* 0x00000008030a7223 */ /* 0x000fc80000000100 */
[----:B------:R-:W-:Y:S01]  /*0350*/  FFMA R8, R9, R10, R8 ;  /* 0x0000000a09087223 */ /* 0x000fe20000000008 */
[----:B-1----:R-:W-:Y:S06]  /*0360*/  @!P0 BRA `(.L_x_242) ;  /* 0x00000000000c8947 */ /* 0x002fec0003800000 */
[----:B------:R-:W-:-:S07]  /*0370*/  MOV R8, 0x390 ;  /* 0x0000039000087802 */ /* 0x000fce0000000f00 */
[----:B------:R-:W-:Y:S05]  /*0380*/  CALL.REL.NOINC `($__internal_0_$__cuda_sm3x_div_rn_noftz_f32_slowpath) ;  /* 0x0000000000687944 */ /* 0x000fea0003c00000 */
[----:B------:R-:W-:-:S07]  /*0390*/  IMAD.MOV.U32 R8, RZ, RZ, R0 ;  /* 0x000000ffff087224 */ /* 0x000fce00078e0000 */
.L_x_242:
[----:B------:R-:W-:Y:S05]  /*03a0*/  BSYNC.RECONVERGENT B0 ;  /* 0x0000000000007941 */ /* 0x000fea0003800200 */
.L_x_241:
[----:B------:R-:W0:Y:S01]  /*03b0*/  LDC R0, c[0x0][0x388] ;  /* 0x0000e200ff007b82 */ /* 0x000e220000000800 */
[----:B------:R-:W-:Y:S01]  /*03c0*/  BSSY.RECONVERGENT B0, `(.L_x_243) ;  /* 0x000000f000007945 */ /* 0x000fe20003800200 */
[----:B------:R-:W-:Y:S01]  /*03d0*/  FMUL R5, R5, R8 ;  /* 0x0000000805057220 */ /* 0x000fe20000400000 */
        /* <DEDUP_REMOVED lines=12> */
[----:B------:R-:W-:-:S07]  /*04a0*/  MOV R7, R0 ;  /* 0x0000000000077202 */ /* 0x000fce0000000f00 */
.L_x_244:
[----:B------:R-:W-:Y:S05]  /*04b0*/  BSYNC.RECONVERGENT B0 ;  /* 0x0000000000007941 */ /* 0x000fea0003800200 */
.L_x_243:
[----:B------:R-:W0:Y:S01]  /*04c0*/  LDC.64 R8, c[0x0][0x3a0] ;  /* 0x0000e800ff087b82 */ /* 0x000e220000000a00 */
[----:B------:R-:W-:Y:S01]  /*04d0*/  FMUL R7, R4, R7 ;  /* 0x0000000704077220 */ /* 0x000fe20000400000 */
[----:B0-----:R-:W-:-:S05]  /*04e0*/  IMAD.WIDE R2, R2, 0x4, R8 ;  /* 0x0000000402027825 */ /* 0x001fca00078e0208 */
[----:B------:R-:W-:Y:S04]  /*04f0*/  STG.E desc[UR4][R2.64], R6 ;  /* 0x0000000602007986 */ /* 0x000fe8000c101904 */
[----:B------:R-:W-:Y:S04]  /*0500*/  STG.E desc[UR4][R2.64+0x4], R5 ;  /* 0x0000040502007986 */ /* 0x000fe8000c101904 */
[----:B------:R-:W-:Y:S01]  /*0510*/  STG.E desc[UR4][R2.64+0x8], R7 ;  /* 0x0000080702007986 */ /* 0x000fe2000c101904 */
[----:B------:R-:W-:Y:S05]  /*0520*/  EXIT ;  /* 0x000000000000794d */ /* 0x000fea0003800000 */
        .weak           $__internal_0_$__cuda_sm3x_div_rn_noftz_f32_slowpath
        .type           $__internal_0_$__cuda_sm3x_div_rn_noftz_f32_slowpath,@function
        .size           $__internal_0_$__cuda_sm3x_div_rn_noftz_f32_slowpath,(.L_x_316 - $__internal_0_$__cuda_sm3x_div_rn_noftz_f32_slowpath)
$__internal_0_$__cuda_sm3x_div_rn_noftz_f32_slowpath:
[----:B------:R-:W-:Y:S01]  /*0530*/  SHF.R.U32.HI R10, RZ, 0x17, R3 ;  /* 0x00000017ff0a7819 */ /* 0x000fe20000011603 */
[----:B------:R-:W-:Y:S01]  /*0540*/  BSSY.RECONVERGENT B1, `(.L_x_245) ;  /* 0x0000062000017945 */ /* 0x000fe20003800200 */
[----:B------:R-:W-:Y:S02]  /*0550*/  SHF.R.U32.HI R9, RZ, 0x17, R0 ;  /* 0x00000017ff097819 */ /* 0x000fe40000011600 */
[----:B------:R-:W-:Y:S02]  /*0560*/  LOP3.LUT R10, R10, 0xff, RZ, 0xc0, !PT ;  /* 0x000000ff0a0a7812 */ /* 0x000fe400078ec0ff */
[----:B------:R-:W-:-:S03]  /*0570*/  LOP3.LUT R14, R9, 0xff, RZ, 0xc0, !PT ;  /* 0x000000ff090e7812 */ /* 0x000fc600078ec0ff */
[----:B------:R-:W-:Y:S02]  /*0580*/  VIADD R12, R10, 0xffffffff ;  /* 0xffffffff0a0c7836 */ /* 0x000fe40000000000 */
[----:B------:R-:W-:-:S03]  /*0590*/  VIADD R11, R14, 0xffffffff ;  /* 0xffffffff0e0b7836 */ /* 0x000fc60000000000 */
[----:B------:R-:W-:-:S04]  /*05a0*/  ISETP.GT.U32.AND P0, PT, R12, 0xfd, PT ;  /* 0x000000fd0c00780c */ /* 0x000fc80003f04070 */
[----:B------:R-:W-:-:S13]  /*05b0*/  ISETP.GT.U32.OR P0, PT, R11, 0xfd, P0 ;  /* 0x000000fd0b00780c */ /* 0x000fda0000704470 */
[----:B------:R-:W-:Y:S01]  /*05c0*/  @!P0 MOV R9, RZ ;  /* 0x000000ff00098202 */ /* 0x000fe20000000f00 */
[----:B------:R-:W-:Y:S06]  /*05d0*/  @!P0 BRA `(.L_x_246) ;  /* 0x00000000005c8947 */ /* 0x000fec0003800000 */
[----:B------:R-:W-:Y:S02]  /*05e0*/  FSETP.GTU.FTZ.AND P0, PT, |R0|, +INF , PT ;  /* 0x7f8000000000780b */ /* 0x000fe40003f1c200 */
[----:B------:R-:W-:-:S04]  /*05f0*/  FSETP.GTU.FTZ.AND P1, PT, |R3|, +INF , PT ;  /* 0x7f8000000300780b */ /* 0x000fc80003f3c200 */
[----:B------:R-:W-:-:S13]  /*0600*/  PLOP3.LUT P0, PT, P0, P1, PT, 0xf8, 0x8f ;  /* 0x00000000008f781c */ /* 0x000fda0000703f70 */
[----:B------:R-:W-:Y:S05]  /*0610*/  @P0 BRA `(.L_x_247) ;  /* 0x00000004004c0947 */ /* 0x000fea0003800000 */
[----:B------:R-:W-:-:S13]  /*0620*/  LOP3.LUT P0, RZ, R3, 0x7fffffff, R0, 0xc8, !PT ;  /* 0x7fffffff03ff7812 */ /* 0x000fda000780c800 */
[----:B------:R-:W-:Y:S05]  /*0630*/  @!P0 BRA `(.L_x_248) ;  /* 0x00000004003c8947 */ /* 0x000fea0003800000 */
[C---:B------:R-:W-:Y:S02]  /*0640*/  FSETP.NEU.FTZ.AND P2, PT, |R0|.reuse, +INF , PT ;  /* 0x7f8000000000780b */ /* 0x040fe40003f5d200 */
[----:B------:R-:W-:Y:S02]  /*0650*/  FSETP.NEU.FTZ.AND P1, PT, |R3|, +INF , PT ;  /* 0x7f8000000300780b */ /* 0x000fe40003f3d200 */
[----:B------:R-:W-:-:S11]  /*0660*/  FSETP.NEU.FTZ.AND P0, PT, |R0|, +INF , PT ;  /* 0x7f8000000000780b */ /* 0x000fd60003f1d200 */
[----:B------:R-:W-:Y:S05]  /*0670*/  @!P1 BRA !P2, `(.L_x_248) ;  /* 0x00000004002c9947 */ /* 0x000fea0005000000 */
[----:B------:R-:W-:-:S04]  /*0680*/  LOP3.LUT P2, RZ, R0, 0x7fffffff, RZ, 0xc0, !PT ;  /* 0x7fffffff00ff7812 */ /* 0x000fc8000784c0ff */
[----:B------:R-:W-:-:S13]  /*0690*/  PLOP3.LUT P1, PT, P1, P2, PT, 0x2f, 0xf2 ;  /* 0x0000000000f2781c */ /* 0x000fda0000f24577 */
[----:B------:R-:W-:Y:S05]  /*06a0*/  @P1 BRA `(.L_x_249) ;  /* 0x0000000400181947 */ /* 0x000fea0003800000 */
[----:B------:R-:W-:-:S04]  /*06b0*/  LOP3.LUT P1, RZ, R3, 0x7fffffff, RZ, 0xc0, !PT ;  /* 0x7fffffff03ff7812 */ /* 0x000fc8000782c0ff */
[----:B------:R-:W-:-:S13]  /*06c0*/  PLOP3.LUT P0, PT, P0, P1, PT, 0x2f, 0xf2 ;  /* 0x0000000000f2781c */ /* 0x000fda0000702577 */
[----:B------:R-:W-:Y:S05]  /*06d0*/  @P0 BRA `(.L_x_250) ;  /* 0x0000000400000947 */ /* 0x000fea0003800000 */
[----:B------:R-:W-:Y:S02]  /*06e0*/  ISETP.GE.AND P0, PT, R11, RZ, PT ;  /* 0x000000ff0b00720c */ /* 0x000fe40003f06270 */
[----:B------:R-:W-:-:S11]  /*06f0*/  ISETP.GE.AND P1, PT, R12, RZ, PT ;  /* 0x000000ff0c00720c */ /* 0x000fd60003f26270 */
[----:B------:R-:W-:Y:S02]  /*0700*/  @P0 IMAD.MOV.U32 R9, RZ, RZ, RZ ;  /* 0x000000ffff090224 */ /* 0x000fe400078e00ff */
[----:B------:R-:W-:Y:S01]  /*0710*/  @!P0 FFMA R0, R0, 1.84467440737095516160e+19, RZ ;  /* 0x5f80000000008823 */ /* 0x000fe200000000ff */
[----:B------:R-:W-:Y:S02]  /*0720*/  @!P0 IMAD.MOV.U32 R9, RZ, RZ, -0x40 ;  /* 0xffffffc0ff098424 */ /* 0x000fe400078e00ff */
[----:B------:R-:W-:-:S03]  /*0730*/  @!P1 FFMA R3, R3, 1.84467440737095516160e+19, RZ ;  /* 0x5f80000003039823 */ /* 0x000fc600000000ff */
[----:B------:R-:W-:-:S07]  /*0740*/  @!P1 IADD3 R9, PT, PT, R9, 0x40, RZ ;  /* 0x0000004009099810 */ /* 0x000fce0007ffe0ff */
.L_x_246:
[----:B------:R-:W-:Y:S01]  /*0750*/  LEA R12, R10, 0xc0800000, 0x17 ;  /* 0xc08000000a0c7811 */ /* 0x000fe200078eb8ff */
[----:B------:R-:W-:Y:S04]  /*0760*/  BSSY.RECONVERGENT B2, `(.L_x_251) ;  /* 0x0000036000027945 */ /* 0x000fe80003800200 */
[----:B------:R-:W-:Y:S01]  /*0770*/  IMAD.IADD R12, R3, 0x1, -R12 ;  /* 0x00000001030c7824 */ /* 0x000fe200078e0a0c */
[----:B------:R-:W-:-:S03]  /*0780*/  IADD3 R3, PT, PT, R14, -0x7f, RZ ;  /* 0xffffff810e037810 */ /* 0x000fc60007ffe0ff */
[----:B------:R-:W0:Y:S01]  /*0790*/  MUFU.RCP R11, R12 ;  /* 0x0000000c000b7308 */ /* 0x000e220000001000 */
[----:B------:R-:W-:Y:S01]  /*07a0*/  FADD.FTZ R13, -R12, -RZ ;  /* 0x800000ff0c0d7221 */ /* 0x000fe20000010100 */
[C---:B------:R-:W-:Y:S01]  /*07b0*/  IMAD R0, R3.reuse, -0x800000, R0 ;  /* 0xff80000003007824 */ /* 0x040fe200078e0200 */
[----:B------:R-:W-:-:S05]  /*07c0*/  IADD3 R10, PT, PT, R3, 0x7f, -R10 ;  /* 0x0000007f030a7810 */ /* 0x000fca0007ffe80a */
[----:B------:R-:W-:Y:S02]  /*07d0*/  IMAD.IADD R10, R10, 0x1, R9 ;  /* 0x000000010a0a7824 */ /* 0x000fe400078e0209 */
[----:B0-----:R-:W-:-:S04]  /*07e0*/  FFMA R14, R11, R13, 1 ;  /* 0x3f8000000b0e7423 */ /* 0x001fc8000000000d */
[----:B------:R-:W-:-:S04]  /*07f0*/  FFMA R16, R11, R14, R11 ;  /* 0x0000000e0b107223 */ /* 0x000fc8000000000b */
[----:B------:R-:W-:-:S04]  /*0800*/  FFMA R11, R0, R16, RZ ;  /* 0x00000010000b7223 */ /* 0x000fc800000000ff */
[----:B------:R-:W-:-:S04]  /*0810*/  FFMA R14, R13, R11, R0 ;  /* 0x0000000b0d0e7223 */ /* 0x000fc80000000000 */
[----:B------:R-:W-:-:S04]  /*0820*/  FFMA R11, R16, R14, R11 ;  /* 0x0000000e100b7223 */ /* 0x000fc8000000000b */
[----:B------:R-:W-:-:S04]  /*0830*/  FFMA R14, R13, R11, R0 ;  /* 0x0000000b0d0e7223 */ /* 0x000fc80000000000 */
[----:B------:R-:W-:-:S05]  /*0840*/  FFMA R0, R16, R14, R11 ;  /* 0x0000000e10007223 */ /* 0x000fca000000000b */
[----:B------:R-:W-:-:S04]  /*0850*/  SHF.R.U32.HI R3, RZ, 0x17, R0 ;  /* 0x00000017ff037819 */ /* 0x000fc80000011600 */
[----:B------:R-:W-:-:S04]  /*0860*/  LOP3.LUT R3, R3, 0xff, RZ, 0xc0, !PT ;  /* 0x000000ff03037812 */ /* 0x000fc800078ec0ff */
[----:B------:R-:W-:-:S05]  /*0870*/  IADD3 R13, PT, PT, R3, R10, RZ ;  /* 0x0000000a030d7210 */ /* 0x000fca0007ffe0ff */
[----:B------:R-:W-:-:S05]  /*0880*/  VIADD R3, R13, 0xffffffff ;  /* 0xffffffff0d037836 */ /* 0x000fca0000000000 */
[----:B------:R-:W-:-:S13]  /*0890*/  ISETP.GE.U32.AND P0, PT, R3, 0xfe, PT ;  /* 0x000000fe0300780c */ /* 0x000fda0003f06070 */
[----:B------:R-:W-:Y:S05]  /*08a0*/  @!P0 BRA `(.L_x_252) ;  /* 0x0000000000808947 */ /* 0x000fea0003800000 */
[----:B------:R-:W-:-:S13]  /*08b0*/  ISETP.GT.AND P0, PT, R13, 0xfe, PT ;  /* 0x000000fe0d00780c */ /* 0x000fda0003f04270 */
[----:B------:R-:W-:Y:S05]  /*08c0*/  @P0 BRA `(.L_x_253) ;  /* 0x00000000006c0947 */ /* 0x000fea0003800000 */
[----:B------:R-:W-:-:S13]  /*08d0*/  ISETP.GE.AND P0, PT, R13, 0x1, PT ;  /* 0x000000010d00780c */ /* 0x000fda0003f06270 */
[----:B------:R-:W-:Y:S05]  /*08e0*/  @P0 BRA `(.L_x_254) ;  /* 0x0000000000740947 */ /* 0x000fea0003800000 */
[----:B------:R-:W-:Y:S02]  /*08f0*/  ISETP.GE.AND P0, PT, R13, -0x18, PT ;  /* 0xffffffe80d00780c */ /* 0x000fe40003f06270 */
[----:B------:R-:W-:-:S11]  /*0900*/  LOP3.LUT R0, R0, 0x80000000, RZ, 0xc0, !PT ;  /* 0x8000000000007812 */ /* 0x000fd600078ec0ff */
[----:B------:R-:W-:Y:S05]  /*0910*/  @!P0 BRA `(.L_x_254) ;  /* 0x0000000000688947 */ /* 0x000fea0003800000 */
[CCC-:B------:R-:W-:Y:S01]  /*0920*/  FFMA.RZ R3, R16.reuse, R14.reuse, R11.reuse ;  /* 0x0000000e10037223 */ /* 0x1c0fe2000000c00b */
[C---:B------:R-:W-:Y:S01]  /*0930*/  IADD3 R12, PT, PT, R13.reuse, 0x20, RZ ;  /* 0x000000200d0c7810 */ /* 0x040fe20007ffe0ff */
[CCC-:B------:R-:W-:Y:S01]  /*0940*/  FFMA.RM R10, R16.reuse, R14.reuse, R11.reuse ;  /* 0x0000000e100a7223 */ /* 0x1c0fe2000000400b */
[----:B------:R-:W-:Y:S02]  /*0950*/  ISETP.NE.AND P2, PT, R13, RZ, PT ;  /* 0x000000ff0d00720c */ /* 0x000fe40003f45270 */
[----:B------:R-:W-:Y:S01]  /*0960*/  LOP3.LUT R9, R3, 0x7fffff, RZ, 0xc0, !PT ;  /* 0x007fffff03097812 */ /* 0x000fe200078ec0ff */
[----:B------:R-:W-:Y:S01]  /*0970*/  FFMA.RP R3, R16, R14, R11 ;  /* 0x0000000e10037223 */ /* 0x000fe2000000800b */
[----:B------:R-:W-:Y:S01]  /*0980*/  IMAD.MOV R11, RZ, RZ, -R13 ;  /* 0x000000ffff0b7224 */ /* 0x000fe200078e0a0d */
[----:B------:R-:W-:Y:S02]  /*0990*/  ISETP.NE.AND P1, PT, R13, RZ, PT ;  /* 0x000000ff0d00720c */ /* 0x000fe40003f25270 */
[----:B------:R-:W-:-:S02]  /*09a0*/  LOP3.LUT R9, R9, 0x800000, RZ, 0xfc, !PT ;  /* 0x0080000009097812 */ /* 0x000fc400078efcff */
[----:B------:R-:W-:Y:S02]  /*09b0*/  FSETP.NEU.FTZ.AND P0, PT, R3, R10, PT ;  /* 0x0000000a0300720b */ /* 0x000fe40003f1d000 */
[----:B------:R-:W-:Y:S02]  /*09c0*/  SHF.L.U32 R12, R9, R12, RZ ;  /* 0x0000000c090c7219 */ /* 0x000fe400000006ff */
[----:B------:R-:W-:Y:S02]  /*09d0*/  SEL R10, R11, RZ, P2 ;  /* 0x000000ff0b0a7207 */ /* 0x000fe40001000000 */
[----:B------:R-:W-:Y:S02]  /*09e0*/  ISETP.NE.AND P1, PT, R12, RZ, P1 ;  /* 0x000000ff0c00720c */ /* 0x000fe40000f25270 */
[----:B------:R-:W-:Y:S02]  /*09f0*/  SHF.R.U32.HI R10, RZ, R10, R9 ;  /* 0x0000000aff0a7219 */ /* 0x000fe40000011609 */
[----:B------:R-:W-:-:S02]  /*0a00*/  PLOP3.LUT P0, PT, P0, P1, PT, 0xf8, 0x8f ;  /* 0x00000000008f781c */ /* 0x000fc40000703f70 */
[----:B------:R-:W-:Y:S02]  /*0a10*/  SHF.R.U32.HI R12, RZ, 0x1, R10 ;  /* 0x00000001ff0c7819 */ /* 0x000fe4000001160a */
[----:B------:R-:W-:-:S04]  /*0a20*/  SEL R3, RZ, 0x1, !P0 ;  /* 0x00000001ff037807 */ /* 0x000fc80004000000 */
[----:B------:R-:W-:-:S04]  /*0a30*/  LOP3.LUT R3, R3, 0x1, R12, 0xf8, !PT ;  /* 0x0000000103037812 */ /* 0x000fc800078ef80c */
[----:B------:R-:W-:-:S04]  /*0a40*/  LOP3.LUT R3, R3, R10, RZ, 0xc0, !PT ;  /* 0x0000000a03037212 */ /* 0x000fc800078ec0ff */
[----:B------:R-:W-:-:S04]  /*0a50*/  IADD3 R3, PT, PT, R12, R3, RZ ;  /* 0x000000030c037210 */ /* 0x000fc80007ffe0ff */
[----:B------:R-:W-:Y:S01]  /*0a60*/  LOP3.LUT R0, R3, R0, RZ, 0xfc, !PT ;  /* 0x0000000003007212 */ /* 0x000fe200078efcff */
[----:B------:R-:W-:Y:S06]  /*0a70*/  BRA `(.L_x_254) ;  /* 0x0000000000107947 */ /* 0x000fec0003800000 */
.L_x_253:
[----:B------:R-:W-:-:S04]  /*0a80*/  LOP3.LUT R0, R0, 0x80000000, RZ, 0xc0, !PT ;  /* 0x8000000000007812 */ /* 0x000fc800078ec0ff */
[----:B------:R-:W-:Y:S01]  /*0a90*/  LOP3.LUT R0, R0, 0x7f800000, RZ, 0xfc, !PT ;  /* 0x7f80000000007812 */ /* 0x000fe200078efcff */
[----:B------:R-:W-:Y:S06]  /*0aa0*/  BRA `(.L_x_254) ;  /* 0x0000000000047947 */ /* 0x000fec0003800000 */
.L_x_252:
[----:B------:R-:W-:-:S07]  /*0ab0*/  IMAD R0, R10, 0x800000, R0 ;  /* 0x008000000a007824 */ /* 0x000fce00078e0200 */
.L_x_254:
[----:B------:R-:W-:Y:S05]  /*0ac0*/  BSYNC.RECONVERGENT B2 ;  /* 0x0000000000027941 */ /* 0x000fea0003800200 */
.L_x_251:
[----:B------:R-:W-:Y:S05]  /*0ad0*/  BRA `(.L_x_255) ;  /* 0x0000000000207947 */ /* 0x000fea0003800000 */
.L_x_250:
[----:B------:R-:W-:-:S04]  /*0ae0*/  LOP3.LUT R0, R3, 0x80000000, R0, 0x48, !PT ;  /* 0x8000000003007812 */ /* 0x000fc800078e4800 */
[----:B------:R-:W-:Y:S01]  /*0af0*/  LOP3.LUT R0, R0, 0x7f800000, RZ, 0xfc, !PT ;  /* 0x7f80000000007812 */ /* 0x000fe200078efcff */
[----:B------:R-:W-:Y:S06]  /*0b00*/  BRA `(.L_x_255) ;  /* 0x0000000000147947 */ /* 0x000fec0003800000 */
.L_x_249:
[----:B------:R-:W-:Y:S01]  /*0b10*/  LOP3.LUT R0, R3, 0x80000000, R0, 0x48, !PT ;  /* 0x8000000003007812 */ /* 0x000fe200078e4800 */
[----:B------:R-:W-:Y:S06]  /*0b20*/  BRA `(.L_x_255) ;  /* 0x00000000000c7947 */ /* 0x000fec0003800000 */
.L_x_248:
[----:B------:R-:W0:Y:S01]  /*0b30*/  MUFU.RSQ R0, -QNAN ;  /* 0xffc0000000007908 */ /* 0x000e220000001400 */
[----:B------:R-:W-:Y:S05]  /*0b40*/  BRA `(.L_x_255) ;  /* 0x0000000000047947 */ /* 0x000fea0003800000 */
.L_x_247:
[----:B------:R-:W-:-:S07]  /*0b50*/  FADD.FTZ R0, R0, R3 ;  /* 0x0000000300007221 */ /* 0x000fce0000010000 */
.L_x_255:
[----:B------:R-:W-:Y:S05]  /*0b60*/  BSYNC.RECONVERGENT B1 ;  /* 0x0000000000017941 */ /* 0x000fea0003800200 */
.L_x_245:
[----:B------:R-:W-:-:S04]  /*0b70*/  HFMA2 R9, -RZ, RZ, 0, 0 ;  /* 0x00000000ff097431 */ /* 0x000fc800000001ff */
[----:B0-----:R-:W-:Y:S05]  /*0b80*/  RET.REL.NODEC R8 `(_Z28calculate_final_image_stridefffPfS_S_iii) ;  /* 0xfffffff4081c7950 */ /* 0x001fea0003c3ffff */
.L_x_256:
        /* <DEDUP_REMOVED lines=15> */
.L_x_316:


//--------------------- .text._Z31calculate_final_image_optimisedfffPfS_S_iii --------------------------
	.section	.text._Z31calculate_final_image_optimisedfffPfS_S_iii,"ax",@progbits
	.align	128
        .global         _Z31calculate_final_image_optimisedfffPfS_S_iii
        .type           _Z31calculate_final_image_optimisedfffPfS_S_iii,@function
        .size           _Z31calculate_final_image_optimisedfffPfS_S_iii,(.L_x_317 - _Z31calculate_final_image_optimisedfffPfS_S_iii)
        .other          _Z31calculate_final_image_optimisedfffPfS_S_iii,@"STO_CUDA_ENTRY STV_DEFAULT"
_Z31calculate_final_image_optimisedfffPfS_S_iii:
.text._Z31calculate_final_image_optimisedfffPfS_S_iii:
        /* <DEDUP_REMOVED lines=39> */
[----:B-----5:R-:W-:Y:S05]  /*0270*/  CALL.REL.NOINC `($__internal_1_$__cuda_sm3x_div_rn_noftz_f32_slowpath) ;  /* 0x0000000000c47944 */ /* 0x020fea0003c00000 */
[----:B------:R-:W-:-:S07]  /*0280*/  IMAD.MOV.U32 R9, RZ, RZ, R0 ;  /* 0x000000ffff097224 */ /* 0x000fce00078e0000 */
.L_x_258:
[----:B------:R-:W-:Y:S05]  /*0290*/  BSYNC.RECONVERGENT B0 ;  /* 0x0000000000007941 */ /* 0x000fea0003800200 */
.L_x_257:
[----:B------:R-:W0:Y:S01]  /*02a0*/  LDC.64 R10, c[0x0][0x3a0] ;  /* 0x0000e800ff0a7b82 */ /* 0x000e220000000a00 */
[----:B-----5:R-:W-:-:S07]  /*02b0*/  FMUL R3, R8, R9 ;  /* 0x0000000908037220 */ /* 0x020fce0000400000 */
[----:B------:R-:W1:Y:S01]  /*02c0*/  LDC R15, c[0x0][0x384] ;  /* 0x0000e100ff0f7b82 */ /* 0x000e620000000800 */
[----:B0-----:R-:W-:-:S05]  /*02d0*/  IMAD.WIDE R8, R6, 0x4, R10 ;  /* 0x0000000406087825 */ /* 0x001fca00078e020a */
[----:B------:R0:W-:Y:S04]  /*02e0*/  STG.E desc[UR4][R8.64], R3 ;  /* 0x0000000308007986 */ /* 0x0001e8000c101904 */
[----:B------:R-:W2:Y:S01]  /*02f0*/  LDG.E R0, desc[UR4][R4.64] ;  /* 0x0000000404007981 */ /* 0x000ea2000c1e1900 */
[----:B------:R-:W-:Y:S01]  /*0300*/  BSSY.RECONVERGENT B0, `(.L_x_259) ;  /* 0x0000010000007945 */ /* 0x000fe20003800200 */
[----:B--2---:R-:W-:-:S04]  /*0310*/  FADD R0, -R0, 1 ;  /* 0x3f80000000007421 */ /* 0x004fc80000000100 */
[----:B-1----:R-:W-:Y:S01]  /*0320*/  FFMA R11, R0, R15, 1 ;  /* 0x3f800000000b7423 */ /* 0x002fe2000000000f */
[----:B------:R-:W-:-:S03]  /*0330*/  FADD R0, R15, 1 ;  /* 0x3f8000000f007421 */ /* 0x000fc60000000000 */
[----:B------:R-:W1:Y:S08]  /*0340*/  MUFU.RCP R6, R11 ;  /* 0x0000000b00067308 */ /* 0x000e700000001000 */
[----:B------:R-:W2:Y:S01]  /*0350*/  FCHK P0, R0, R11 ;  /* 0x0000000b00007302 */ /* 0x000ea20000000000 */
[----:B-1----:R-:W-:-:S04]  /*0360*/  FFMA R13, -R11, R6, 1 ;  /* 0x3f8000000b0d7423 */ /* 0x002fc80000000106 */
[----:B------:R-:W-:-:S04]  /*0370*/  FFMA R13, R6, R13, R6 ;  /* 0x0000000d060d7223 */ /* 0x000fc80000000006 */
[----:B------:R-:W-:-:S04]  /*0380*/  FFMA R6, R0, R13, RZ ;  /* 0x0000000d00067223 */ /* 0x000fc800000000ff */
[----:B0-----:R-:W-:-:S04]  /*0390*/  FFMA R3, -R11, R6, R0 ;  /* 0x000000060b037223 */ /* 0x001fc80000000100 */
[----:B------:R-:W-:Y:S01]  /*03a0*/  FFMA R3, R13, R3, R6 ;  /* 0x000000030d037223 */ /* 0x000fe20000000006 */
[----:B--2---:R-:W-:Y:S06]  /*03b0*/  @!P0 BRA `(.L_x_260) ;  /* 0x0000000000108947 */ /* 0x004fec0003800000 */
[----:B------:R-:W-:Y:S01]  /*03c0*/  IMAD.MOV.U32 R3, RZ, RZ, R11 ;  /* 0x000000ffff037224 */ /* 0x000fe200078e000b */
[----:B------:R-:W-:-:S07]  /*03d0*/  MOV R10, 0x3f0 ;  /* 0x000003f0000a7802 */ /* 0x000fce0000000f00 */
[----:B------:R-:W-:Y:S05]  /*03e0*/  CALL.REL.NOINC `($__internal_1_$__cuda_sm3x_div_rn_noftz_f32_slowpath) ;  /* 0x0000000000687944 */ /* 0x000fea0003c00000 */
[----:B------:R-:W-:-:S07]  /*03f0*/  MOV R3, R0 ;  /* 0x0000000000037202 */ /* 0x000fce0000000f00 */
.L_x_260:
[----:B------:R-:W-:Y:S05]  /*0400*/  BSYNC.RECONVERGENT B0 ;  /* 0x0000000000007941 */ /* 0x000fea0003800200 */
.L_x_259:
[----:B------:R-:W-:Y:S01]  /*0410*/  FMUL R3, R2, R3 ;  /* 0x0000000302037220 */ /* 0x000fe20000400000 */
[----:B------:R-:W0:Y:S04]  /*0420*/  LDC R15, c[0x0][0x388] ;  /* 0x0000e200ff0f7b82 */ /* 0x000e280000000800 */
[----:B------:R1:W-:Y:S04]  /*0430*/  STG.E desc[UR4][R8.64+0x4], R3 ;  /* 0x0000040308007986 */ /* 0x0003e8000c101904 */
[----:B------:R-:W2:Y:S01]  /*0440*/  LDG.E R4, desc[UR4][R4.64] ;  /* 0x0000000404047981 */ /* 0x000ea2000c1e1900 */
[----:B------:R-:W-:Y:S01]  /*0450*/  BSSY.RECONVERGENT B0, `(.L_x_261) ;  /* 0x0000010000007945 */ /* 0x000fe20003800200 */
[----:B--2---:R-:W-:-:S04]  /*0460*/  FADD R0, -R4, 1 ;  /* 0x3f80000004007421 */ /* 0x004fc80000000100 */
[----:B0-----:R-:W-:Y:S01]  /*0470*/  FFMA R11, R0, R15, 1 ;  /* 0x3f800000000b7423 */ /* 0x001fe2000000000f */
[----:B------:R-:W-:-:S03]  /*0480*/  FADD R0, R15, 1 ;  /* 0x3f8000000f007421 */ /* 0x000fc60000000000 */
[----:B------:R-:W0:Y:S08]  /*0490*/  MUFU.RCP R2, R11 ;  /* 0x0000000b00027308 */ /* 0x000e300000001000 */
[----:B------:R-:W2:Y:S01]  /*04a0*/  FCHK P0, R0, R11 ;  /* 0x0000000b00007302 */ /* 0x000ea20000000000 */
[----:B0-----:R-:W-:-:S04]  /*04b0*/  FFMA R13, -R11, R2, 1 ;  /* 0x3f8000000b0d7423 */ /* 0x001fc80000000102 */
[----:B------:R-:W-:-:S04]  /*04c0*/  FFMA R13, R2, R13, R2 ;  /* 0x0000000d020d7223 */ /* 0x000fc80000000002 */
[----:B------:R-:W-:-:S04]  /*04d0*/  FFMA R2, R0, R13, RZ ;  /* 0x0000000d00027223 */ /* 0x000fc800000000ff */
[----:B-1----:R-:W-:-:S04]  /*04e0*/  FFMA R3, -R11, R2, R0 ;  /* 0x000000020b037223 */ /* 0x002fc80000000100 */
[----:B------:R-:W-:Y:S01]  /*04f0*/  FFMA R2, R13, R3, R2 ;  /* 0x000000030d027223 */ /* 0x000fe20000000002 */
[----:B--2---:R-:W-:Y:S06]  /*0500*/  @!P0 BRA `(.L_x_262) ;  /* 0x0000000000108947 */ /* 0x004fec0003800000 */
[----:B------:R-:W-:Y:S01]  /*0510*/  IMAD.MOV.U32 R3, RZ, RZ, R11 ;  /* 0x000000ffff037224 */ /* 0x000fe200078e000b */
[----:B------:R-:W-:-:S07]  /*0520*/  MOV R10, 0x540 ;  /* 0x00000540000a7802 */ /* 0x000fce0000000f00 */
[----:B------:R-:W-:Y:S05]  /*0530*/  CALL.REL.NOINC `($__internal_1_$__cuda_sm3x_div_rn_noftz_f32_slowpath) ;  /* 0x0000000000147944 */ /* 0x000fea0003c00000 */
[----:B------:R-:W-:-:S07]  /*0540*/  MOV R2, R0 ;  /* 0x0000000000027202 */ /* 0x000fce0000000f00 */
.L_x_262:
[----:B------:R-:W-:Y:S05]  /*0550*/  BSYNC.RECONVERGENT B0 ;  /* 0x0000000000007941 */ /* 0x000fea0003800200 */
.L_x_261:
[----:B------:R-:W-:-:S05]  /*0560*/  FMUL R7, R7, R2 ;  /* 0x0000000207077220 */ /* 0x000fca0000400000 */
[----:B------:R-:W-:Y:S01]  /*0570*/  STG.E desc[UR4][R8.64+0x8], R7 ;  /* 0x0000080708007986 */ /* 0x000fe2000c101904 */
[----:B------:R-:W-:Y:S05]  /*0580*/  EXIT ;  /* 0x000000000000794d */ /* 0x000fea0003800000 */
        .weak           $__internal_1_$__cuda_sm3x_div_rn_noftz_f32_slowpath
        .type           $__internal_1_$__cuda_sm3x_div_rn_noftz_f32_slowpath,@function
        .size           $__internal_1_$__cuda_sm3x_div_rn_noftz_f32_slowpath,(.L_x_317 - $__internal_1_$__cuda_sm3x_div_rn_noftz_f32_slowpath)
$__internal_1_$__cuda_sm3x_div_rn_noftz_f32_slowpath:
[----:B------:R-:W-:Y:S01]  /*0590*/  SHF.R.U32.HI R12, RZ, 0x17, R3 ;  /* 0x00000017ff0c7819 */ /* 0x000fe20000011603 */
[----:B------:R-:W-:Y:S01]  /*05a0*/  BSSY.RECONVERGENT B1, `(.L_x_263) ;  /* 0x0000062000017945 */ /* 0x000fe20003800200 */
[----:B------:R-:W-:Y:S02]  /*05b0*/  SHF.R.U32.HI R11, RZ, 0x17, R0 ;  /* 0x00000017ff0b7819 */ /* 0x000fe40000011600 */
[----:B------:R-:W-:Y:S02]  /*05c0*/  LOP3.LUT R12, R12, 0xff, RZ, 0xc0, !PT ;  /* 0x000000ff0c0c7812 */ /* 0x000fe400078ec0ff */
[----:B------:R-:W-:-:S03]  /*05d0*/  LOP3.LUT R16, R11, 0xff, RZ, 0xc0, !PT ;  /* 0x000000ff0b107812 */ /* 0x000fc600078ec0ff */
[----:B------:R-:W-:Y:S01]  /*05e0*/  VIADD R14, R12, 0xffffffff ;  /* 0xffffffff0c0e7836 */ /* 0x000fe20000000000 */
[----:B------:R-:W-:-:S04]  /*05f0*/  IADD3 R13, PT, PT, R16, -0x1, RZ ;  /* 0xffffffff100d7810 */ /* 0x000fc80007ffe0ff */
[----:B------:R-:W-:-:S04]  /*0600*/  ISETP.GT.U32.AND P0, PT, R14, 0xfd, PT ;  /* 0x000000fd0e00780c */ /* 0x000fc80003f04070 */
[----:B------:R-:W-:-:S13]  /*0610*/  ISETP.GT.U32.OR P0, PT, R13, 0xfd, P0 ;  /* 0x000000fd0d00780c */ /* 0x000fda0000704470 */
[----:B------:R-:W-:Y:S01]  /*0620*/  @!P0 IMAD.MOV.U32 R11, RZ, RZ, RZ ;  /* 0x000000ffff0b8224 */ /* 0x000fe200078e00ff */
        /* <DEDUP_REMOVED lines=19> */
[----:B------:R-:W-:Y:S01]  /*0760*/  @P0 MOV R11, RZ ;  /* 0x000000ff000b0202 */ /* 0x000fe20000000f00 */
[----:B------:R-:W-:Y:S02]  /*0770*/  @!P0 IMAD.MOV.U32 R11, RZ, RZ, -0x40 ;  /* 0xffffffc0ff0b8424 */ /* 0x000fe400078e00ff */
[----:B------:R-:W-:Y:S01]  /*0780*/  @!P0 FFMA R0, R0, 1.84467440737095516160e+19, RZ ;  /* 0x5f80000000008823 */ /* 0x000fe200000000ff */
[----:B------:R-:W-:Y:S02]  /*0790*/  @!P1 FFMA R3, R3, 1.84467440737095516160e+19, RZ ;  /* 0x5f80000003039823 */ /* 0x000fe400000000ff */
[----:B------:R-:W-:-:S07]  /*07a0*/  @!P1 IADD3 R11, PT, PT, R11, 0x40, RZ ;  /* 0x000000400b0b9810 */ /* 0x000fce0007ffe0ff */
.L_x_264:
        /* <DEDUP_REMOVED lines=51> */
.L_x_271:
[----:B------:R-:W-:-:S04]  /*0ae0*/  LOP3.LUT R0, R0, 0x80000000, RZ, 0xc0, !PT ;  /* 0x8000000000007812 */ /* 0x000fc800078ec0ff */
[----:B------:R-:W-:Y:S01]  /*0af0*/  LOP3.LUT R0, R0, 0x7f800000, RZ, 0xfc, !PT ;  /* 0x7f80000000007812 */ /* 0x000fe200078efcff */
[----:B------:R-:W-:Y:S06]  /*0b00*/  BRA `(.L_x_272) ;  /* 0x0000000000047947 */ /* 0x000fec0003800000 */
.L_x_270:
[----:B------:R-:W-:-:S07]  /*0b10*/  IMAD R0, R12, 0x800000, R0 ;  /* 0x008000000c007824 */ /* 0x000fce00078e0200 */
.L_x_272:
[----:B------:R-:W-:Y:S05]  /*0b20*/  BSYNC.RECONVERGENT B2 ;  /* 0x0000000000027941 */ /* 0x000fea0003800200 */
.L_x_269:
[----:B------:R-:W-:Y:S05]  /*0b30*/  BRA `(.L_x_273) ;  /* 0x0000000000207947 */ /* 0x000fea0003800000 */
.L_x_268:
[----:B------:R-:W-:-:S04]  /*0b40*/  LOP3.LUT R0, R3, 0x80000000, R0, 0x48, !PT ;  /* 0x8000000003007812 */ /* 0x000fc800078e4800 */
[----:B------:R-:W-:Y:S01]  /*0b50*/  LOP3.LUT R0, R0, 0x7f800000, RZ, 0xfc, !PT ;  /* 0x7f80000000007812 */ /* 0x000fe200078efcff */
[----:B------:R-:W-:Y:S06]  /*0b60*/  BRA `(.L_x_273) ;  /* 0x0000000000147947 */ /* 0x000fec0003800000 */
.L_x_267:
[----:B------:R-:W-:Y:S01]  /*0b70*/  LOP3.LUT R0, R3, 0x80000000, R0, 0x48, !PT ;  /* 0x8000000003007812 */ /* 0x000fe200078e4800 */
[----:B------:R-:W-:Y:S06]  /*0b80*/  BRA `(.L_x_273) ;  /* 0x00000000000c7947 */ /* 0x000fec0003800000 */
.L_x_266:
[----:B------:R-:W0:Y:S01]  /*0b90*/  MUFU.RSQ R0, -QNAN ;  /* 0xffc0000000007908 */ /* 0x000e220000001400 */
[----:B------:R-:W-:Y:S05]  /*0ba0*/  BRA `(.L_x_273) ;  /* 0x0000000000047947 */ /* 0x000fea0003800000 */
.L_x_265:
[----:B------:R-:W-:-:S07]  /*0bb0*/  FADD.FTZ R0, R0, R3 ;  /* 0x0000000300007221 */ /* 0x000fce0000010000 */
.L_x_273:
[----:B------:R-:W-:Y:S05]  /*0bc0*/  BSYNC.RECONVERGENT B1 ;  /* 0x0000000000017941 */ /* 0x000fea0003800200 */
.L_x_263:
[----:B------:R-:W-:-:S04]  /*0bd0*/  HFMA2 R11, -RZ, RZ, 0, 0 ;  /* 0x00000000ff0b7431 */ /* 0x000fc800000001ff */
[----:B0-----:R-:W-:Y:S05]  /*0be0*/  RET.REL.NODEC R10 `(_Z31calculate_final_image_optimisedfffPfS_S_iii) ;  /* 0xfffffff40a047950 */ /* 0x001fea0003c3ffff */
.L_x_274:
        /* <DEDUP_REMOVED lines=9> */
.L_x_317:


//--------------------- .text._Z21calculate_final_imagePfS_S_S_S_S_S_S_S_S_S_iii --------------------------
	.section	.text._Z21calculate_final_imagePfS_S_S_S_S_S_S_S_S_S_iii,"ax",@progbits
	.align	128
        .global         _Z21calculate_final_imagePfS_S_S_S_S_S_S_S_S_S_iii
        .type           _Z21calculate_final_imagePfS_S_S_S_S_S_S_S_S_S_iii,@function
        .size           _Z21calculate_final_imagePfS_S_S_S_S_S_S_S_S_S_iii,(.L_x_318 - _Z21calculate_final_imagePfS_S_S_S_S_S_S_S_S_S_iii)
        .other          _Z21calculate_final_imagePfS_S_S_S_S_S_S_S_S_S_iii,@"STO_CUDA_ENTRY STV_DEFAULT"
_Z21calculate_final_imagePfS_S_S_S_S_S_S_S_S_S_iii:
.text._Z21calculate_final_imagePfS_S_S_S_S_S_S_S_S_S_iii:
[----:B------:R-:W-:Y:S08]  /*0000*/  LDC R1, c[0x0][0x37c] ;  /* 0x0000df00ff017b82 */ /* 0x000ff00000000800 */
[----:B------:R-:W0:Y:S01]  /*0010*/  LDC.64 R4, c[0x0][0x3b8] ;  /* 0x0000ee00ff047b82 */ /* 0x000e220000000a00 */
[----:B------:R-:W0:Y:S07]  /*0020*/  LDCU.64 UR4, c[0x0][0x358] ;  /* 0x00006b00ff0477ac */ /* 0x000e2e0008000a00 */
[----:B------:R-:W1:Y:S01]  /*0030*/  LDC.64 R2, c[0x0][0x398] ;  /* 0x0000e600ff027b82 */ /* 0x000e620000000a00 */
[----:B0-----:R-:W2:Y:S04]  /*0040*/  LDG.E R5, desc[UR4][R4.64] ;  /* 0x0000000404057981 */ /* 0x001ea8000c1e1900 */
[----:B-1----:R-:W3:Y:S01]  /*0050*/  LDG.E R0, desc[UR4][R2.64] ;  /* 0x0000000402007981 */ /* 0x002ee2000c1e1900 */
[----:B--2---:R-:W0:Y:S08]  /*0060*/  MUFU.RCP R6, R5 ;  /* 0x0000000500067308 */ /* 0x004e300000001000 */
[----:B---3--:R-:W1:Y:S01]  /*0070*/  FCHK P0, R0, R5 ;  /* 0x0000000500007302 */ /* 0x008e620000000000 */
[----:B0-----:R-:W-:-:S04]  /*0080*/  FFMA R7, -R5, R6, 1 ;  /* 0x3f80000005077423 */ /* 0x001fc80000000106 */
[----:B------:R-:W-:-:S04]  /*0090*/  FFMA R7, R6, R7, R6 ;  /* 0x0000000706077223 */ /* 0x000fc80000000006 */
[----:B------:R-:W-:-:S04]  /*00a0*/  FFMA R6, R0, R7, RZ ;  /* 0x0000000700067223 */ /* 0x000fc800000000ff */
[----:B------:R-:W-:-:S04]  /*00b0*/  FFMA R8, -R5, R6, R0 ;  /* 0x0000000605087223 */ /* 0x000fc80000000100 */
[----:B------:R-:W-:Y:S01]  /*00c0*/  FFMA R7, R7, R8, R6 ;  /* 0x0000000807077223 */ /* 0x000fe20000000006 */
[----:B-1----:R-:W-:Y:S06]  /*00d0*/  @!P0 BRA `(.L_x_275) ;  /* 0x0000000000108947 */ /* 0x002fec0003800000 */
[----:B------:R-:W-:Y:S02]  /*00e0*/  MOV R3, R5 ;  /* 0x0000000500037202 */ /* 0x000fe40000000f00 */
[----:B------:R-:W-:-:S07]  /*00f0*/  MOV R11, 0x110 ;  /* 0x00000110000b7802 */ /* 0x000fce0000000f00 */
[----:B------:R-:W-:Y:S05]  /*0100*/  CALL.REL.NOINC `($__internal_2_$__cuda_sm3x_div_rn_noftz_f32_slowpath) ;  /* 0x0000000c00487944 */ /* 0x000fea0003c00000 */
[----:B------:R-:W-:-:S07]  /*0110*/  MOV R7, R0 ;  /* 0x0000000000077202 */ /* 0x000fce0000000f00 */
.L_x_275:
[----:B------:R-:W0:Y:S08]  /*0120*/  LDC.64 R8, c[0x0][0x3b0] ;  /* 0x0000ec00ff087b82 */ /* 0x000e300000000a00 */
        /* <DEDUP_REMOVED lines=15> */
.L_x_276:
[----:B------:R-:W0:Y:S01]  /*0220*/  MUFU.RCP R3, R4 ;  /* 0x0000000400037308 */ /* 0x000e220000001000 */
[----:B------:R-:W-:Y:S07]  /*0230*/  BSSY.RECONVERGENT B0, `(.L_x_277) ;  /* 0x000000d000007945 */ /* 0x000fee0003800200 */
[----:B------:R-:W1:Y:S01]  /*0240*/  FCHK P0, R7, R4 ;  /* 0x0000000407007302 */ /* 0x000e620000000000 */
[----:B0-----:R-:W-:-:S04]  /*0250*/  FFMA R0, R3, -R4, 1 ;  /* 0x3f80000003007423 */ /* 0x001fc80000000804 */
[----:B------:R-:W-:-:S04]  /*0260*/  FFMA R0, R3, R0, R3 ;  /* 0x0000000003007223 */ /* 0x000fc80000000003 */
[----:B------:R-:W-:-:S04]  /*0270*/  FFMA R6, R0, R7, RZ ;  /* 0x0000000700067223 */ /* 0x000fc800000000ff */
[----:B------:R-:W-:-:S04]  /*0280*/  FFMA R3, R6, -R4, R7 ;  /* 0x8000000406037223 */ /* 0x000fc80000000007 */
[----:B------:R-:W-:Y:S01]  /*0290*/  FFMA R6, R0, R3, R6 ;  /* 0x0000000300067223 */ /* 0x000fe20000000006 */
[----:B-1----:R-:W-:Y:S06]  /*02a0*/  @!P0 BRA `(.L_x_278) ;  /* 0x0000000000148947 */ /* 0x002fec0003800000 */
[----:B------:R-:W-:Y:S02]  /*02b0*/  MOV R0, R7 ;  /* 0x0000000700007202 */ /* 0x000fe40000000f00 */
[----:B------:R-:W-:Y:S02]  /*02c0*/  MOV R3, R4 ;  /* 0x0000000400037202 */ /* 0x000fe40000000f00 */
[----:B------:R-:W-:-:S07]  /*02d0*/  MOV R11, 0x2f0 ;  /* 0x000002f0000b7802 */ /* 0x000fce0000000f00 */
[----:B------:R-:W-:Y:S05]  /*02e0*/  CALL.REL.NOINC `($__internal_2_$__cuda_sm3x_div_rn_noftz_f32_slowpath) ;  /* 0x0000000800d07944 */ /* 0x000fea0003c00000 */
[----:B------:R-:W-:-:S07]  /*02f0*/  MOV R6, R0 ;  /* 0x0000000000067202 */ /* 0x000fce0000000f00 */
.L_x_278:
[----:B------:R-:W-:Y:S05]  /*0300*/  BSYNC.RECONVERGENT B0 ;  /* 0x0000000000007941 */ /* 0x000fea0003800200 */
.L_x_277:
[----:B------:R-:W0:Y:S02]  /*0310*/  LDC.64 R2, c[0x0][0x3a0] ;  /* 0x0000e800ff027b82 */ /* 0x000e240000000a00 */
[----:B0-----:R-:W2:Y:S01]  /*0320*/  LDG.E R2, desc[UR4][R2.64] ;  /* 0x0000000402027981 */ /* 0x001ea2000c1e1900 */
[----:B------:R-:W0:Y:S02]  /*0330*/  MUFU.RCP R0, R5 ;  /* 0x0000000500007308 */ /* 0x000e240000001000 */
[----:B0-----:R-:W-:-:S04]  /*0340*/  FFMA R7, -R5, R0, 1 ;  /* 0x3f80000005077423 */ /* 0x001fc80000000100 */
[----:B------:R-:W-:Y:S02]  /*0350*/  FFMA R0, R0, R7, R0 ;  /* 0x0000000700007223 */ /* 0x000fe40000000000 */
[----:B--2---:R-:W0:Y:S02]  /*0360*/  FCHK P0, R2, R5 ;  /* 0x0000000502007302 */ /* 0x004e240000000000 */
[----:B------:R-:W-:-:S04]  /*0370*/  FFMA R15, R0, R2, RZ ;  /* 0x00000002000f7223 */ /* 0x000fc800000000ff */
[----:B------:R-:W-:-:S04]  /*0380*/  FFMA R4, -R5, R15, R2 ;  /* 0x0000000f05047223 */ /* 0x000fc80000000102 */
[----:B------:R-:W-:Y:S01]  /*0390*/  FFMA R15, R0, R4, R15 ;  /* 0x00000004000f7223 */ /* 0x000fe2000000000f */
[----:B0-----:R-:W-:Y:S06]  /*03a0*/  @!P0 BRA `(.L_x_279) ;  /* 0x0000000000148947 */ /* 0x001fec0003800000 */
[----:B------:R-:W-:Y:S01]  /*03b0*/  IMAD.MOV.U32 R0, RZ, RZ, R2 ;  /* 0x000000ffff007224 */ /* 0x000fe200078e0002 */
[----:B------:R-:W-:Y:S02]  /*03c0*/  MOV R3, R5 ;  /* 0x0000000500037202 */ /* 0x000fe40000000f00 */
[----:B------:R-:W-:-:S07]  /*03d0*/  MOV R11, 0x3f0 ;  /* 0x000003f0000b7802 */ /* 0x000fce0000000f00 */
[----:B------:R-:W-:Y:S05]  /*03e0*/  CALL.REL.NOINC `($__internal_2_$__cuda_sm3x_div_rn_noftz_f32_slowpath) ;  /* 0x0000000800907944 */ /* 0x000fea0003c00000 */
[----:B------:R-:W-:-:S07]  /*03f0*/  MOV R15, R0 ;  /* 0x00000000000f7202 */ /* 0x000fce0000000f00 */
.L_x_279:
        /* <DEDUP_REMOVED lines=10> */
[----:B------:R-:W-:Y:S02]  /*04a0*/  MOV R0, R2 ;  /* 0x0000000200007202 */ /* 0x000fe40000000f00 */
[----:B------:R-:W-:Y:S02]  /*04b0*/  MOV R3, R13 ;  /* 0x0000000d00037202 */ /* 0x000fe40000000f00 */
[----:B------:R-:W-:-:S07]  /*04c0*/  MOV R11, 0x4e0 ;  /* 0x000004e0000b7802 */ /* 0x000fce0000000f00 */
[----:B------:R-:W-:Y:S05]  /*04d0*/  CALL.REL.NOINC `($__internal_2_$__cuda_sm3x_div_rn_noftz_f32_slowpath) ;  /* 0x0000000800547944 */ /* 0x000fea0003c00000 */
[----:B------:R-:W-:-:S07]  /*04e0*/  MOV R4, R0 ;  /* 0x0000000000047202 */ /* 0x000fce0000000f00 */
.L_x_280:
        /* <DEDUP_REMOVED lines=9> */
[----:B------:R-:W-:Y:S01]  /*0580*/  IMAD.MOV.U32 R0, RZ, RZ, R15 ;  /* 0x000000ffff007224 */ /* 0x000fe200078e000f */
[----:B------:R-:W-:Y:S02]  /*0590*/  MOV R3, R4 ;  /* 0x0000000400037202 */ /* 0x000fe40000000f00 */
[----:B------:R-:W-:-:S07]  /*05a0*/  MOV R11, 0x5c0 ;  /* 0x000005c0000b7802 */ /* 0x000fce0000000f00 */
[----:B------:R-:W-:Y:S05]  /*05b0*/  CALL.REL.NOINC `($__internal_2_$__cuda_sm3x_div_rn_noftz_f32_slowpath) ;  /* 0x00000008001c7944 */ /* 0x000fea0003c00000 */
[----:B------:R-:W-:-:S07]  /*05c0*/  MOV R7, R0 ;  /* 0x0000000000077202 */ /* 0x000fce0000000f00 */
.L_x_282:
[----:B------:R-:W-:Y:S05]  /*05d0*/  BSYNC.RECONVERGENT B0 ;  /* 0x0000000000007941 */ /* 0x000fea0003800200 */
.L_x_281:
        /* <DEDUP_REMOVED lines=15> */
.L_x_283:
        /* <DEDUP_REMOVED lines=10> */
[----:B------:R-:W-:Y:S01]  /*0770*/  MOV R0, R2 ;  /* 0x0000000200007202 */ /* 0x000fe20000000f00 */
[----:B------:R-:W-:Y:S01]  /*0780*/  IMAD.MOV.U32 R3, RZ, RZ, R13 ;  /* 0x000000ffff037224 */ /* 0x000fe200078e000d */
[----:B------:R-:W-:-:S07]  /*0790*/  MOV R11, 0x7b0 ;  /* 0x000007b0000b7802 */ /* 0x000fce0000000f00 */
[----:B------:R-:W-:Y:S05]  /*07a0*/  CALL.REL.NOINC `($__internal_2_$__cuda_sm3x_div_rn_noftz_f32_slowpath) ;  /* 0x0000000400a07944 */ /* 0x000fea0003c00000 */
[----:B------:R-:W-:-:S07]  /*07b0*/  MOV R4, R0 ;  /* 0x0000000000047202 */ /* 0x000fce0000000f00 */
.L_x_284:
        /* <DEDUP_REMOVED lines=14> */
.L_x_286:
[----:B------:R-:W-:Y:S05]  /*08a0*/  BSYNC.RECONVERGENT B0 ;  /* 0x0000000000007941 */ /* 0x000fea0003800200 */
.L_x_285:
[----:B------:R-:W0:Y:S01]  /*08b0*/  S2R R3, SR_TID.Y ;  /* 0x0000000000037919 */ /* 0x000e220000002200 */
        /* <DEDUP_REMOVED lines=12> */
[----:B------:R-:W-:Y:S01]  /*0980*/  IMAD R9, R3, UR8, R0 ;  /* 0x0000000803097c24 */ /* 0x000fe2000f8e0200 */
[----:B------:R-:W1:Y:S01]  /*0990*/  LDCU UR6, c[0x0][0x3e0] ;  /* 0x00007c00ff0677ac */ /* 0x000e620008000800 */
[----:B------:R-:W-:-:S05]  /*09a0*/  FADD R6, R6, -1 ;  /* 0xbf80000006067421 */ /* 0x000fca0000000000 */
[----:B------:R-:W2:Y:S01]  /*09b0*/  LDC.64 R2, c[0x0][0x3c0] ;  /* 0x0000f000ff027b82 */ /* 0x000ea20000000a00 */
[----:B0-----:R-:W-:-:S05]  /*09c0*/  IMAD.WIDE R4, R9, 0x4, R4 ;  /* 0x0000000409047825 */ /* 0x001fca00078e0204 */
[----:B------:R-:W3:Y:S01]  /*09d0*/  LDG.E R0, desc[UR4][R4.64] ;  /* 0x0000000404007981 */ /* 0x000ee2000c1e1900 */
[----:B-1----:R-:W-:Y:S01]  /*09e0*/  IMAD R14, R9, UR6, RZ ;  /* 0x00000006090e7c24 */ /* 0x002fe2000f8e02ff */
[----:B------:R-:W-:Y:S03]  /*09f0*/  BSSY.RECONVERGENT B0, `(.L_x_287) ;  /* 0x0000016000007945 */ /* 0x000fe60003800200 */
[----:B--2---:R-:W-:-:S04]  /*0a00*/  IMAD.WIDE R2, R14, 0x4, R2 ;  /* 0x000000040e027825 */ /* 0x004fc800078e0202 */
[----:B------:R-:W-:Y:S01]  /*0a10*/  FADD R12, R12, -1 ;  /* 0xbf8000000c0c7421 */ /* 0x000fe20000000000 */
[----:B------:R-:W-:Y:S01]  /*0a20*/  FADD R15, R7, -1 ;  /* 0xbf800000070f7421 */ /* 0x000fe20000000000 */
[----:B------:R-:W5:Y:S04]  /*0a30*/  LDG.E R13, desc[UR4][R2.64] ;  /* 0x00000004020d7981 */ /* 0x000f68000c1e1900 */
[----:B------:R-:W5:Y:S04]  /*0a40*/  LDG.E R10, desc[UR4][R2.64+0x4] ;  /* 0x00000404020a7981 */ /* 0x000f68000c1e1900 */
[----:B------:R0:W5:Y:S01]  /*0a50*/  LDG.E R8, desc[UR4][R2.64+0x8] ;  /* 0x0000080402087981 */ /* 0x000162000c1e1900 */
[----:B---3--:R-:W-:-:S04]  /*0a60*/  FADD R9, -R0, 1 ;  /* 0x3f80000000097421 */ /* 0x008fc80000000100 */
[----:B------:R-:W-:-:S04]  /*0a70*/  FFMA R17, R6, R9, 1 ;  /* 0x3f80000006117423 */ /* 0x000fc80000000009 */
[----:B------:R-:W1:Y:S02]  /*0a80*/  MUFU.RCP R0, R17 ;  /* 0x0000001100007308 */ /* 0x000e640000001000 */
[----:B-1----:R-:W-:-:S04]  /*0a90*/  FFMA R9, -R17, R0, 1 ;  /* 0x3f80000011097423 */ /* 0x002fc80000000100 */
[----:B------:R-:W-:Y:S01]  /*0aa0*/  FFMA R9, R0, R9, R0 ;  /* 0x0000000900097223 */ /* 0x000fe20000000000 */
[----:B------:R-:W-:-:S04]  /*0ab0*/  FADD R0, R6, 1 ;  /* 0x3f80000006007421 */ /* 0x000fc80000000000 */
[----:B------:R-:W1:Y:S01]  /*0ac0*/  FCHK P0, R0, R17 ;  /* 0x0000001100007302 */ /* 0x000e620000000000 */
[----:B------:R-:W-:-:S04]  /*0ad0*/  FFMA R6, R0, R9, RZ ;  /* 0x0000000900067223 */ /* 0x000fc800000000ff */
[----:B------:R-:W-:-:S04]  /*0ae0*/  FFMA R11, -R17, R6, R0 ;  /* 0x00000006110b7223 */ /* 0x000fc80000000100 */
[----:B0-----:R-:W-:Y:S01]  /*0af0*/  FFMA R2, R9, R11, R6 ;  /* 0x0000000b09027223 */ /* 0x001fe20000000006 */
[----:B-1----:R-:W-:Y:S06]  /*0b00*/  @!P0 BRA `(.L_x_288) ;  /* 0x0000000000108947 */ /* 0x002fec0003800000 */
[----:B------:R-:W-:Y:S02]  /*0b10*/  MOV R3, R17 ;  /* 0x0000001100037202 */ /* 0x000fe40000000f00 */
[----:B------:R-:W-:-:S07]  /*0b20*/  MOV R11, 0xb40 ;  /* 0x00000b40000b7802 */ /* 0x000fce0000000f00 */
[----:B-----5:R-:W-:Y:S05]  /*0b30*/  CALL.REL.NOINC `($__internal_2_$__cuda_sm3x_div_rn_noftz_f32_slowpath) ;  /* 0x0000000000bc7944 */ /* 0x020fea0003c00000 */
[----:B------:R-:W-:-:S07]  /*0b40*/  MOV R2, R0 ;  /* 0x0000000000027202 */ /* 0x000fce0000000f00 */
.L_x_288:
[----:B------:R-:W-:Y:S05]  /*0b50*/  BSYNC.RECONVERGENT B0 ;  /* 0x0000000000007941 */ /* 0x000fea0003800200 */
.L_x_287:
[----:B------:R-:W0:Y:S01]  /*0b60*/  LDC.64 R6, c[0x0][0x3d0] ;  /* 0x0000f400ff067b82 */ /* 0x000e220000000a00 */
[----:B-----5:R-:W-:Y:S01]  /*0b70*/  FMUL R13, R13, R2 ;  /* 0x000000020d0d7220 */ /* 0x020fe20000400000 */
[----:B0-----:R-:W-:-:S05]  /*0b80*/  IMAD.WIDE R6, R14, 0x4, R6 ;  /* 0x000000040e067825 */ /* 0x001fca00078e0206 */
[----:B------:R0:W-:Y:S04]  /*0b90*/  STG.E desc[UR4][R6.64], R13 ;  /* 0x0000000d06007986 */ /* 0x0001e8000c101904 */
[----:B------:R-:W2:Y:S01]  /*0ba0*/  LDG.E R0, desc[UR4][R4.64] ;  /* 0x0000000404007981 */ /* 0x000ea2000c1e1900 */
[----:B------:R-:W-:Y:S01]  /*0bb0*/  BSSY.RECONVERGENT B0, `(.L_x_289) ;  /* 0x0000010000007945 */ /* 0x000fe20003800200 */
[----:B--2---:R-:W-:-:S04]  /*0bc0*/  FADD R0, -R0, 1 ;  /* 0x3f80000000007421 */ /* 0x004fc80000000100 */
[C---:B------:R-:W-:Y:S01]  /*0bd0*/  FFMA R11, R15.reuse, R0, 1 ;  /* 0x3f8000000f0b7423 */ /* 0x040fe20000000000 */
        /* <DEDUP_REMOVED lines=9> */
[----:B------:R-:W-:Y:S01]  /*0c70*/  IMAD.MOV.U32 R3, RZ, RZ, R11 ;  /* 0x000000ffff037224 */ /* 0x000fe200078e000b */
[----:B------:R-:W-:-:S07]  /*0c80*/  MOV R11, 0xca0 ;  /* 0x00000ca0000b7802 */ /* 0x000fce0000000f00 */
[----:B------:R-:W-:Y:S05]  /*0c90*/  CALL.REL.NOINC `($__internal_2_$__cuda_sm3x_div_rn_noftz_f32_slowpath) ;  /* 0x0000000000647944 */ /* 0x000fea0003c00000 */
[----:B------:R-:W-:-:S07]  /*0ca0*/  MOV R3, R0 ;  /* 0x0000000000037202 */ /* 0x000fce0000000f00 */
.L_x_290:
[----:B------:R-:W-:Y:S05]  /*0cb0*/  BSYNC.RECONVERGENT B0 ;  /* 0x0000000000007941 */ /* 0x000fea0003800200 */
.L_x_289:
[----:B------:R-:W-:-:S05]  /*0cc0*/  FMUL R3, R10, R3 ;  /* 0x000000030a037220 */ /* 0x000fca0000400000 */
[----:B------:R0:W-:Y:S04]  /*0cd0*/  STG.E desc[UR4][R6.64+0x4], R3 ;  /* 0x0000040306007986 */ /* 0x0001e8000c101904 */
[----:B------:R-:W2:Y:S01]  /*0ce0*/  LDG.E R4, desc[UR4][R4.64] ;  /* 0x0000000404047981 */ /* 0x000ea2000c1e1900 */
[----:B------:R-:W-:Y:S01]  /*0cf0*/  FADD R0, R12, 1 ;  /* 0x3f8000000c007421 */ /* 0x000fe20000000000 */
[----:B------:R-:W-:Y:S01]  /*0d00*/  BSSY.RECONVERGENT B0, `(.L_x_291) ;  /* 0x000000f000007945 */ /* 0x000fe20003800200 */
[----:B--2---:R-:W-:-:S04]  /*0d10*/  FADD R9, -R4, 1 ;  /* 0x3f80000004097421 */ /* 0x004fc80000000100 */
[----:B------:R-:W-:-:S04]  /*0d20*/  FFMA R11, R12, R9, 1 ;  /* 0x3f8000000c0b7423 */ /* 0x000fc80000000009 */
        /* <DEDUP_REMOVED lines=8> */
[----:B------:R-:W-:Y:S02]  /*0db0*/  MOV R3, R11 ;  /* 0x0000000b00037202 */ /* 0x000fe40000000f00 */
[----:B------:R-:W-:-:S07]  /*0dc0*/  MOV R11, 0xde0 ;  /* 0x00000de0000b7802 */ /* 0x000fce0000000f00 */
[----:B------:R-:W-:Y:S05]  /*0dd0*/  CALL.REL.NOINC `($__internal_2_$__cuda_sm3x_div_rn_noftz_f32_slowpath) ;  /* 0x0000000000147944 */ /* 0x000fea0003c00000 */
[----:B------:R-:W-:-:S07]  /*0de0*/  MOV R9, R0 ;  /* 0x0000000000097202 */ /* 0x000fce0000000f00 */
.L_x_292:
[----:B------:R-:W-:Y:S05]  /*0df0*/  BSYNC.RECONVERGENT B0 ;  /* 0x0000000000007941 */ /* 0x000fea0003800200 */
.L_x_291:
[----:B------:R-:W-:-:S05]  /*0e00*/  FMUL R9, R8, R9 ;  /* 0x0000000908097220 */ /* 0x000fca0000400000 */
[----:B------:R-:W-:Y:S01]  /*0e10*/  STG.E desc[UR4][R6.64+0x8], R9 ;  /* 0x0000080906007986 */ /* 0x000fe2000c101904 */
[----:B------:R-:W-:Y:S05]  /*0e20*/  EXIT ;  /* 0x000000000000794d */ /* 0x000fea0003800000 */
        .weak           $__internal_2_$__cuda_sm3x_div_rn_noftz_f32_slowpath
        .type           $__internal_2_$__cuda_sm3x_div_rn_noftz_f32_slowpath,@function
        .size           $__internal_2_$__cuda_sm3x_div_rn_noftz_f32_slowpath,(.L_x_318 - $__internal_2_$__cuda_sm3x_div_rn_noftz_f32_slowpath)
$__internal_2_$__cuda_sm3x_div_rn_noftz_f32_slowpath:
[----:B------:R-:W-:Y:S01]  /*0e30*/  SHF.R.U32.HI R9, RZ, 0x17, R3 ;  /* 0x00000017ff097819 */ /* 0x000fe20000011603 */
[----:B------:R-:W-:Y:S01]  /*0e40*/  BSSY.RECONVERGENT B1, `(.L_x_293) ;  /* 0x0000062000017945 */ /* 0x000fe20003800200 */
[----:B------:R-:W-:Y:S02]  /*0e50*/  SHF.R.U32.HI R16, RZ, 0x17, R0 ;  /* 0x00000017ff107819 */ /* 0x000fe40000011600 */
[----:B------:R-:W-:Y:S02]  /*0e60*/  LOP3.LUT R9, R9, 0xff, RZ, 0xc0, !PT ;  /* 0x000000ff09097812 */ /* 0x000fe400078ec0ff */
[----:B------:R-:W-:Y:S02]  /*0e70*/  LOP3.LUT R16, R16, 0xff, RZ, 0xc0, !PT ;  /* 0x000000ff10107812 */ /* 0x000fe400078ec0ff */
[----:B------:R-:W-:Y:S02]  /*0e80*/  IADD3 R18, PT, PT, R9, -0x1, RZ ;  /* 0xffffffff09127810 */ /* 0x000fe40007ffe0ff */
[----:B------:R-:W-:-:S02]  /*0e90*/  IADD3 R17, PT, PT, R16, -0x1, RZ ;  /* 0xffffffff10117810 */ /* 0x000fc40007ffe0ff */
        /* <DEDUP_REMOVED lines=22> */
[----:B------:R-:W-:Y:S01]  /*1000*/  @P0 IMAD.MOV.U32 R2, RZ, RZ, RZ ;  /* 0x000000ffff020224 */ /* 0x000fe200078e00ff */
[----:B------:R-:W-:Y:S01]  /*1010*/  @!P0 MOV R2, 0xffffffc0 ;  /* 0xffffffc000028802 */ /* 0x000fe20000000f00 */
[----:B------:R-:W-:Y:S01]  /*1020*/  @!P0 FFMA R0, R0, 1.84467440737095516160e+19, RZ ;  /* 0x5f80000000008823 */ /* 0x000fe200000000ff */
[----:B------:R-:W-:Y:S02]  /*1030*/  @!P1 FFMA R3, R3, 1.84467440737095516160e+19, RZ ;  /* 0x5f80000003039823 */ /* 0x000fe400000000ff */
[----:B------:R-:W-:-:S07]  /*1040*/  @!P1 IADD3 R2, PT, PT, R2, 0x40, RZ ;  /* 0x0000004002029810 */ /* 0x000fce0007ffe0ff */
.L_x_294:
[----:B------:R-:W-:Y:S01]  /*1050*/  LEA R18, R9, 0xc0800000, 0x17 ;  /* 0xc080000009127811 */ /* 0x000fe200078eb8ff */
[----:B------:R-:W-:Y:S01]  /*1060*/  BSSY.RECONVERGENT B2, `(.L_x_299) ;  /* 0x0000036000027945 */ /* 0x000fe20003800200 */
[----:B------:R-:W-:Y:S02]  /*1070*/  IADD3 R16, PT, PT, R16, -0x7f, RZ ;  /* 0xffffff8110107810 */ /* 0x000fe40007ffe0ff */
[----:B------:R-:W-:-:S03]  /*1080*/  IADD3 R19, PT, PT, -R18, R3, RZ ;  /* 0x0000000312137210 */ /* 0x000fc60007ffe1ff */
[C---:B------:R-:W-:Y:S01]  /*1090*/  IMAD R0, R16.reuse, -0x800000, R0 ;  /* 0xff80000010007824 */ /* 0x040fe200078e0200 */
[----:B------:R0:W1:Y:S01]  /*10a0*/  MUFU.RCP R18, R19 ;  /* 0x0000001300127308 */ /* 0x0000620000001000 */
[----:B------:R-:W-:Y:S01]  /*10b0*/  FADD.FTZ R17, -R19, -RZ ;  /* 0x800000ff13117221 */ /* 0x000fe20000010100 */
[----:B0-----:R-:W-:-:S04]  /*10c0*/  IADD3 R19, PT, PT, R16, 0x7f, -R9 ;  /* 0x0000007f10137810 */ /* 0x001fc80007ffe809 */
[----:B------:R-:W-:Y:S01]  /*10d0*/  IADD3 R19, PT, PT, R19, R2, RZ ;  /* 0x0000000213137210 */ /* 0x000fe20007ffe0ff */
[----:B-1----:R-:W-:-:S04]  /*10e0*/  FFMA R3, R18, R17, 1 ;  /* 0x3f80000012037423 */ /* 0x002fc80000000011 */
        /* <DEDUP_REMOVED lines=19> */
[-CC-:B------:R-:W-:Y:S01]  /*1220*/  FFMA.RZ R2, R3, R17.reuse, R18.reuse ;  /* 0x0000001103027223 */ /* 0x180fe2000000c012 */
[C---:B------:R-:W-:Y:S02]  /*1230*/  ISETP.NE.AND P2, PT, R9.reuse, RZ, PT ;  /* 0x000000ff0900720c */ /* 0x040fe40003f45270 */
[----:B------:R-:W-:Y:S02]  /*1240*/  ISETP.NE.AND P1, PT, R9, RZ, PT ;  /* 0x000000ff0900720c */ /* 0x000fe40003f25270 */
[----:B------:R-:W-:Y:S01]  /*1250*/  LOP3.LUT R16, R2, 0x7fffff, RZ, 0xc0, !PT ;  /* 0x007fffff02107812 */ /* 0x000fe200078ec0ff */
[CCC-:B------:R-:W-:Y:S01]  /*1260*/  FFMA.RP R2, R3.reuse, R17.reuse, R18.reuse ;  /* 0x0000001103027223 */ /* 0x1c0fe20000008012 */
[----:B------:R-:W-:Y:S01]  /*1270*/  FFMA.RM R3, R3, R17, R18 ;  /* 0x0000001103037223 */ /* 0x000fe20000004012 */
[----:B------:R-:W-:Y:S02]  /*1280*/  IADD3 R17, PT, PT, R9, 0x20, RZ ;  /* 0x0000002009117810 */ /* 0x000fe40007ffe0ff */
[----:B------:R-:W-:-:S02]  /*1290*/  LOP3.LUT R16, R16, 0x800000, RZ, 0xfc, !PT ;  /* 0x0080000010107812 */ /* 0x000fc400078efcff */
[----:B------:R-:W-:Y:S02]  /*12a0*/  IADD3 R9, PT, PT, -R9, RZ, RZ ;  /* 0x000000ff09097210 */ /* 0x000fe40007ffe1ff */
[----:B------:R-:W-:Y:S02]  /*12b0*/  SHF.L.U32 R17, R16, R17, RZ ;  /* 0x0000001110117219 */ /* 0x000fe400000006ff */
[----:B------:R-:W-:Y:S02]  /*12c0*/  FSETP.NEU.FTZ.AND P0, PT, R2, R3, PT ;  /* 0x000000030200720b */ /* 0x000fe40003f1d000 */
[----:B------:R-:W-:Y:S02]  /*12d0*/  SEL R3, R9, RZ, P2 ;  /* 0x000000ff09037207 */ /* 0x000fe40001000000 */
[----:B------:R-:W-:Y:S02]  /*12e0*/  ISETP.NE.AND P1, PT, R17, RZ, P1 ;  /* 0x000000ff1100720c */ /* 0x000fe40000f25270 */
[----:B------:R-:W-:-:S02]  /*12f0*/  SHF.R.U32.HI R3, RZ, R3, R16 ;  /* 0x00000003ff037219 */ /* 0x000fc40000011610 */
[----:B------:R-:W-:Y:S02]  /*1300*/  PLOP3.LUT P0, PT, P0, P1, PT, 0xf8, 0x8f ;  /* 0x00000000008f781c */ /* 0x000fe40000703f70 */
[----:B------:R-:W-:Y:S02]  /*1310*/  SHF.R.U32.HI R9, RZ, 0x1, R3 ;  /* 0x00000001ff097819 */ /* 0x000fe40000011603 */
[----:B------:R-:W-:-:S04]  /*1320*/  SEL R2, RZ, 0x1, !P0 ;  /* 0x00000001ff027807 */ /* 0x000fc80004000000 */
[----:B------:R-:W-:-:S04]  /*1330*/  LOP3.LUT R2, R2, 0x1, R9, 0xf8, !PT ;  /* 0x0000000102027812 */ /* 0x000fc800078ef809 */
[----:B------:R-:W-:-:S04]  /*1340*/  LOP3.LUT R2, R2, R3, RZ, 0xc0, !PT ;  /* 0x0000000302027212 */ /* 0x000fc800078ec0ff */
[----:B------:R-:W-:-:S04]  /*1350*/  IADD3 R9, PT, PT, R9, R2, RZ ;  /* 0x0000000209097210 */ /* 0x000fc80007ffe0ff */
[----:B------:R-:W-:Y:S01]  /*1360*/  LOP3.LUT R0, R9, R0, RZ, 0xfc, !PT ;  /* 0x0000000009007212 */ /* 0x000fe200078efcff */
[----:B------:R-:W-:Y:S06]  /*1370*/  BRA `(.L_x_302) ;  /* 0x0000000000107947 */ /* 0x000fec0003800000 */
.L_x_301:
[----:B------:R-:W-:-:S04]  /*1380*/  LOP3.LUT R0, R0, 0x80000000, RZ, 0xc0, !PT ;  /* 0x8000000000007812 */ /* 0x000fc800078ec0ff */
[----:B------:R-:W-:Y:S01]  /*1390*/  LOP3.LUT R0, R0, 0x7f800000, RZ, 0xfc, !PT ;  /* 0x7f80000000007812 */ /* 0x000fe200078efcff */
[----:B------:R-:W-:Y:S06]  /*13a0*/  BRA `(.L_x_302) ;  /* 0x0000000000047947 */ /* 0x000fec0003800000 */
.L_x_300:
[----:B------:R-:W-:-:S07]  /*13b0*/  LEA R0, R19, R0, 0x17 ;  /* 0x0000000013007211 */ /* 0x000fce00078eb8ff */
.L_x_302:
[----:B------:R-:W-:Y:S05]  /*13c0*/  BSYNC.RECONVERGENT B2 ;  /* 0x0000000000027941 */ /* 0x000fea0003800200 */
.L_x_299:
[----:B------:R-:W-:Y:S05]  /*13d0*/  BRA `(.L_x_303) ;  /* 0x0000000000207947 */ /* 0x000fea0003800000 */
.L_x_298:
[----:B------:R-:W-:-:S04]  /*13e0*/  LOP3.LUT R0, R3, 0x80000000, R0, 0x48, !PT ;  /* 0x8000000003007812 */ /* 0x000fc800078e4800 */
[----:B------:R-:W-:Y:S01]  /*13f0*/  LOP3.LUT R0, R0, 0x7f800000, RZ, 0xfc, !PT ;  /* 0x7f80000000007812 */ /* 0x000fe200078efcff */
[----:B------:R-:W-:Y:S06]  /*1400*/  BRA `(.L_x_303) ;  /* 0x0000000000147947 */ /* 0x000fec0003800000 */
.L_x_297:
[----:B------:R-:W-:Y:S01]  /*1410*/  LOP3.LUT R0, R3, 0x80000000, R0, 0x48, !PT ;  /* 0x8000000003007812 */ /* 0x000fe200078e4800 */
[----:B------:R-:W-:Y:S06]  /*1420*/  BRA `(.L_x_303) ;  /* 0x00000000000c7947 */ /* 0x000fec0003800000 */
.L_x_296:
[----:B------:R-:W0:Y:S01]  /*1430*/  MUFU.RSQ R0, -QNAN ;  /* 0xffc0000000007908 */ /* 0x000e220000001400 */
[----:B------:R-:W-:Y:S05]  /*1440*/  BRA `(.L_x_303) ;  /* 0x0000000000047947 */ /* 0x000fea0003800000 */
.L_x_295:
[----:B------:R-:W-:-:S07]  /*1450*/  FADD.FTZ R0, R0, R3 ;  /* 0x0000000300007221 */ /* 0x000fce0000010000 */
.L_x_303:
[----:B------:R-:W-:Y:S05]  /*1460*/  BSYNC.RECONVERGENT B1 ;  /* 0x0000000000017941 */ /* 0x000fea0003800200 */
.L_x_293:
[----:B------:R-:W-:Y:S01]  /*1470*/  HFMA2 R3, -RZ, RZ, 0, 0 ;  /* 0x00000000ff037431 */ /* 0x000fe200000001ff */
[----:B------:R-:W-:-:S04]  /*1480*/  MOV R2, R11 ;  /* 0x0000000b00027202 */ /* 0x000fc80000000f00 */
[----:B0-----:R-:W-:Y:S05]  /*1490*/  RET.REL.NODEC R2 `(_Z21calculate_final_imagePfS_S_S_S_S_S_S_S_S_S_iii) ;  /* 0xffffffe802d87950 */ /* 0x001fea0003c3ffff */
.L_x_304:
        /* <DEDUP_REMOVED lines=14> */
.L_x_318:


//--------------------- .text._Z19sum_up_arrays_naivePfS_iii --------------------------
	.section	.text._Z19sum_up_arrays_naivePfS_iii,"ax",@progbits
	.align	128
        .global         _Z19sum_up_arrays_naivePfS_iii
        .type           _Z19sum_up_arrays_naivePfS_iii,@function
        .size           _Z19sum_up_arrays_naivePfS_iii,(.L_x_330 - _Z19sum_up_arrays_naivePfS_iii)
        .other          _Z19sum_up_arrays_naivePfS_iii,@"STO_CUDA_ENTRY STV_DEFAULT"
_Z19sum_up_arrays_naivePfS_iii:
.text._Z19sum_up_arrays_naivePfS_iii:
[----:B------:R-:W-:Y:S01]  /*0000*/  LDC R1, c[0x0][0x37c] ;  /* 0x0000df00ff017b82 */ /* 0x000fe20000000800 */
[----:B------:R-:W0:Y:S07]  /*0010*/  S2R R7, SR_TID.Y ;  /* 0x0000000000077919 */ /* 0x000e2e0000002200 */
[----:B------:R-:W1:Y:S01]  /*0020*/  LDC R3, c[0x0][0x360] ;  /* 0x0000d800ff037b82 */ /* 0x000e620000000800 */
[----:B------:R-:W2:Y:S01]  /*0030*/  LDCU UR6, c[0x0][0x398] ;  /* 0x00007300ff0677ac */ /* 0x000ea20008000800 */
[----:B------:R-:W-:Y:S01]  /*0040*/  BSSY.RECONVERGENT B0, `(.L_x_305) ;  /* 0x0000015000007945 */ /* 0x000fe20003800200 */
[----:B------:R-:W1:Y:S01]  /*0050*/  S2R R0, SR_TID.X ;  /* 0x0000000000007919 */ /* 0x000e620000002100 */
[----:B------:R-:W3:Y:S04]  /*0060*/  LDCU UR7, c[0x0][0x394] ;  /* 0x00007280ff0777ac */ /* 0x000ee80008000800 */
[----:B------:R-:W0:Y:S08]  /*0070*/  S2UR UR5, SR_CTAID.Y ;  /* 0x00000000000579c3 */ /* 0x000e300000002600 */
[----:B------:R-:W0:Y:S08]  /*0080*/  LDC R2, c[0x0][0x364] ;  /* 0x0000d900ff027b82 */ /* 0x000e300000000800 */
[----:B------:R-:W1:Y:S01]  /*0090*/  S2UR UR4, SR_CTAID.X ;  /* 0x00000000000479c3 */ /* 0x000e620000002500 */
[----:B0-----:R-:W-:-:S05]  /*00a0*/  IMAD R7, R2, UR5, R7 ;  /* 0x0000000502077c24 */ /* 0x001fca000f8e0207 */
[----:B--2---:R-:W-:Y:S01]  /*00b0*/  ISETP.GE.AND P0, PT, R7, UR6, PT ;  /* 0x0000000607007c0c */ /* 0x004fe2000bf06270 */
[----:B-1----:R-:W-:-:S05]  /*00c0*/  IMAD R0, R3, UR4, R0 ;  /* 0x0000000403007c24 */ /* 0x002fca000f8e0200 */
[----:B---3--:R-:W-:-:S13]  /*00d0*/  ISETP.GE.OR P0, PT, R0, UR7, P0 ;  /* 0x0000000700007c0c */ /* 0x008fda0008706670 */
[----:B------:R-:W-:Y:S05]  /*00e0*/  @P0 BRA `(.L_x_306) ;  /* 0x0000000000280947 */ /* 0x000fea0003800000 */
[----:B------:R-:W0:Y:S01]  /*00f0*/  LDC.64 R4, c[0x0][0x380] ;  /* 0x0000e000ff047b82 */ /* 0x000e220000000a00 */
[----:B------:R-:W1:Y:S01]  /*0100*/  LDCU.64 UR4, c[0x0][0x358] ;  /* 0x00006b00ff0477ac */ /* 0x000e620008000a00 */
[----:B------:R-:W-:-:S06]  /*0110*/  IMAD R7, R7, UR7, R0 ;  /* 0x0000000707077c24 */ /* 0x000fcc000f8e0200 */
[----:B------:R-:W2:Y:S01]  /*0120*/  LDC.64 R2, c[0x0][0x388] ;  /* 0x0000e200ff027b82 */ /* 0x000ea20000000a00 */
[----:B0-----:R-:W-:-:S06]  /*0130*/  IMAD.WIDE R4, R7, 0x4, R4 ;  /* 0x0000000407047825 */ /* 0x001fcc00078e0204 */
[----:B-1----:R-:W3:Y:S01]  /*0140*/  LDG.E R5, desc[UR4][R4.64] ;  /* 0x0000000404057981 */ /* 0x002ee2000c1e1900 */
[----:B--2---:R-:W-:-:S05]  /*0150*/  IMAD.WIDE R2, R7, 0x4, R2 ;  /* 0x0000000407027825 */ /* 0x004fca00078e0202 */
[----:B------:R-:W3:Y:S02]  /*0160*/  LDG.E R0, desc[UR4][R2.64] ;  /* 0x0000000402007981 */ /* 0x000ee4000c1e1900 */
[----:B---3--:R-:W-:-:S05]  /*0170*/  FADD R7, R0, R5 ;  /* 0x0000000500077221 */ /* 0x008fca0000000000 */
[----:B------:R0:W-:Y:S02]  /*0180*/  STG.E desc[UR4][R2.64], R7 ;  /* 0x0000000702007986 */ /* 0x0001e4000c101904 */
.L_x_306:
[----:B------:R-:W-:Y:S05]  /*0190*/  BSYNC.RECONVERGENT B0 ;  /* 0x0000000000007941 */ /* 0x000fea0003800200 */
.L_x_305:
[----:B------:R-:W-:Y:S06]  /*01a0*/  BAR.SYNC.DEFER_BLOCKING 0x0 ;  /* 0x0000000000007b1d */ /* 0x000fec0000010000 */
[----:B------:R-:W-:Y:S05]  /*01b0*/  EXIT ;  /* 0x000000000000794d */ /* 0x000fea0003800000 */
.L_x_307:
        /* <DEDUP_REMOVED lines=12> */
.L_x_330:


//--------------------- .text._Z27sum_up_arrays_by_reduction1PhPfi --------------------------
	.section	.text._Z27sum_up_arrays_by_reduction1PhPfi,"ax",@progbits
	.align	128
        .global         _Z27sum_up_arrays_by_reduction1PhPfi
        .type           _Z27sum_up_arrays_by_reduction1PhPfi,@function
        .size           _Z27sum_up_arrays_by_reduction1PhPfi,(.L_x_331 - _Z27sum_up_arrays_by_reduction1PhPfi)
        .other          _Z27sum_up_arrays_by_reduction1PhPfi,@"STO_CUDA_ENTRY STV_DEFAULT"
_Z27sum_up_arrays_by_reduction1PhPfi:
.text._Z27sum_up_arrays_by_reduction1PhPfi:
[----:B------:R-:W-:Y:S01]  /*0000*/  LDC R1, c[0x0][0x37c] ;  /* 0x0000df00ff017b82 */ /* 0x000fe20000000800 */
[----:B------:R-:W0:Y:S01]  /*0010*/  S2R R7, SR_CTAID.X ;  /* 0x0000000000077919 */ /* 0x000e220000002500 */
[----:B------:R-:W0:Y:S01]  /*0020*/  LDCU UR7, c[0x0][0x360] ;  /* 0x00006c00ff0777ac */ /* 0x000e220008000800 */
[----:B------:R-:W0:Y:S01]  /*0030*/  S2R R4, SR_TID.X ;  /* 0x0000000000047919 */ /* 0x000e220000002100 */
[----:B------:R-:W1:Y:S01]  /*0040*/  LDCU.64 UR4, c[0x0][0x380] ;  /* 0x00007000ff0477ac */ /* 0x000e620008000a00 */
[----:B------:R-:W2:Y:S01]  /*0050*/  LDCU.64 UR8, c[0x0][0x358] ;  /* 0x00006b00ff0877ac */ /* 0x000ea20008000a00 */
[----:B0-----:R-:W-:-:S05]  /*0060*/  IMAD R0, R7, UR7, R4 ;  /* 0x0000000707007c24 */ /* 0x001fca000f8e0204 */
[----:B-1----:R-:W-:-:S04]  /*0070*/  IADD3 R2, P0, PT, R0, UR4, RZ ;  /* 0x0000000400027c10 */ /* 0x002fc8000ff1e0ff */
[----:B------:R-:W-:-:S05]  /*0080*/  LEA.HI.X.SX32 R3, R0, UR5, 0x1, P0 ;  /* 0x0000000500037c11 */ /* 0x000fca00080f0eff */
[----:B--2---:R-:W2:Y:S01]  /*0090*/  LDG.E.U8 R2, desc[UR8][R2.64] ;  /* 0x0000000802027981 */ /* 0x004ea2000c1e1100 */
[----:B------:R-:W0:Y:S01]  /*00a0*/  S2UR UR5, SR_CgaCtaId ;  /* 0x00000000000579c3 */ /* 0x000e220000008800 */
[----:B------:R-:W-:Y:S01]  /*00b0*/  UMOV UR4, 0x400 ;  /* 0x0000040000047882 */ /* 0x000fe20000000000 */
[----:B------:R-:W-:Y:S01]  /*00c0*/  UISETP.GE.U32.AND UP0, UPT, UR7, 0x2, UPT ;  /* 0x000000020700788c */ /* 0x000fe2000bf06070 */
[----:B------:R-:W-:Y:S01]  /*00d0*/  ISETP.NE.AND P1, PT, R4, RZ, PT ;  /* 0x000000ff0400720c */ /* 0x000fe20003f25270 */
[----:B0-----:R-:W-:-:S06]  /*00e0*/  ULEA UR4, UR5, UR4, 0x18 ;  /* 0x0000000405047291 */ /* 0x001fcc000f8ec0ff */
[----:B------:R-:W-:Y:S02]  /*00f0*/  LEA R5, R4, UR4, 0x2 ;  /* 0x0000000404057c11 */ /* 0x000fe4000f8e10ff */
[----:B--2---:R-:W-:-:S05]  /*0100*/  I2FP.F32.U32 R0, R2 ;  /* 0x0000000200007245 */ /* 0x004fca0000201000 */
[----:B------:R0:W-:Y:S01]  /*0110*/  STS [R5], R0 ;  /* 0x0000000005007388 */ /* 0x0001e20000000800 */
[----:B------:R-:W-:Y:S05]  /*0120*/  BRA.U !UP0, `(.L_x_308) ;  /* 0x0000000108407547 */ /* 0x000fea000b800000 */
[----:B------:R-:W-:-:S05]  /*0130*/  UMOV UR5, 0x1 ;  /* 0x0000000100057882 */ /* 0x000fca0000000000 */
.L_x_309:
[----:B------:R-:W-:Y:S01]  /*0140*/  USHF.L.U32 UR6, UR5, 0x1, URZ ;  /* 0x0000000105067899 */ /* 0x000fe200080006ff */
[----:B------:R-:W-:Y:S03]  /*0150*/  BAR.SYNC.DEFER_BLOCKING 0x0 ;  /* 0x0000000000007b1d */ /* 0x000fe60000010000 */
[----:B------:R-:W-:Y:S02]  /*0160*/  UISETP.GE.U32.AND UP0, UPT, UR6, UR7, UPT ;  /* 0x000000070600728c */ /* 0x000fe4000bf06070 */
[----:B-1----:R-:W-:-:S05]  /*0170*/  IMAD R2, R4, UR6, RZ ;  /* 0x0000000604027c24 */ /* 0x002fca000f8e02ff */
[----:B------:R-:W-:-:S13]  /*0180*/  ISETP.GE.U32.AND P0, PT, R2, UR7, PT ;  /* 0x0000000702007c0c */ /* 0x000fda000bf06070 */
[C---:B0-----:R-:W-:Y:S01]  /*0190*/  @!P0 VIADD R0, R2.reuse, UR5 ;  /* 0x0000000502008c36 */ /* 0x041fe20008000000 */
[----:B------:R-:W-:Y:S01]  /*01a0*/  @!P0 LEA R2, R2, UR4, 0x2 ;  /* 0x0000000402028c11 */ /* 0x000fe2000f8e10ff */
[----:B------:R-:W-:-:S03]  /*01b0*/  UMOV UR5, UR6 ;  /* 0x0000000600057c82 */ /* 0x000fc60008000000 */
[----:B------:R-:W-:Y:S01]  /*01c0*/  @!P0 LEA R0, R0, UR4, 0x2 ;  /* 0x0000000400008c11 */ /* 0x000fe2000f8e10ff */
[----:B------:R-:W-:Y:S05]  /*01d0*/  @!P0 LDS R3, [R2] ;  /* 0x0000000002038984 */ /* 0x000fea0000000800 */
[----:B------:R-:W0:Y:S02]  /*01e0*/  @!P0 LDS R0, [R0] ;  /* 0x0000000000008984 */ /* 0x000e240000000800 */
[----:B0-----:R-:W-:-:S05]  /*01f0*/  @!P0 FADD R3, R0, R3 ;  /* 0x0000000300038221 */ /* 0x001fca0000000000 */
[----:B------:R1:W-:Y:S01]  /*0200*/  @!P0 STS [R2], R3 ;  /* 0x0000000302008388 */ /* 0x0003e20000000800 */
[----:B------:R-:W-:Y:S06]  /*0210*/  BAR.SYNC.DEFER_BLOCKING 0x0 ;  /* 0x0000000000007b1d */ /* 0x000fec0000010000 */
[----:B------:R-:W-:Y:S05]  /*0220*/  BRA.U !UP0, `(.L_x_309) ;  /* 0xfffffffd08c47547 */ /* 0x000fea000b83ffff */
.L_x_308:
[----:B------:R-:W-:Y:S05]  /*0230*/  @P1 EXIT ;  /* 0x000000000000194d */ /* 0x000fea0003800000 */
[----:B------:R-:W2:Y:S01]  /*0240*/  S2UR UR5, SR_CgaCtaId ;  /* 0x00000000000579c3 */ /* 0x000ea20000008800 */
[----:B------:R-:W-:-:S07]  /*0250*/  UMOV UR4, 0x400 ;  /* 0x0000040000047882 */ /* 0x000fce0000000000 */
[----:B-1----:R-:W1:Y:S01]  /*0260*/  LDC.64 R2, c[0x0][0x388] ;  /* 0x0000e200ff027b82 */ /* 0x002e620000000a00 */
[----:B--2---:R-:W-:Y:S01]  /*0270*/  ULEA UR4, UR5, UR4, 0x18 ;  /* 0x0000000405047291 */ /* 0x004fe2000f8ec0ff */
[----:B-1----:R-:W-:-:S08]  /*0280*/  IMAD.WIDE.U32 R2, R7, 0x4, R2 ;  /* 0x0000000407027825 */ /* 0x002fd000078e0002 */
[----:B0-----:R-:W0:Y:S04]  /*0290*/  LDS R5, [UR4] ;  /* 0x00000004ff057984 */ /* 0x001e280008000800 */
[----:B0-----:R-:W-:Y:S01]  /*02a0*/  STG.E desc[UR8][R2.64], R5 ;  /* 0x0000000502007986 */ /* 0x001fe2000c101908 */
[----:B------:R-:W-:Y:S05]  /*02b0*/  EXIT ;  /* 0x000000000000794d */ /* 0x000fea0003800000 */
.L_x_310:
        /* <DEDUP_REMOVED lines=12> */
.L_x_331:


//--------------------- .text._Z26sum_up_arrays_by_reductionPfS_i --------------------------
	.section	.text._Z26sum_up_arrays_by_reductionPfS_i,"ax",@progbits
	.align	128
        .global         _Z26sum_up_arrays_by_reductionPfS_i
        .type           _Z26sum_up_arrays_by_reductionPfS_i,@function
        .size           _Z26sum_up_arrays_by_reductionPfS_i,(.L_x_332 - _Z26sum_up_arrays_by_reductionPfS_i)
        .other          _Z26sum_up_arrays_by_reductionPfS_i,@"STO_CUDA_ENTRY STV_DEFAULT"
_Z26sum_up_arrays_by_reductionPfS_i:
.text._Z26sum_up_arrays_by_reductionPfS_i:
[----:B------:R-:W-:Y:S01]  /*0000*/  LDC R1, c[0x0][0x37c] ;  /* 0x0000df00ff017b82 */ /* 0x000fe20000000800 */
[----:B------:R-:W0:Y:S07]  /*0010*/  S2R R7, SR_CTAID.X ;  /* 0x0000000000077919 */ /* 0x000e2e0000002500 */
[----:B------:R-:W1:Y:S01]  /*0020*/  LDC.64 R2, c[0x0][0x380] ;  /* 0x0000e000ff027b82 */ /* 0x000e620000000a00 */
[----:B------:R-:W0:Y:S01]  /*0030*/  LDCU UR7, c[0x0][0x360] ;  /* 0x00006c00ff0777ac */ /* 0x000e220008000800 */
[----:B------:R-:W0:Y:S01]  /*0040*/  S2R R4, SR_TID.X ;  /* 0x0000000000047919 */ /* 0x000e220000002100 */
[----:B------:R-:W2:Y:S01]  /*0050*/  LDCU.64 UR8, c[0x0][0x358] ;  /* 0x00006b00ff0877ac */ /* 0x000ea20008000a00 */
[----:B0-----:R-:W-:-:S04]  /*0060*/  IMAD R5, R7, UR7, R4 ;  /* 0x0000000707057c24 */ /* 0x001fc8000f8e0204 */
[----:B-1----:R-:W-:-:S06]  /*0070*/  IMAD.WIDE R2, R5, 0x4, R2 ;  /* 0x0000000405027825 */ /* 0x002fcc00078e0202 */
[----:B--2---:R-:W2:Y:S01]  /*0080*/  LDG.E R2, desc[UR8][R2.64] ;  /* 0x0000000802027981 */ /* 0x004ea2000c1e1900 */
[----:B------:R-:W0:Y:S01]  /*0090*/  S2UR UR5, SR_CgaCtaId ;  /* 0x00000000000579c3 */ /* 0x000e220000008800 */
[----:B------:R-:W-:Y:S01]  /*00a0*/  UMOV UR4, 0x400 ;  /* 0x0000040000047882 */ /* 0x000fe20000000000 */
[----:B------:R-:W-:Y:S01]  /*00b0*/  UISETP.GE.U32.AND UP0, UPT, UR7, 0x2, UPT ;  /* 0x000000020700788c */ /* 0x000fe2000bf06070 */
[----:B------:R-:W-:Y:S01]  /*00c0*/  ISETP.NE.AND P1, PT, R4, RZ, PT ;  /* 0x000000ff0400720c */ /* 0x000fe20003f25270 */
[----:B0-----:R-:W-:-:S06]  /*00d0*/  ULEA UR4, UR5, UR4, 0x18 ;  /* 0x0000000405047291 */ /* 0x001fcc000f8ec0ff */
[----:B------:R-:W-:-:S05]  /*00e0*/  LEA R5, R4, UR4, 0x2 ;  /* 0x0000000404057c11 */ /* 0x000fca000f8e10ff */
[----:B--2---:R0:W-:Y:S01]  /*00f0*/  STS [R5], R2 ;  /* 0x0000000205007388 */ /* 0x0041e20000000800 */
[----:B------:R-:W-:Y:S05]  /*0100*/  BRA.U !UP0, `(.L_x_311) ;  /* 0x0000000108407547 */ /* 0x000fea000b800000 */
[----:B------:R-:W-:-:S05]  /*0110*/  UMOV UR5, 0x1 ;  /* 0x0000000100057882 */ /* 0x000fca0000000000 */
.L_x_312:
[----:B------:R-:W-:Y:S01]  /*0120*/  USHF.L.U32 UR6, UR5, 0x1, URZ ;  /* 0x0000000105067899 */ /* 0x000fe200080006ff */
[----:B------:R-:W-:Y:S03]  /*0130*/  BAR.SYNC.DEFER_BLOCKING 0x0 ;  /* 0x0000000000007b1d */ /* 0x000fe60000010000 */
[----:B------:R-:W-:Y:S02]  /*0140*/  UISETP.GE.U32.AND UP0, UPT, UR6, UR7, UPT ;  /* 0x000000070600728c */ /* 0x000fe4000bf06070 */
[----:B01----:R-:W-:-:S05]  /*0150*/  IMAD R2, R4, UR6, RZ ;  /* 0x0000000604027c24 */ /* 0x003fca000f8e02ff */
[----:B------:R-:W-:-:S13]  /*0160*/  ISETP.GE.U32.AND P0, PT, R2, UR7, PT ;  /* 0x0000000702007c0c */ /* 0x000fda000bf06070 */
[C---:B------:R-:W-:Y:S01]  /*0170*/  @!P0 IADD3 R0, PT, PT, R2.reuse, UR5, RZ ;  /* 0x0000000502008c10 */ /* 0x040fe2000fffe0ff */
[----:B------:R-:W-:Y:S01]  /*0180*/  UMOV UR5, UR6 ;  /* 0x0000000600057c82 */ /* 0x000fe20008000000 */
[----:B------:R-:W-:Y:S02]  /*0190*/  @!P0 LEA R2, R2, UR4, 0x2 ;  /* 0x0000000402028c11 */ /* 0x000fe4000f8e10ff */
[----:B------:R-:W-:-:S03]  /*01a0*/  @!P0 LEA R0, R0, UR4, 0x2 ;  /* 0x0000000400008c11 */ /* 0x000fc6000f8e10ff */
[----:B------:R-:W-:Y:S04]  /*01b0*/  @!P0 LDS R3, [R2] ;  /* 0x0000000002038984 */ /* 0x000fe80000000800 */
[----:B------:R-:W0:Y:S02]  /*01c0*/  @!P0 LDS R0, [R0] ;  /* 0x0000000000008984 */ /* 0x000e240000000800 */
[----:B0-----:R-:W-:-:S05]  /*01d0*/  @!P0 FADD R3, R0, R3 ;  /* 0x0000000300038221 */ /* 0x001fca0000000000 */
[----:B------:R1:W-:Y:S01]  /*01e0*/  @!P0 STS [R2], R3 ;  /* 0x0000000302008388 */ /* 0x0003e20000000800 */
[----:B------:R-:W-:Y:S06]  /*01f0*/  BAR.SYNC.DEFER_BLOCKING 0x0 ;  /* 0x0000000000007b1d */ /* 0x000fec0000010000 */
[----:B------:R-:W-:Y:S05]  /*0200*/  BRA.U !UP0, `(.L_x_312) ;  /* 0xfffffffd08c47547 */ /* 0x000fea000b83ffff */
.L_x_311:
[----:B------:R-:W-:Y:S05]  /*0210*/  @P1 EXIT ;  /* 0x000000000000194d */ /* 0x000fea0003800000 */
[----:B------:R-:W2:Y:S01]  /*0220*/  S2UR UR5, SR_CgaCtaId ;  /* 0x00000000000579c3 */ /* 0x000ea20000008800 */
[----:B------:R-:W-:-:S07]  /*0230*/  UMOV UR4, 0x400 ;  /* 0x0000040000047882 */ /* 0x000fce0000000000 */
[----:B01----:R-:W0:Y:S01]  /*0240*/  LDC.64 R2, c[0x0][0x388] ;  /* 0x0000e200ff027b82 */ /* 0x003e220000000a00 */
[----:B--2---:R-:W-:Y:S01]  /*0250*/  ULEA UR4, UR5, UR4, 0x18 ;  /* 0x0000000405047291 */ /* 0x004fe2000f8ec0ff */
[----:B0-----:R-:W-:-:S08]  /*0260*/  IMAD.WIDE.U32 R2, R7, 0x4, R2 ;  /* 0x0000000407027825 */ /* 0x001fd000078e0002 */
[----:B------:R-:W0:Y:S04]  /*0270*/  LDS R5, [UR4] ;  /* 0x00000004ff057984 */ /* 0x000e280008000800 */
[----:B0-----:R-:W-:Y:S01]  /*0280*/  STG.E desc[UR8][R2.64], R5 ;  /* 0x0000000502007986 */ /* 0x001fe2000c101908 */
[----:B------:R-:W-:Y:S05]  /*0290*/  EXIT ;  /* 0x000000000000794d */ /* 0x000fea0003800000 */
.L_x_313:
        /* <DEDUP_REMOVED lines=14> */
.L_x_332:


//--------------------- .text._Z24multiply_rgbImage_byMaskPfS_S_S_S_S_S_S_S_iii --------------------------
	.section	.text._Z24multiply_rgbImage_byMaskPfS_S_S_S_S_S_S_S_iii,"ax",@progbits
	.align	128
        .global         _Z24multiply_rgbImage_byMaskPfS_S_S_S_S_S_S_S_iii
        .type           _Z24multiply_rgbImage_byMaskPfS_S_S_S_S_S_S_S_iii,@function
        .size           _Z24multiply_rgbImage_byMaskPfS_S_S_S_S_S_S_S_iii,(.L_x_333 - _Z24multiply_rgbImage_byMaskPfS_S_S_S_S_S_S_S_iii)
        .other          _Z24multiply_rgbImage_byMaskPfS_S_S_S_S_S_S_S_iii,@"STO_CUDA_ENTRY STV_DEFAULT"
_Z24multiply_rgbImage_byMaskPfS_S_S_S_S_S_S_S_iii:
.text._Z24multiply_rgbImage_byMaskPfS_S_S_S_S_S_S_S_iii:
        /* <DEDUP_REMOVED lines=14> */
[----:B------:R-:W1:Y:S01]  /*00e0*/  LDCU UR7, c[0x0][0x3d0] ;  /* 0x00007a00ff0777ac */ /* 0x000e620008000800 */
[----:B------:R-:W-:Y:S01]  /*00f0*/  IMAD R0, R3, UR6, R0 ;  /* 0x0000000603007c24 */ /* 0x000fe2000f8e0200 */
[----:B------:R-:W2:Y:S05]  /*0100*/  LDCU.64 UR4, c[0x0][0x358] ;  /* 0x00006b00ff0477ac */ /* 0x000eaa0008000a00 */
[----:B------:R-:W3:Y:S08]  /*0110*/  LDC.64 R8, c[0x0][0x380] ;  /* 0x0000e000ff087b82 */ /* 0x000ef00000000a00 */
[----:B------:R-:W4:Y:S01]  /*0120*/  LDC.64 R10, c[0x0][0x398] ;  /* 0x0000e600ff0a7b82 */ /* 0x000f220000000a00 */
[----:B-1----:R-:W-:-:S02]  /*0130*/  IMAD R3, R0, UR7, RZ ;  /* 0x0000000700037c24 */ /* 0x002fc4000f8e02ff */
[----:B0-----:R-:W-:-:S05]  /*0140*/  IMAD.WIDE R6, R0, 0x4, R6 ;  /* 0x0000000400067825 */ /* 0x001fca00078e0206 */
[----:B------:R-:W0:Y:S01]  /*0150*/  LDC.64 R12, c[0x0][0x3a0] ;  /* 0x0000e800ff0c7b82 */ /* 0x000e220000000a00 */
[----:B---3--:R-:W-:-:S07]  /*0160*/  IMAD.WIDE R8, R3, 0x4, R8 ;  /* 0x0000000403087825 */ /* 0x008fce00078e0208 */
[----:B------:R-:W1:Y:S01]  /*0170*/  LDC.64 R16, c[0x0][0x390] ;  /* 0x0000e400ff107b82 */ /* 0x000e620000000a00 */
[----:B--2---:R-:W2:Y:S04]  /*0180*/  LDG.E R3, desc[UR4][R6.64] ;  /* 0x0000000406037981 */ /* 0x004ea8000c1e1900 */
[----:B------:R-:W2:Y:S01]  /*0190*/  LDG.E R4, desc[UR4][R8.64] ;  /* 0x0000000408047981 */ /* 0x000ea2000c1e1900 */
[----:B----4-:R-:W-:-:S03]  /*01a0*/  IMAD.WIDE R10, R0, 0x4, R10 ;  /* 0x00000004000a7825 */ /* 0x010fc600078e020a */
[----:B------:R-:W3:Y:S01]  /*01b0*/  LDG.E R2, desc[UR4][R8.64+0x8] ;  /* 0x0000080408027981 */ /* 0x000ee2000c1e1900 */
[----:B--2---:R-:W-:-:S03]  /*01c0*/  FMUL R5, R4, R3 ;  /* 0x0000000304057220 */ /* 0x004fc60000400000 */
[----:B------:R1:W2:Y:S04]  /*01d0*/  LDG.E R3, desc[UR4][R8.64+0x4] ;  /* 0x0000040408037981 */ /* 0x0002a8000c1e1900 */
[----:B------:R4:W-:Y:S04]  /*01e0*/  STG.E desc[UR4][R10.64], R5 ;  /* 0x000000050a007986 */ /* 0x0009e8000c101904 */
[----:B------:R-:W2:Y:S01]  /*01f0*/  LDG.E R14, desc[UR4][R6.64] ;  /* 0x00000004060e7981 */ /* 0x000ea2000c1e1900 */
[----:B0-----:R-:W-:-:S04]  /*0200*/  IMAD.WIDE R12, R0, 0x4, R12 ;  /* 0x00000004000c7825 */ /* 0x001fc800078e020c */
[----:B-1----:R-:W-:Y:S01]  /*0210*/  IMAD.WIDE R8, R0, 0x4, R16 ;  /* 0x0000000400087825 */ /* 0x002fe200078e0210 */
[----:B----4-:R-:W0:Y:S03]  /*0220*/  LDC.64 R10, c[0x0][0x3b0] ;  /* 0x0000ec00ff0a7b82 */ /* 0x010e260000000a00 */
[----:B--2---:R-:W-:-:S05]  /*0230*/  FMUL R19, R3, R14 ;  /* 0x0000000e03137220 */ /* 0x004fca0000400000 */
[----:B------:R-:W1:Y:S01]  /*0240*/  LDC.64 R14, c[0x0][0x3a8] ;  /* 0x0000ea00ff0e7b82 */ /* 0x000e620000000a00 */
[----:B------:R2:W-:Y:S04]  /*0250*/  STG.E desc[UR4][R12.64], R19 ;  /* 0x000000130c007986 */ /* 0x0005e8000c101904 */
[----:B------:R-:W3:Y:S01]  /*0260*/  LDG.E R21, desc[UR4][R6.64] ;  /* 0x0000000406157981 */ /* 0x000ee2000c1e1900 */
[----:B-1----:R-:W-:-:S04]  /*0270*/  IMAD.WIDE R14, R0, 0x4, R14 ;  /* 0x00000004000e7825 */ /* 0x002fc800078e020e */
[----:B---3--:R-:W-:-:S05]  /*0280*/  FMUL R21, R2, R21 ;  /* 0x0000001502157220 */ /* 0x008fca0000400000 */
[----:B------:R1:W-:Y:S04]  /*0290*/  STG.E desc[UR4][R14.64], R21 ;  /* 0x000000150e007986 */ /* 0x0003e8000c101904 */
[----:B------:R-:W2:Y:S01]  /*02a0*/  LDG.E R5, desc[UR4][R8.64] ;  /* 0x0000000408057981 */ /* 0x000ea2000c1e1900 */
[----:B0-----:R-:W-:-:S04]  /*02b0*/  IMAD.WIDE R10, R0, 0x4, R10 ;  /* 0x00000004000a7825 */ /* 0x001fc800078e020a */
[----:B--2---:R-:W-:Y:S02]  /*02c0*/  FMUL R13, R4, R5 ;  /* 0x00000005040d7220 */ /* 0x004fe40000400000 */
[----:B------:R-:W0:Y:S03]  /*02d0*/  LDC.64 R4, c[0x0][0x3b8] ;  /* 0x0000ee00ff047b82 */ /* 0x000e260000000a00 */
[----:B------:R-:W-:Y:S04]  /*02e0*/  STG.E desc[UR4][R10.64], R13 ;  /* 0x0000000d0a007986 */ /* 0x000fe8000c101904 */
[----:B------:R-:W2:Y:S01]  /*02f0*/  LDG.E R6, desc[UR4][R8.64] ;  /* 0x0000000408067981 */ /* 0x000ea2000c1e1900 */
[----:B0-----:R-:W-:-:S04]  /*0300*/  IMAD.WIDE R4, R0, 0x4, R4 ;  /* 0x0000000400047825 */ /* 0x001fc800078e0204 */
[----:B--2---:R-:W-:Y:S02]  /*0310*/  FMUL R3, R3, R6 ;  /* 0x0000000603037220 */ /* 0x004fe40000400000 */
[----:B------:R-:W0:Y:S03]  /*0320*/  LDC.64 R6, c[0x0][0x3c0] ;  /* 0x0000f000ff067b82 */ /* 0x000e260000000a00 */
[----:B------:R-:W-:Y:S04]  /*0330*/  STG.E desc[UR4][R4.64], R3 ;  /* 0x0000000304007986 */ /* 0x000fe8000c101904 */
[----:B-1----:R-:W2:Y:S01]  /*0340*/  LDG.E R15, desc[UR4][R8.64] ;  /* 0x00000004080f7981 */ /* 0x002ea2000c1e1900 */
[----:B0-----:R-:W-:-:S04]  /*0350*/  IMAD.WIDE R6, R0, 0x4, R6 ;  /* 0x0000000400067825 */ /* 0x001fc800078e0206 */
[----:B--2---:R-:W-:-:S05]  /*0360*/  FMUL R15, R2, R15 ;  /* 0x0000000f020f7220 */ /* 0x004fca0000400000 */
[----:B------:R-:W-:Y:S01]  /*0370*/  STG.E desc[UR4][R6.64], R15 ;  /* 0x0000000f06007986 */ /* 0x000fe2000c101904 */
[----:B------:R-:W-:Y:S05]  /*0380*/  EXIT ;  /* 0x000000000000794d */ /* 0x000fea0003800000 */
.L_x_314:
        /* <DEDUP_REMOVED lines=15> */
.L_x_333:


//--------------------- .text._Z24multiply_rgbImage_byMaskPfPhS0_S_S_S_S_S_S_iii --------------------------
	.section	.text._Z24multiply_rgbImage_byMaskPfPhS0_S_S_S_S_S_S_iii,"ax",@progbits
	.align	128
        .global         _Z24multiply_rgbImage_byMaskPfPhS0_S_S_S_S_S_S_iii
        .type           _Z24multiply_rgbImage_byMaskPfPhS0_S_S_S_S_S_S_iii,@function
        .size           _Z24multiply_rgbImage_byMaskPfPhS0_S_S_S_S_S_S_iii,(.L_x_334 - _Z24multiply_rgbImage_byMaskPfPhS0_S_S_S_S_S_S_iii)
        .other          _Z24multiply_rgbImage_byMaskPfPhS0_S_S_S_S_S_S_iii,@"STO_CUDA_ENTRY STV_DEFAULT"
_Z24multiply_rgbImage_byMaskPfPhS0_S_S_S_S_S_S_iii:
.text._Z24multiply_rgbImage_byMaskPfPhS0_S_S_S_S_S_S_iii:
        /* <DEDUP_REMOVED lines=13> */
[----:B------:R-:W0:Y:S01]  /*00d0*/  LDCU.64 UR8, c[0x0][0x388] ;  /* 0x00007100ff0877ac */ /* 0x000e220008000a00 */
[----:B------:R-:W1:Y:S01]  /*00e0*/  LDC.64 R8, c[0x0][0x380] ;  /* 0x0000e000ff087b82 */ /* 0x000e620000000a00 */
[----:B------:R-:W-:Y:S01]  /*00f0*/  IMAD R0, R3, UR6, R0 ;  /* 0x0000000603007c24 */ /* 0x000fe2000f8e0200 */
[----:B------:R-:W2:Y:S04]  /*0100*/  LDCU UR7, c[0x0][0x3d0] ;  /* 0x00007a00ff0777ac */ /* 0x000ea80008000800 */
[----:B------:R-:W-:Y:S01]  /*0110*/  SHF.R.S32.HI R16, RZ, 0x1f, R0 ;  /* 0x0000001fff107819 */ /* 0x000fe20000011400 */
[----:B------:R-:W3:Y:S01]  /*0120*/  LDCU.64 UR4, c[0x0][0x358] ;  /* 0x00006b00ff0477ac */ /* 0x000ee20008000a00 */
[----:B------:R-:W4:Y:S08]  /*0130*/  LDC.64 R10, c[0x0][0x398] ;  /* 0x0000e600ff0a7b82 */ /* 0x000f300000000a00 */
[----:B------:R-:W5:Y:S01]  /*0140*/  LDC.64 R12, c[0x0][0x3a0] ;  /* 0x0000e800ff0c7b82 */ /* 0x000f620000000a00 */
[----:B0-----:R-:W-:-:S04]  /*0150*/  IADD3 R4, P0, PT, R0, UR8, RZ ;  /* 0x0000000800047c10 */ /* 0x001fc8000ff1e0ff */
[----:B------:R-:W-:Y:S01]  /*0160*/  IADD3.X R5, PT, PT, R16, UR9, RZ, P0, !PT ;  /* 0x0000000910057c10 */ /* 0x000fe200087fe4ff */
[C---:B--2---:R-:W-:Y:S01]  /*0170*/  IMAD R3, R0.reuse, UR7, RZ ;  /* 0x0000000700037c24 */ /* 0x044fe2000f8e02ff */
[----:B------:R-:W0:Y:S03]  /*0180*/  LDCU.64 UR8, c[0x0][0x390] ;  /* 0x00007200ff0877ac */ /* 0x000e260008000a00 */
[----:B-1----:R-:W-:Y:S01]  /*0190*/  IMAD.WIDE R8, R3, 0x4, R8 ;  /* 0x0000000403087825 */ /* 0x002fe200078e0208 */
[----:B---3--:R-:W2:Y:S04]  /*01a0*/  LDG.E.U8 R2, desc[UR4][R4.64] ;  /* 0x0000000404027981 */ /* 0x008ea8000c1e1100 */
[----:B------:R-:W3:Y:S01]  /*01b0*/  LDG.E R3, desc[UR4][R8.64] ;  /* 0x0000000408037981 */ /* 0x000ee2000c1e1900 */
[----:B----4-:R-:W-:-:S03]  /*01c0*/  IMAD.WIDE R10, R0, 0x4, R10 ;  /* 0x00000004000a7825 */ /* 0x010fc600078e020a */
[----:B------:R-:W4:Y:S01]  /*01d0*/  LDG.E R6, desc[UR4][R8.64+0x4] ;  /* 0x0000040408067981 */ /* 0x000f22000c1e1900 */
[----:B--2---:R-:W-:-:S05]  /*01e0*/  I2FP.F32.U32 R2, R2 ;  /* 0x0000000200027245 */ /* 0x004fca0000201000 */
[----:B---3--:R-:W-:Y:S02]  /*01f0*/  FMUL R7, R3, R2 ;  /* 0x0000000203077220 */ /* 0x008fe40000400000 */
[----:B------:R0:W2:Y:S04]  /*0200*/  LDG.E R2, desc[UR4][R8.64+0x8] ;  /* 0x0000080408027981 */ /* 0x0000a8000c1e1900 */
[----:B------:R-:W-:Y:S04]  /*0210*/  STG.E desc[UR4][R10.64], R7 ;  /* 0x000000070a007986 */ /* 0x000fe8000c101904 */
[----:B------:R-:W3:Y:S01]  /*0220*/  LDG.E.U8 R14, desc[UR4][R4.64] ;  /* 0x00000004040e7981 */ /* 0x000ee2000c1e1100 */
[----:B-----5:R-:W-:Y:S01]  /*0230*/  IMAD.WIDE R12, R0, 0x4, R12 ;  /* 0x00000004000c7825 */ /* 0x020fe200078e020c */
[----:B---3--:R-:W-:-:S05]  /*0240*/  I2FP.F32.U32 R15, R14 ;  /* 0x0000000e000f7245 */ /* 0x008fca0000201000 */
[----:B----4-:R-:W-:Y:S02]  /*0250*/  FMUL R17, R6, R15 ;  /* 0x0000000f06117220 */ /* 0x010fe40000400000 */
[----:B------:R-:W1:Y:S03]  /*0260*/  LDC.64 R14, c[0x0][0x3a8] ;  /* 0x0000ea00ff0e7b82 */ /* 0x000e660000000a00 */
[----:B------:R3:W-:Y:S04]  /*0270*/  STG.E desc[UR4][R12.64], R17 ;  /* 0x000000110c007986 */ /* 0x0007e8000c101904 */
[----:B------:R-:W4:Y:S01]  /*0280*/  LDG.E.U8 R18, desc[UR4][R4.64] ;  /* 0x0000000404127981 */ /* 0x000f22000c1e1100 */
[----:B0-----:R-:W-:-:S04]  /*0290*/  IADD3 R8, P0, PT, R0, UR8, RZ ;  /* 0x0000000800087c10 */ /* 0x001fc8000ff1e0ff */
[----:B------:R-:W-:Y:S01]  /*02a0*/  IADD3.X R9, PT, PT, R16, UR9, RZ, P0, !PT ;  /* 0x0000000910097c10 */ /* 0x000fe200087fe4ff */
[----:B---3--:R-:W0:Y:S01]  /*02b0*/  LDC.64 R12, c[0x0][0x3b0] ;  /* 0x0000ec00ff0c7b82 */ /* 0x008e220000000a00 */
[----:B-1----:R-:W-:Y:S01]  /*02c0*/  IMAD.WIDE R10, R0, 0x4, R14 ;  /* 0x00000004000a7825 */ /* 0x002fe200078e020e */
[----:B----4-:R-:W-:-:S05]  /*02d0*/  I2FP.F32.U32 R7, R18 ;  /* 0x0000001200077245 */ /* 0x010fca0000201000 */
[----:B--2---:R-:W-:-:S05]  /*02e0*/  FMUL R7, R2, R7 ;  /* 0x0000000702077220 */ /* 0x004fca0000400000 */
[----:B------:R1:W-:Y:S04]  /*02f0*/  STG.E desc[UR4][R10.64], R7 ;  /* 0x000000070a007986 */ /* 0x0003e8000c101904 */
[----:B------:R-:W2:Y:S01]  /*0300*/  LDG.E.U8 R14, desc[UR4][R8.64] ;  /* 0x00000004080e7981 */ /* 0x000ea2000c1e1100 */
[----:B0-----:R-:W-:Y:S02]  /*0310*/  IMAD.WIDE R4, R0, 0x4, R12 ;  /* 0x0000000400047825 */ /* 0x001fe400078e020c */
[----:B------:R-:W0:Y:S01]  /*0320*/  LDC.64 R12, c[0x0][0x3b8] ;  /* 0x0000ee00ff0c7b82 */ /* 0x000e220000000a00 */
[----:B--2---:R-:W-:-:S05]  /*0330*/  I2FP.F32.U32 R14, R14 ;  /* 0x0000000e000e7245 */ /* 0x004fca0000201000 */
[----:B------:R-:W-:-:S05]  /*0340*/  FMUL R3, R3, R14 ;  /* 0x0000000e03037220 */ /* 0x000fca0000400000 */
[----:B------:R-:W-:Y:S04]  /*0350*/  STG.E desc[UR4][R4.64], R3 ;  /* 0x0000000304007986 */ /* 0x000fe8000c101904 */
[----:B------:R-:W2:Y:S01]  /*0360*/  LDG.E.U8 R14, desc[UR4][R8.64] ;  /* 0x00000004080e7981 */ /* 0x000ea2000c1e1100 */
[----:B0-----:R-:W-:Y:S01]  /*0370*/  IMAD.WIDE R12, R0, 0x4, R12 ;  /* 0x00000004000c7825 */ /* 0x001fe200078e020c */
[----:B--2---:R-:W-:-:S05]  /*0380*/  I2FP.F32.U32 R15, R14 ;  /* 0x0000000e000f7245 */ /* 0x004fca0000201000 */
[----:B------:R-:W-:Y:S02]  /*0390*/  FMUL R15, R6, R15 ;  /* 0x0000000f060f7220 */ /* 0x000fe40000400000 */
[----:B-1----:R-:W0:Y:S03]  /*03a0*/  LDC.64 R6, c[0x0][0x3c0] ;  /* 0x0000f000ff067b82 */ /* 0x002e260000000a00 */
[----:B------:R-:W-:Y:S04]  /*03b0*/  STG.E desc[UR4][R12.64], R15 ;  /* 0x0000000f0c007986 */ /* 0x000fe8000c101904 */
[----:B------:R-:W2:Y:S01]  /*03c0*/  LDG.E.U8 R10, desc[UR4][R8.64] ;  /* 0x00000004080a7981 */ /* 0x000ea2000c1e1100 */
[----:B0-----:R-:W-:Y:S01]  /*03d0*/  IMAD.WIDE R6, R0, 0x4, R6 ;  /* 0x0000000400067825 */ /* 0x001fe200078e0206 */
[----:B--2---:R-:W-:-:S05]  /*03e0*/  I2FP.F32.U32 R11, R10 ;  /* 0x0000000a000b7245 */ /* 0x004fca0000201000 */
[----:B------:R-:W-:-:S05]  /*03f0*/  FMUL R11, R2, R11 ;  /* 0x0000000b020b7220 */ /* 0x000fca0000400000 */
[----:B------:R-:W-:Y:S01]  /*0400*/  STG.E desc[UR4][R6.64], R11 ;  /* 0x0000000b06007986 */ /* 0x000fe2000c101904 */
[----:B------:R-:W-:Y:S05]  /*0410*/  EXIT ;  /* 0x000000000000794d */ /* 0x000fea0003800000 */
.L_x_315:
        /* <DEDUP_REMOVED lines=14> */
.L_x_334:


//--------------------- .nv.shared._ZN3cub18CUB_300001_SM_10006detail6reduce28DeviceReduceSingleTileKernelINS2_10policy_hubIfyN4cuda3std3__44plusIfEEE10Policy1000EPfSC_iS9_ffNS7_10__identityEEEvT0_T1_T2_T3_T4_T6_ --------------------------
	.section	.nv.shared._ZN3cub18CUB_300001_SM_10006detail6reduce28DeviceReduceSingleTileKernelINS2_10policy_hubIfyN4cuda3std3__44plusIfEEE10Policy1000EPfSC_iS9_ffNS7_10__identityEEEvT0_T1_T2_T3_T4_T6_,"aw",@nobits
	.sectionflags	@""
	.align	16
.nv.shared._ZN3cub18CUB_300001_SM_10006detail6reduce28DeviceReduceSingleTileKernelINS2_10policy_hubIfyN4cuda3std3__44plusIfEEE10Policy1000EPfSC_iS9_ffNS7_10__identityEEEvT0_T1_T2_T3_T4_T6_:
	.zero		1072


//--------------------- .nv.shared.reserved.0     --------------------------
	.section	.nv.shared.reserved.0,"aw",@nobits
	.weak		__nv_reservedSMEM_offset_0_alias
	.size		__nv_reservedSMEM_offset_0_alias, 0, 64
	.other		__nv_reservedSMEM_offset_0_alias,@"STO_CUDA_RESERVED_SHARED STV_DEFAULT"
__nv_reservedSMEM_offset_0_alias:
	.zero		0
	.zero		64


//--------------------- .nv.global                --------------------------
	.section	.nv.global,"aw",@nobits
.nv.global:
	.type		_ZN34_INTERNAL_f8200008_4_k_cu_be664c476thrust24THRUST_300001_SM_1000_NS3seqE,@object
	.size		_ZN34_INTERNAL_f8200008_4_k_cu_be664c476thrust24THRUST_300001_SM_1000_NS3seqE,(_ZN34_INTERNAL_f8200008_4_k_cu_be664c474cuda3std3__48in_placeE - _ZN34_INTERNAL_f8200008_4_k_cu_be664c476thrust24THRUST_300001_SM_1000_NS3seqE)
_ZN34_INTERNAL_f8200008_4_k_cu_be664c476thrust24THRUST_300001_SM_1000_NS3seqE:
	.zero		1
	.type		_ZN34_INTERNAL_f8200008_4_k_cu_be664c474cuda3std3__48in_placeE,@object
	.size		_ZN34_INTERNAL_f8200008_4_k_cu_be664c474cuda3std3__48in_placeE,(_ZN34_INTERNAL_f8200008_4_k_cu_be664c474cuda3std6ranges3__45__cpo4sizeE - _ZN34_INTERNAL_f8200008_4_k_cu_be664c474cuda3std3__48in_placeE)
_ZN34_INTERNAL_f8200008_4_k_cu_be664c474cuda3std3__48in_placeE:
	.zero		1
	.type		_ZN34_INTERNAL_f8200008_4_k_cu_be664c474cuda3std6ranges3__45__cpo4sizeE,@object
	.size		_ZN34_INTERNAL_f8200008_4_k_cu_be664c474cuda3std6ranges3__45__cpo4sizeE,(_ZN34_INTERNAL_f8200008_4_k_cu_be664c476thrust24THRUST_300001_SM_1000_NS12placeholders2_3E - _ZN34_INTERNAL_f8200008_4_k_cu_be664c474cuda3std6ranges3__45__cpo4sizeE)
_ZN34_INTERNAL_f8200008_4_k_cu_be664c474cuda3std6ranges3__45__cpo4sizeE:
	.zero		1
	.type		_ZN34_INTERNAL_f8200008_4_k_cu_be664c476thrust24THRUST_300001_SM_1000_NS12placeholders2_3E,@object
	.size		_ZN34_INTERNAL_f8200008_4_k_cu_be664c476thrust24THRUST_300001_SM_1000_NS12placeholders2_3E,(_ZN34_INTERNAL_f8200008_4_k_cu_be664c474cuda3std3__45__cpo6cbeginE - _ZN34_INTERNAL_f8200008_4_k_cu_be664c476thrust24THRUST_300001_SM_1000_NS12placeholders2_3E)
_ZN34_INTERNAL_f8200008_4_k_cu_be664c476thrust24THRUST_300001_SM_1000_NS12placeholders2_3E:
	.zero		1
	.type		_ZN34_INTERNAL_f8200008_4_k_cu_be664c474cuda3std3__45__cpo6cbeginE,@object
	.size		_ZN34_INTERNAL_f8200008_4_k_cu_be664c474cuda3std3__45__cpo6cbeginE,(_ZN34_INTERNAL_f8200008_4_k_cu_be664c474cuda3std6ranges3__45__cpo6cbeginE - _ZN34_INTERNAL_f8200008_4_k_cu_be664c474cuda3std3__45__cpo6cbeginE)
_ZN34_INTERNAL_f8200008_4_k_cu_be664c474cuda3std3__45__cpo6cbeginE:
	.zero		1
	.type		_ZN34_INTERNAL_f8200008_4_k_cu_be664c474cuda3std6ranges3__45__cpo6cbeginE,@object
	.size		_ZN34_INTERNAL_f8200008_4_k_cu_be664c474cuda3std6ranges3__45__cpo6cbeginE,(_ZN34_INTERNAL_f8200008_4_k_cu_be664c476thrust24THRUST_300001_SM_1000_NS12placeholders2_7E - _ZN34_INTERNAL_f8200008_4_k_cu_be664c474cuda3std6ranges3__45__cpo6cbeginE)
_ZN34_INTERNAL_f8200008_4_k_cu_be664c474cuda3std6ranges3__45__cpo6cbeginE:
	.zero		1
	.type		_ZN34_INTERNAL_f8200008_4_k_cu_be664c476thrust24THRUST_300001_SM_1000_NS12placeholders2_7E,@object
	.size		_ZN34_INTERNAL_f8200008_4_k_cu_be664c476thrust24THRUST_300001_SM_1000_NS12placeholders2_7E,(_ZN34_INTERNAL_f8200008_4_k_cu_be664c474cuda3std3__45__cpo7crbeginE - _ZN34_INTERNAL_f8200008_4_k_cu_be664c476thrust24THRUST_300001_SM_1000_NS12placeholders2_7E)
_ZN34_INTERNAL_f8200008_4_k_cu_be664c476thrust24THRUST_300001_SM_1000_NS12placeholders2_7E:
	.zero		1
	.type		_ZN34_INTERNAL_f8200008_4_k_cu_be664c474cuda3std3__45__cpo7crbeginE,@object
	.size		_ZN34_INTERNAL_f8200008_4_k_cu_be664c474cuda3std3__45__cpo7crbeginE,(_ZN34_INTERNAL_f8200008_4_k_cu_be664c474cuda3std6ranges3__45__cpo4nextE - _ZN34_INTERNAL_f8200008_4_k_cu_be664c474cuda3std3__45__cpo7crbeginE)
_ZN34_INTERNAL_f8200008_4_k_cu_be664c474cuda3std3__45__cpo7crbeginE:
	.zero		1
	.type		_ZN34_INTERNAL_f8200008_4_k_cu_be664c474cuda3std6ranges3__45__cpo4nextE,@object
	.size		_ZN34_INTERNAL_f8200008_4_k_cu_be664c474cuda3std6ranges3__45__cpo4nextE,(_ZN34_INTERNAL_f8200008_4_k_cu_be664c474cuda3std6ranges3__45__cpo4swapE - _ZN34_INTERNAL_f8200008_4_k_cu_be664c474cuda3std6ranges3__45__cpo4nextE)
_ZN34_INTERNAL_f8200008_4_k_cu_be664c474cuda3std6ranges3__45__cpo4nextE:
	.zero		1
	.type		_ZN34_INTERNAL_f8200008_4_k_cu_be664c474cuda3std6ranges3__45__cpo4swapE,@object
	.size		_ZN34_INTERNAL_f8200008_4_k_cu_be664c474cuda3std6ranges3__45__cpo4swapE,(_ZN34_INTERNAL_f8200008_4_k_cu_be664c476thrust24THRUST_300001_SM_1000_NS8cuda_cub10par_nosyncE - _ZN34_INTERNAL_f8200008_4_k_cu_be664c474cuda3std6ranges3__45__cpo4swapE)
_ZN34_INTERNAL_f8200008_4_k_cu_be664c474cuda3std6ranges3__45__cpo4swapE:
	.zero		1
	.type		_ZN34_INTERNAL_f8200008_4_k_cu_be664c476thrust24THRUST_300001_SM_1000_NS8cuda_cub10par_nosyncE,@object
	.size		_ZN34_INTERNAL_f8200008_4_k_cu_be664c476thrust24THRUST_300001_SM_1000_NS8cuda_cub10par_nosyncE,(_ZN34_INTERNAL_f8200008_4_k_cu_be664c476thrust24THRUST_300001_SM_1000_NS12placeholders2_9E - _ZN34_INTERNAL_f8200008_4_k_cu_be664c476thrust24THRUST_300001_SM_1000_NS8cuda_cub10par_nosyncE)
_ZN34_INTERNAL_f8200008_4_k_cu_be664c476thrust24THRUST_300001_SM_1000_NS8cuda_cub10par_nosyncE:
	.zero		1
	.type		_ZN34_INTERNAL_f8200008_4_k_cu_be664c476thrust24THRUST_300001_SM_1000_NS12placeholders2_9E,@object
	.size		_ZN34_INTERNAL_f8200008_4_k_cu_be664c476thrust24THRUST_300001_SM_1000_NS12placeholders2_9E,(_ZN34_INTERNAL_f8200008_4_k_cu_be664c474cuda3std3__436_GLOBAL__N__f8200008_4_k_cu_be664c476ignoreE - _ZN34_INTERNAL_f8200008_4_k_cu_be664c476thrust24THRUST_300001_SM_1000_NS12placeholders2_9E)
_ZN34_INTERNAL_f8200008_4_k_cu_be664c476thrust24THRUST_300001_SM_1000_NS12placeholders2_9E:
	.zero		1
	.type		_ZN34_INTERNAL_f8200008_4_k_cu_be664c474cuda3std3__436_GLOBAL__N__f8200008_4_k_cu_be664c476ignoreE,@object
	.size		_ZN34_INTERNAL_f8200008_4_k_cu_be664c474cuda3std3__436_GLOBAL__N__f8200008_4_k_cu_be664c476ignoreE,(_ZN34_INTERNAL_f8200008_4_k_cu_be664c474cuda3std6ranges3__45__cpo4dataE - _ZN34_INTERNAL_f8200008_4_k_cu_be664c474cuda3std3__436_GLOBAL__N__f8200008_4_k_cu_be664c476ignoreE)
_ZN34_INTERNAL_f8200008_4_k_cu_be664c474cuda3std3__436_GLOBAL__N__f8200008_4_k_cu_be664c476ignoreE:
	.zero		1
	.type		_ZN34_INTERNAL_f8200008_4_k_cu_be664c474cuda3std6ranges3__45__cpo4dataE,@object
	.size		_ZN34_INTERNAL_f8200008_4_k_cu_be664c474cuda3std6ranges3__45__cpo4dataE,(_ZN34_INTERNAL_f8200008_4_k_cu_be664c476thrust24THRUST_300001_SM_1000_NS12placeholders2_1E - _ZN34_INTERNAL_f8200008_4_k_cu_be664c474cuda3std6ranges3__45__cpo4dataE)
_ZN34_INTERNAL_f8200008_4_k_cu_be664c474cuda3std6ranges3__45__cpo4dataE:
	.zero		1
	.type		_ZN34_INTERNAL_f8200008_4_k_cu_be664c476thrust24THRUST_300001_SM_1000_NS12placeholders2_1E,@object
	.size		_ZN34_INTERNAL_f8200008_4_k_cu_be664c476thrust24THRUST_300001_SM_1000_NS12placeholders2_1E,(_ZN34_INTERNAL_f8200008_4_k_cu_be664c474cuda3std3__45__cpo5beginE - _ZN34_INTERNAL_f8200008_4_k_cu_be664c476thrust24THRUST_300001_SM_1000_NS12placeholders2_1E)
_ZN34_INTERNAL_f8200008_4_k_cu_be664c476thrust24THRUST_300001_SM_1000_NS12placeholders2_1E:
	.zero		1
	.type		_ZN34_INTERNAL_f8200008_4_k_cu_be664c474cuda3std3__45__cpo5beginE,@object
	.size		_ZN34_INTERNAL_f8200008_4_k_cu_be664c474cuda3std3__45__cpo5beginE,(_ZN34_INTERNAL_f8200008_4_k_cu_be664c474cuda3std6ranges3__45__cpo5beginE - _ZN34_INTERNAL_f8200008_4_k_cu_be664c474cuda3std3__45__cpo5beginE)
_ZN34_INTERNAL_f8200008_4_k_cu_be664c474cuda3std3__45__cpo5beginE:
	.zero		1
	.type		_ZN34_INTERNAL_f8200008_4_k_cu_be664c474cuda3std6ranges3__45__cpo5beginE,@object
	.size		_ZN34_INTERNAL_f8200008_4_k_cu_be664c474cuda3std6ranges3__45__cpo5beginE,(_ZN34_INTERNAL_f8200008_4_k_cu_be664c476thrust24THRUST_300001_SM_1000_NS12placeholders2_5E - _ZN34_INTERNAL_f8200008_4_k_cu_be664c474cuda3std6ranges3__45__cpo5beginE)
_ZN34_INTERNAL_f8200008_4_k_cu_be664c474cuda3std6ranges3__45__cpo5beginE:
	.zero		1
	.type		_ZN34_INTERNAL_f8200008_4_k_cu_be664c476thrust24THRUST_300001_SM_1000_NS12placeholders2_5E,@object
	.size		_ZN34_INTERNAL_f8200008_4_k_cu_be664c476thrust24THRUST_300001_SM_1000_NS12placeholders2_5E,(_ZN34_INTERNAL_f8200008_4_k_cu_be664c474cuda3std3__45__cpo6rbeginE - _ZN34_INTERNAL_f8200008_4_k_cu_be664c476thrust24THRUST_300001_SM_1000_NS12placeholders2_5E)
_ZN34_INTERNAL_f8200008_4_k_cu_be664c476thrust24THRUST_300001_SM_1000_NS12placeholders2_5E:
	.zero		1
	.type		_ZN34_INTERNAL_f8200008_4_k_cu_be664c474cuda3std3__45__cpo6rbeginE,@object
	.size		_ZN34_INTERNAL_f8200008_4_k_cu_be664c474cuda3std3__45__cpo6rbeginE,(_ZN34_INTERNAL_f8200008_4_k_cu_be664c474cuda3std6ranges3__45__cpo7advanceE - _ZN34_INTERNAL_f8200008_4_k_cu_be664c474cuda3std3__45__cpo6rbeginE)
_ZN34_INTERNAL_f8200008_4_k_cu_be664c474cuda3std3__45__cpo6rbeginE:
	.zero		1
	.type		_ZN34_INTERNAL_f8200008_4_k_cu_be664c474cuda3std6ranges3__45__cpo7advanceE,@object
	.size		_ZN34_INTERNAL_f8200008_4_k_cu_be664c474cuda3std6ranges3__45__cpo7advanceE,(_ZN34_INTERNAL_f8200008_4_k_cu_be664c474cuda3std3__47nulloptE - _ZN34_INTERNAL_f8200008_4_k_cu_be664c474cuda3std6ranges3__45__cpo7advanceE)
_ZN34_INTERNAL_f8200008_4_k_cu_be664c474cuda3std6ranges3__45__cpo7advanceE:
	.zero		1
	.type		_ZN34_INTERNAL_f8200008_4_k_cu_be664c474cuda3std3__47nulloptE,@object
	.size		_ZN34_INTERNAL_f8200008_4_k_cu_be664c474cuda3std3__47nulloptE,(_ZN34_INTERNAL_f8200008_4_k_cu_be664c474cuda3std6ranges3__45__cpo8distanceE - _ZN34_INTERNAL_f8200008_4_k_cu_be664c474cuda3std3__47nulloptE)
_ZN34_INTERNAL_f8200008_4_k_cu_be664c474cuda3std3__47nulloptE:
	.zero		1
	.type		_ZN34_INTERNAL_f8200008_4_k_cu_be664c474cuda3std6ranges3__45__cpo8distanceE,@object
	.size		_ZN34_INTERNAL_f8200008_4_k_cu_be664c474cuda3std6ranges3__45__cpo8distanceE,(_ZN34_INTERNAL_f8200008_4_k_cu_be664c476thrust24THRUST_300001_SM_1000_NS12placeholders3_10E - _ZN34_INTERNAL_f8200008_4_k_cu_be664c474cuda3std6ranges3__45__cpo8distanceE)
_ZN34_INTERNAL_f8200008_4_k_cu_be664c474cuda3std6ranges3__45__cpo8distanceE:
	.zero		1
	.type		_ZN34_INTERNAL_f8200008_4_k_cu_be664c476thrust24THRUST_300001_SM_1000_NS12placeholders3_10E,@object
	.size		_ZN34_INTERNAL_f8200008_4_k_cu_be664c476thrust24THRUST_300001_SM_1000_NS12placeholders3_10E,(_ZN34_INTERNAL_f8200008_4_k_cu_be664c474cuda3std3__419piecewise_constructE - _ZN34_INTERNAL_f8200008_4_k_cu_be664c476thrust24THRUST_300001_SM_1000_NS12placeholders3_10E)
_ZN34_INTERNAL_f8200008_4_k_cu_be664c476thrust24THRUST_300001_SM_1000_NS12placeholders3_10E:
	.zero		1
	.type		_ZN34_INTERNAL_f8200008_4_k_cu_be664c474cuda3std3__419piecewise_constructE,@object
	.size		_ZN34_INTERNAL_f8200008_4_k_cu_be664c474cuda3std3__419piecewise_constructE,(_ZN34_INTERNAL_f8200008_4_k_cu_be664c474cuda3std6ranges3__45__cpo5cdataE - _ZN34_INTERNAL_f8200008_4_k_cu_be664c474cuda3std3__419piecewise_constructE)
_ZN34_INTERNAL_f8200008_4_k_cu_be664c474cuda3std3__419piecewise_constructE:
	.zero		1
	.type		_ZN34_INTERNAL_f8200008_4_k_cu_be664c474cuda3std6ranges3__45__cpo5cdataE,@object
	.size		_ZN34_INTERNAL_f8200008_4_k_cu_be664c474cuda3std6ranges3__45__cpo5cdataE,(_ZN34_INTERNAL_f8200008_4_k_cu_be664c476thrust24THRUST_300001_SM_1000_NS12placeholders2_2E - _ZN34_INTERNAL_f8200008_4_k_cu_be664c474cuda3std6ranges3__45__cpo5cdataE)
_ZN34_INTERNAL_f8200008_4_k_cu_be664c474cuda3std6ranges3__45__cpo5cdataE:
	.zero		1
	.type		_ZN34_INTERNAL_f8200008_4_k_cu_be664c476thrust24THRUST_300001_SM_1000_NS12placeholders2_2E,@object
	.size		_ZN34_INTERNAL_f8200008_4_k_cu_be664c476thrust24THRUST_300001_SM_1000_NS12placeholders2_2E,(_ZN34_INTERNAL_f8200008_4_k_cu_be664c474cuda3std3__45__cpo3endE - _ZN34_INTERNAL_f8200008_4_k_cu_be664c476thrust24THRUST_300001_SM_1000_NS12placeholders2_2E)
_ZN34_INTERNAL_f8200008_4_k_cu_be664c476thrust24THRUST_300001_SM_1000_NS12placeholders2_2E:
	.zero		1
	.type		_ZN34_INTERNAL_f8200008_4_k_cu_be664c474cuda3std3__45__cpo3endE,@object
	.size		_ZN34_INTERNAL_f8200008_4_k_cu_be664c474cuda3std3__45__cpo3endE,(_ZN34_INTERNAL_f8200008_4_k_cu_be664c474cuda3std6ranges3__45__cpo3endE - _ZN34_INTERNAL_f8200008_4_k_cu_be664c474cuda3std3__45__cpo3endE)
_ZN34_INTERNAL_f8200008_4_k_cu_be664c474cuda3std3__45__cpo3endE:
	.zero		1
	.type		_ZN34_INTERNAL_f8200008_4_k_cu_be664c474cuda3std6ranges3__45__cpo3endE,@object
	.size		_ZN34_INTERNAL_f8200008_4_k_cu_be664c474cuda3std6ranges3__45__cpo3endE,(_ZN34_INTERNAL_f8200008_4_k_cu_be664c476thrust24THRUST_300001_SM_1000_NS12placeholders2_6E - _ZN34_INTERNAL_f8200008_4_k_cu_be664c474cuda3std6ranges3__45__cpo3endE)
_ZN34_INTERNAL_f8200008_4_k_cu_be664c474cuda3std6ranges3__45__cpo3endE:
	.zero		1
	.type		_ZN34_INTERNAL_f8200008_4_k_cu_be664c476thrust24THRUST_300001_SM_1000_NS12placeholders2_6E,@object
	.size		_ZN34_INTERNAL_f8200008_4_k_cu_be664c476thrust24THRUST_300001_SM_1000_NS12placeholders2_6E,(_ZN34_INTERNAL_f8200008_4_k_cu_be664c474cuda3std3__45__cpo4rendE - _ZN34_INTERNAL_f8200008_4_k_cu_be664c476thrust24THRUST_300001_SM_1000_NS12placeholders2_6E)
_ZN34_INTERNAL_f8200008_4_k_cu_be664c476thrust24THRUST_300001_SM_1000_NS12placeholders2_6E:
	.zero		1
	.type		_ZN34_INTERNAL_f8200008_4_k_cu_be664c474cuda3std3__45__cpo4rendE,@object
	.size		_ZN34_INTERNAL_f8200008_4_k_cu_be664c474cuda3std3__45__cpo4rendE,(_ZN34_INTERNAL_f8200008_4_k_cu_be664c474cuda3std6ranges3__45__cpo9iter_swapE - _ZN34_INTERNAL_f8200008_4_k_cu_be664c474cuda3std3__45__cpo4rendE)
_ZN34_INTERNAL_f8200008_4_k_cu_be664c474cuda3std3__45__cpo4rendE:
	.zero		1
	.type		_ZN34_INTERNAL_f8200008_4_k_cu_be664c474cuda3std6ranges3__45__cpo9iter_swapE,@object
	.size		_ZN34_INTERNAL_f8200008_4_k_cu_be664c474cuda3std6ranges3__45__cpo9iter_swapE,(_ZN34_INTERNAL_f8200008_4_k_cu_be664c474cuda3std3__48unexpectE - _ZN34_INTERNAL_f8200008_4_k_cu_be664c474cuda3std6ranges3__45__cpo9iter_swapE)
_ZN34_INTERNAL_f8200008_4_k_cu_be664c474cuda3std6ranges3__45__cpo9iter_swapE:
	.zero		1
	.type		_ZN34_INTERNAL_f8200008_4_k_cu_be664c474cuda3std3__48unexpectE,@object
	.size		_ZN34_INTERNAL_f8200008_4_k_cu_be664c474cuda3std3__48unexpectE,(_ZN34_INTERNAL_f8200008_4_k_cu_be664c476thrust24THRUST_300001_SM_1000_NS8cuda_cub3parE - _ZN34_INTERNAL_f8200008_4_k_cu_be664c474cuda3std3__48unexpectE)
_ZN34_INTERNAL_f8200008_4_k_cu_be664c474cuda3std3__48unexpectE:
	.zero		1
	.type		_ZN34_INTERNAL_f8200008_4_k_cu_be664c476thrust24THRUST_300001_SM_1000_NS8cuda_cub3parE,@object
	.size		_ZN34_INTERNAL_f8200008_4_k_cu_be664c476thrust24THRUST_300001_SM_1000_NS8cuda_cub3parE,(_ZN34_INTERNAL_f8200008_4_k_cu_be664c476thrust24THRUST_300001_SM_1000_NS12placeholders2_4E - _ZN34_INTERNAL_f8200008_4_k_cu_be664c476thrust24THRUST_300001_SM_1000_NS8cuda_cub3parE)
_ZN34_INTERNAL_f8200008_4_k_cu_be664c476thrust24THRUST_300001_SM_1000_NS8cuda_cub3parE:
	.zero		1
	.type		_ZN34_INTERNAL_f8200008_4_k_cu_be664c476thrust24THRUST_300001_SM_1000_NS12placeholders2_4E,@object
	.size		_ZN34_INTERNAL_f8200008_4_k_cu_be664c476thrust24THRUST_300001_SM_1000_NS12placeholders2_4E,(_ZN34_INTERNAL_f8200008_4_k_cu_be664c474cuda3std3__45__cpo4cendE - _ZN34_INTERNAL_f8200008_4_k_cu_be664c476thrust24THRUST_300001_SM_1000_NS12placeholders2_4E)
_ZN34_INTERNAL_f8200008_4_k_cu_be664c476thrust24THRUST_300001_SM_1000_NS12placeholders2_4E:
	.zero		1
	.type		_ZN34_INTERNAL_f8200008_4_k_cu_be664c474cuda3std3__45__cpo4cendE,@object
	.size		_ZN34_INTERNAL_f8200008_4_k_cu_be664c474cuda3std3__45__cpo4cendE,(_ZN34_INTERNAL_f8200008_4_k_cu_be664c474cuda3std6ranges3__45__cpo4cendE - _ZN34_INTERNAL_f8200008_4_k_cu_be664c474cuda3std3__45__cpo4cendE)
_ZN34_INTERNAL_f8200008_4_k_cu_be664c474cuda3std3__45__cpo4cendE:
	.zero		1
	.type		_ZN34_INTERNAL_f8200008_4_k_cu_be664c474cuda3std6ranges3__45__cpo4cendE,@object
	.size		_ZN34_INTERNAL_f8200008_4_k_cu_be664c474cuda3std6ranges3__45__cpo4cendE,(_ZN34_INTERNAL_f8200008_4_k_cu_be664c474cuda3std3__420unreachable_sentinelE - _ZN34_INTERNAL_f8200008_4_k_cu_be664c474cuda3std6ranges3__45__cpo4cendE)
_ZN34_INTERNAL_f8200008_4_k_cu_be664c474cuda3std6ranges3__45__cpo4cendE:
	.zero		1
	.type		_ZN34_INTERNAL_f8200008_4_k_cu_be664c474cuda3std3__420unreachable_sentinelE,@object
	.size		_ZN34_INTERNAL_f8200008_4_k_cu_be664c474cuda3std3__420unreachable_sentinelE,(_ZN34_INTERNAL_f8200008_4_k_cu_be664c474cuda3std6ranges3__45__cpo5ssizeE - _ZN34_INTERNAL_f8200008_4_k_cu_be664c474cuda3std3__420unreachable_sentinelE)
_ZN34_INTERNAL_f8200008_4_k_cu_be664c474cuda3std3__420unreachable_sentinelE:
	.zero		1
	.type		_ZN34_INTERNAL_f8200008_4_k_cu_be664c474cuda3std6ranges3__45__cpo5ssizeE,@object
	.size		_ZN34_INTERNAL_f8200008_4_k_cu_be664c474cuda3std6ranges3__45__cpo5ssizeE,(_ZN34_INTERNAL_f8200008_4_k_cu_be664c476thrust24THRUST_300001_SM_1000_NS12placeholders2_8E - _ZN34_INTERNAL_f8200008_4_k_cu_be664c474cuda3std6ranges3__45__cpo5ssizeE)
_ZN34_INTERNAL_f8200008_4_k_cu_be664c474cuda3std6ranges3__45__cpo5ssizeE:
	.zero		1
	.type		_ZN34_INTERNAL_f8200008_4_k_cu_be664c476thrust24THRUST_300001_SM_1000_NS12placeholders2_8E,@object
	.size		_ZN34_INTERNAL_f8200008_4_k_cu_be664c476thrust24THRUST_300001_SM_1000_NS12placeholders2_8E,(_ZN34_INTERNAL_f8200008_4_k_cu_be664c474cuda3std3__45__cpo5crendE - _ZN34_INTERNAL_f8200008_4_k_cu_be664c476thrust24THRUST_300001_SM_1000_NS12placeholders2_8E)
_ZN34_INTERNAL_f8200008_4_k_cu_be664c476thrust24THRUST_300001_SM_1000_NS12placeholders2_8E:
	.zero		1
	.type		_ZN34_INTERNAL_f8200008_4_k_cu_be664c474cuda3std3__45__cpo5crendE,@object
	.size		_ZN34_INTERNAL_f8200008_4_k_cu_be664c474cuda3std3__45__cpo5crendE,(_ZN34_INTERNAL_f8200008_4_k_cu_be664c474cuda3std6ranges3__45__cpo4prevE - _ZN34_INTERNAL_f8200008_4_k_cu_be664c474cuda3std3__45__cpo5crendE)
_ZN34_INTERNAL_f8200008_4_k_cu_be664c474cuda3std3__45__cpo5crendE:
	.zero		1
	.type		_ZN34_INTERNAL_f8200008_4_k_cu_be664c474cuda3std6ranges3__45__cpo4prevE,@object
	.size		_ZN34_INTERNAL_f8200008_4_k_cu_be664c474cuda3std6ranges3__45__cpo4prevE,(_ZN34_INTERNAL_f8200008_4_k_cu_be664c474cuda3std6ranges3__45__cpo9iter_moveE - _ZN34_INTERNAL_f8200008_4_k_cu_be664c474cuda3std6ranges3__45__cpo4prevE)
_ZN34_INTERNAL_f8200008_4_k_cu_be664c474cuda3std6ranges3__45__cpo4prevE:
	.zero		1
	.type		_ZN34_INTERNAL_f8200008_4_k_cu_be664c474cuda3std6ranges3__45__cpo9iter_moveE,@object
	.size		_ZN34_INTERNAL_f8200008_4_k_cu_be664c474cuda3std6ranges3__45__cpo9iter_moveE,(_ZN34_INTERNAL_f8200008_4_k_cu_be664c476thrust24THRUST_300001_SM_1000_NS6system6detail10sequential3seqE - _ZN34_INTERNAL_f8200008_4_k_cu_be664c474cuda3std6ranges3__45__cpo9iter_moveE)
_ZN34_INTERNAL_f8200008_4_k_cu_be664c474cuda3std6ranges3__45__cpo9iter_moveE:
	.zero		1
	.type		_ZN34_INTERNAL_f8200008_4_k_cu_be664c476thrust24THRUST_300001_SM_1000_NS6system6detail10sequential3seqE,@object
	.size		_ZN34_INTERNAL_f8200008_4_k_cu_be664c476thrust24THRUST_300001_SM_1000_NS6system6detail10sequential3seqE,(.L_31 - _ZN34_INTERNAL_f8200008_4_k_cu_be664c476thrust24THRUST_300001_SM_1000_NS6system6detail10sequential3seqE)
_ZN34_INTERNAL_f8200008_4_k_cu_be664c476thrust24THRUST_300001_SM_1000_NS6system6detail10sequential3seqE:
	.zero		1
.L_31:


//--------------------- .nv.shared._ZN3cub18CUB_300001_SM_10006detail6reduce18DeviceReduceKernelINS2_10policy_hubIfyN4cuda3std3__44plusIfEEE10Policy1000EN6thrust24THRUST_300001_SM_1000_NS6detail15normal_iteratorINSD_10device_ptrIfEEEEyS9_fNS7_10__identityEEEvT0_PT3_T1_NS0_13GridEvenShareISN_EET2_T4_ --------------------------
	.section	.nv.shared._ZN3cub18CUB_300001_SM_10006detail6reduce18DeviceReduceKernelINS2_10policy_hubIfyN4cuda3std3__44plusIfEEE10Policy1000EN6thrust24THRUST_300001_SM_1000_NS6detail15normal_iteratorINSD_10device_ptrIfEEEEyS9_fNS7_10__identityEEEvT0_PT3_T1_NS0_13GridEvenShareISN_EET2_T4_,"aw",@nobits
	.sectionflags	@""
	.align	16
.nv.shared._ZN3cub18CUB_300001_SM_10006detail6reduce18DeviceReduceKernelINS2_10policy_hubIfyN4cuda3std3__44plusIfEEE10Policy1000EN6thrust24THRUST_300001_SM_1000_NS6detail15normal_iteratorINSD_10device_ptrIfEEEEyS9_fNS7_10__identityEEEvT0_PT3_T1_NS0_13GridEvenShareISN_EET2_T4_:
	.zero		1072


//--------------------- .nv.shared._ZN3cub18CUB_300001_SM_10006detail6reduce28DeviceReduceSingleTileKernelINS2_10policy_hubIfyN4cuda3std3__44plusIfEEE10Policy1000EN6thrust24THRUST_300001_SM_1000_NS6detail15normal_iteratorINSD_10device_ptrIfEEEEPfyS9_ffNS7_10__identityEEEvT0_T1_T2_T3_T4_T6_ --------------------------
	.section	.nv.shared._ZN3cub18CUB_300001_SM_10006detail6reduce28DeviceReduceSingleTileKernelINS2_10policy_hubIfyN4cuda3std3__44plusIfEEE10Policy1000EN6thrust24THRUST_300001_SM_1000_NS6detail15normal_iteratorINSD_10device_ptrIfEEEEPfyS9_ffNS7_10__identityEEEvT0_T1_T2_T3_T4_T6_,"aw",@nobits
	.sectionflags	@""
	.align	16
.nv.shared._ZN3cub18CUB_300001_SM_10006detail6reduce28DeviceReduceSingleTileKernelINS2_10policy_hubIfyN4cuda3std3__44plusIfEEE10Policy1000EN6thrust24THRUST_300001_SM_1000_NS6detail15normal_iteratorINSD_10device_ptrIfEEEEPfyS9_ffNS7_10__identityEEEvT0_T1_T2_T3_T4_T6_:
	.zero		1072


//--------------------- .nv.shared._ZN3cub18CUB_300001_SM_10006detail6reduce28DeviceReduceSingleTileKernelINS2_10policy_hubIfjN4cuda3std3__44plusIfEEE10Policy1000EPfSC_iS9_ffNS7_10__identityEEEvT0_T1_T2_T3_T4_T6_ --------------------------
	.section	.nv.shared._ZN3cub18CUB_300001_SM_10006detail6reduce28DeviceReduceSingleTileKernelINS2_10policy_hubIfjN4cuda3std3__44plusIfEEE10Policy1000EPfSC_iS9_ffNS7_10__identityEEEvT0_T1_T2_T3_T4_T6_,"aw",@nobits
	.sectionflags	@""
	.align	16
.nv.shared._ZN3cub18CUB_300001_SM_10006detail6reduce28DeviceReduceSingleTileKernelINS2_10policy_hubIfjN4cuda3std3__44plusIfEEE10Policy1000EPfSC_iS9_ffNS7_10__identityEEEvT0_T1_T2_T3_T4_T6_:
	.zero		1120


//--------------------- .nv.shared._ZN3cub18CUB_300001_SM_10006detail6reduce18DeviceReduceKernelINS2_10policy_hubIfjN4cuda3std3__44plusIfEEE10Policy1000EN6thrust24THRUST_300001_SM_1000_NS6detail15normal_iteratorINSD_10device_ptrIfEEEEjS9_fNS7_10__identityEEEvT0_PT3_T1_NS0_13GridEvenShareISN_EET2_T4_ --------------------------
	.section	.nv.shared._ZN3cub18CUB_300001_SM_10006detail6reduce18DeviceReduceKernelINS2_10policy_hubIfjN4cuda3std3__44plusIfEEE10Policy1000EN6thrust24THRUST_300001_SM_1000_NS6detail15normal_iteratorINSD_10device_ptrIfEEEEjS9_fNS7_10__identityEEEvT0_PT3_T1_NS0_13GridEvenShareISN_EET2_T4_,"aw",@nobits
	.sectionflags	@""
	.align	16
.nv.shared._ZN3cub18CUB_300001_SM_10006detail6reduce18DeviceReduceKernelINS2_10policy_hubIfjN4cuda3std3__44plusIfEEE10Policy1000EN6thrust24THRUST_300001_SM_1000_NS6detail15normal_iteratorINSD_10device_ptrIfEEEEjS9_fNS7_10__identityEEEvT0_PT3_T1_NS0_13GridEvenShareISN_EET2_T4_:
	.zero		1120


//--------------------- .nv.shared._ZN3cub18CUB_300001_SM_10006detail6reduce28DeviceReduceSingleTileKernelINS2_10policy_hubIfjN4cuda3std3__44plusIfEEE10Policy1000EN6thrust24THRUST_300001_SM_1000_NS6detail15normal_iteratorINSD_10device_ptrIfEEEEPfjS9_ffNS7_10__identityEEEvT0_T1_T2_T3_T4_T6_ --------------------------
	.section	.nv.shared._ZN3cub18CUB_300001_SM_10006detail6reduce28DeviceReduceSingleTileKernelINS2_10policy_hubIfjN4cuda3std3__44plusIfEEE10Policy1000EN6thrust24THRUST_300001_SM_1000_NS6detail15normal_iteratorINSD_10device_ptrIfEEEEPfjS9_ffNS7_10__identityEEEvT0_T1_T2_T3_T4_T6_,"aw",@nobits
	.sectionflags	@""
	.align	16
.nv.shared._ZN3cub18CUB_300001_SM_10006detail6reduce28DeviceReduceSingleTileKernelINS2_10policy_hubIfjN4cuda3std3__44plusIfEEE10Policy1000EN6thrust24THRUST_300001_SM_1000_NS6detail15normal_iteratorINSD_10device_ptrIfEEEEPfjS9_ffNS7_10__identityEEEvT0_T1_T2_T3_T4_T6_:
	.zero		1120


//--------------------- .nv.shared._ZN3cub18CUB_300001_SM_10006detail11EmptyKernelIvEEvv --------------------------
	.section	.nv.shared._ZN3cub18CUB_300001_SM_10006detail11EmptyKernelIvEEvv,"aw",@nobits
	.sectionflags	@""
	.align	16
	.zero		1024


//--------------------- .nv.shared._Z37calculate_final_image_optimised_constPfS_S_S_S_S_iii --------------------------
	.section	.nv.shared._Z37calculate_final_image_optimised_constPfS_S_S_S_S_iii,"aw",@nobits
	.sectionflags	@""
	.align	16
	.zero		1024


//--------------------- .nv.shared._Z28calculate_final_image_stridefffPfS_S_iii --------------------------
	.section	.nv.shared._Z28calculate_final_image_stridefffPfS_S_iii,"aw",@nobits
	.sectionflags	@""
	.align	16
	.zero		1024


//--------------------- .nv.shared._Z31calculate_final_image_optimisedfffPfS_S_iii --------------------------
	.section	.nv.shared._Z31calculate_final_image_optimisedfffPfS_S_iii,"aw",@nobits
	.sectionflags	@""
	.align	16
	.zero		1024


//--------------------- .nv.shared._Z21calculate_final_imagePfS_S_S_S_S_S_S_S_S_S_iii --------------------------
	.section	.nv.shared._Z21calculate_final_imagePfS_S_S_S_S_S_S_S_S_S_iii,"aw",@nobits
	.sectionflags	@""
	.align	16
	.zero		1024


//--------------------- .nv.shared._Z19sum_up_arrays_naivePfS_iii --------------------------
	.section	.nv.shared._Z19sum_up_arrays_naivePfS_iii,"aw",@nobits
	.sectionflags	@""
	.align	16
	.zero		1024


//--------------------- .nv.shared._Z27sum_up_arrays_by_reduction1PhPfi --------------------------
	.section	.nv.shared._Z27sum_up_arrays_by_reduction1PhPfi,"aw",@nobits
	.sectionflags	@""
	.align	16
	.zero		1024


//--------------------- .nv.shared._Z26sum_up_arrays_by_reductionPfS_i --------------------------
	.section	.nv.shared._Z26sum_up_arrays_by_reductionPfS_i,"aw",@nobits
	.sectionflags	@""
	.align	16
	.zero		1024


//--------------------- .nv.shared._Z24multiply_rgbImage_byMaskPfS_S_S_S_S_S_S_S_iii --------------------------
	.section	.nv.shared._Z24multiply_rgbImage_byMaskPfS_S_S_S_S_S_S_S_iii,"aw",@nobits
	.sectionflags	@""
	.align	16
	.zero		1024


//--------------------- .nv.shared._Z24multiply_rgbImage_byMaskPfPhS0_S_S_S_S_S_S_iii --------------------------
	.section	.nv.shared._Z24multiply_rgbImage_byMaskPfPhS0_S_S_S_S_S_S_iii,"aw",@nobits
	.sectionflags	@""
	.align	16
	.zero		1024


//--------------------- .nv.constant0._ZN3cub18CUB_300001_SM_10006detail6reduce28DeviceReduceSingleTileKernelINS2_10policy_hubIfyN4cuda3std3__44plusIfEEE10Policy1000EPfSC_iS9_ffNS7_10__identityEEEvT0_T1_T2_T3_T4_T6_ --------------------------
	.section	.nv.constant0._ZN3cub18CUB_300001_SM_10006detail6reduce28DeviceReduceSingleTileKernelINS2_10policy_hubIfyN4cuda3std3__44plusIfEEE10Policy1000EPfSC_iS9_ffNS7_10__identityEEEvT0_T1_T2_T3_T4_T6_,"a",@progbits
	.sectionflags	@""
	.align	4
.nv.constant0._ZN3cub18CUB_300001_SM_10006detail6reduce28DeviceReduceSingleTileKernelINS2_10policy_hubIfyN4cuda3std3__44plusIfEEE10Policy1000EPfSC_iS9_ffNS7_10__identityEEEvT0_T1_T2_T3_T4_T6_:
	.zero		925


//--------------------- .nv.constant0._ZN3cub18CUB_300001_SM_10006detail6reduce18DeviceReduceKernelINS2_10policy_hubIfyN4cuda3std3__44plusIfEEE10Policy1000EN6thrust24THRUST_300001_SM_1000_NS6detail15normal_iteratorINSD_10device_ptrIfEEEEyS9_fNS7_10__identityEEEvT0_PT3_T1_NS0_13GridEvenShareISN_EET2_T4_ --------------------------
	.section	.nv.constant0._ZN3cub18CUB_300001_SM_10006detail6reduce18DeviceReduceKernelINS2_10policy_hubIfyN4cuda3std3__44plusIfEEE10Policy1000EN6thrust24THRUST_300001_SM_1000_NS6detail15normal_iteratorINSD_10device_ptrIfEEEEyS9_fNS7_10__identityEEEvT0_PT3_T1_NS0_13GridEvenShareISN_EET2_T4_,"a",@progbits
	.sectionflags	@""
	.align	4
.nv.constant0._ZN3cub18CUB_300001_SM_10006detail6reduce18DeviceReduceKernelINS2_10policy_hubIfyN4cuda3std3__44plusIfEEE10Policy1000EN6thrust24THRUST_300001_SM_1000_NS6detail15normal_iteratorINSD_10device_ptrIfEEEEyS9_fNS7_10__identityEEEvT0_PT3_T1_NS0_13GridEvenShareISN_EET2_T4_:
	.zero		994


//--------------------- .nv.constant0._ZN3cub18CUB_300001_SM_10006detail6reduce28DeviceReduceSingleTileKernelINS2_10policy_hubIfyN4cuda3std3__44plusIfEEE10Policy1000EN6thrust24THRUST_300001_SM_1000_NS6detail15normal_iteratorINSD_10device_ptrIfEEEEPfyS9_ffNS7_10__identityEEEvT0_T1_T2_T3_T4_T6_ --------------------------
	.section	.nv.constant0._ZN3cub18CUB_300001_SM_10006detail6reduce28DeviceReduceSingleTileKernelINS2_10policy_hubIfyN4cuda3std3__44plusIfEEE10Policy1000EN6thrust24THRUST_300001_SM_1000_NS6detail15normal_iteratorINSD_10device_ptrIfEEEEPfyS9_ffNS7_10__identityEEEvT0_T1_T2_T3_T4_T6_,"a",@progbits
	.sectionflags	@""
	.align	4
.nv.constant0._ZN3cub18CUB_300001_SM_10006detail6reduce28DeviceReduceSingleTileKernelINS2_10policy_hubIfyN4cuda3std3__44plusIfEEE10Policy1000EN6thrust24THRUST_300001_SM_1000_NS6detail15normal_iteratorINSD_10device_ptrIfEEEEPfyS9_ffNS7_10__identityEEEvT0_T1_T2_T3_T4_T6_:
	.zero		929


//--------------------- .nv.constant0._ZN3cub18CUB_300001_SM_10006detail6reduce28DeviceReduceSingleTileKernelINS2_10policy_hubIfjN4cuda3std3__44plusIfEEE10Policy1000EPfSC_iS9_ffNS7_10__identityEEEvT0_T1_T2_T3_T4_T6_ --------------------------
	.section	.nv.constant0._ZN3cub18CUB_300001_SM_10006detail6reduce28DeviceReduceSingleTileKernelINS2_10policy_hubIfjN4cuda3std3__44plusIfEEE10Policy1000EPfSC_iS9_ffNS7_10__identityEEEvT0_T1_T2_T3_T4_T6_,"a",@progbits
	.sectionflags	@""
	.align	4
.nv.constant0._ZN3cub18CUB_300001_SM_10006detail6reduce28DeviceReduceSingleTileKernelINS2_10policy_hubIfjN4cuda3std3__44plusIfEEE10Policy1000EPfSC_iS9_ffNS7_10__identityEEEvT0_T1_T2_T3_T4_T6_:
	.zero		925


//--------------------- .nv.constant0._ZN3cub18CUB_300001_SM_10006detail6reduce18DeviceReduceKernelINS2_10policy_hubIfjN4cuda3std3__44plusIfEEE10Policy1000EN6thrust24THRUST_300001_SM_1000_NS6detail15normal_iteratorINSD_10device_ptrIfEEEEjS9_fNS7_10__identityEEEvT0_PT3_T1_NS0_13GridEvenShareISN_EET2_T4_ --------------------------
	.section	.nv.constant0._ZN3cub18CUB_300001_SM_10006detail6reduce18DeviceReduceKernelINS2_10policy_hubIfjN4cuda3std3__44plusIfEEE10Policy1000EN6thrust24THRUST_300001_SM_1000_NS6detail15normal_iteratorINSD_10device_ptrIfEEEEjS9_fNS7_10__identityEEEvT0_PT3_T1_NS0_13GridEvenShareISN_EET2_T4_,"a",@progbits
	.sectionflags	@""
	.align	4
.nv.constant0._ZN3cub18CUB_300001_SM_10006detail6reduce18DeviceReduceKernelINS2_10policy_hubIfjN4cuda3std3__44plusIfEEE10Policy1000EN6thrust24THRUST_300001_SM_1000_NS6detail15normal_iteratorINSD_10device_ptrIfEEEEjS9_fNS7_10__identityEEEvT0_PT3_T1_NS0_13GridEvenShareISN_EET2_T4_:
	.zero		958


//--------------------- .nv.constant0._ZN3cub18CUB_300001_SM_10006detail6reduce28DeviceReduceSingleTileKernelINS2_10policy_hubIfjN4cuda3std3__44plusIfEEE10Policy1000EN6thrust24THRUST_300001_SM_1000_NS6detail15normal_iteratorINSD_10device_ptrIfEEEEPfjS9_ffNS7_10__identityEEEvT0_T1_T2_T3_T4_T6_ --------------------------
	.section	.nv.constant0._ZN3cub18CUB_300001_SM_10006detail6reduce28DeviceReduceSingleTileKernelINS2_10policy_hubIfjN4cuda3std3__44plusIfEEE10Policy1000EN6thrust24THRUST_300001_SM_1000_NS6detail15normal_iteratorINSD_10device_ptrIfEEEEPfjS9_ffNS7_10__identityEEEvT0_T1_T2_T3_T4_T6_,"a",@progbits
	.sectionflags	@""
	.align	4
.nv.constant0._ZN3cub18CUB_300001_SM_10006detail6reduce28DeviceReduceSingleTileKernelINS2_10policy_hubIfjN4cuda3std3__44plusIfEEE10Policy1000EN6thrust24THRUST_300001_SM_1000_NS6detail15normal_iteratorINSD_10device_ptrIfEEEEPfjS9_ffNS7_10__identityEEEvT0_T1_T2_T3_T4_T6_:
	.zero		925


//--------------------- .nv.constant0._ZN3cub18CUB_300001_SM_10006detail11EmptyKernelIvEEvv --------------------------
	.section	.nv.constant0._ZN3cub18CUB_300001_SM_10006detail11EmptyKernelIvEEvv,"a",@progbits
	.sectionflags	@""
	.align	4
.nv.constant0._ZN3cub18CUB_300001_SM_10006detail11EmptyKernelIvEEvv:
	.zero		896


//--------------------- .nv.constant0._Z37calculate_final_image_optimised_constPfS_S_S_S_S_iii --------------------------
	.section	.nv.constant0._Z37calculate_final_image_optimised_constPfS_S_S_S_S_iii,"a",@progbits
	.sectionflags	@""
	.align	4
.nv.constant0._Z37calculate_final_image_optimised_constPfS_S_S_S_S_iii:
	.zero		956


//--------------------- .nv.constant0._Z28calculate_final_image_stridefffPfS_S_iii --------------------------
	.section	.nv.constant0._Z28calculate_final_image_stridefffPfS_S_iii,"a",@progbits
	.sectionflags	@""
	.align	4
.nv.constant0._Z28calculate_final_image_stridefffPfS_S_iii:
	.zero		948


//--------------------- .nv.constant0._Z31calculate_final_image_optimisedfffPfS_S_iii --------------------------
	.section	.nv.constant0._Z31calculate_final_image_optimisedfffPfS_S_iii,"a",@progbits
	.sectionflags	@""
	.align	4
.nv.constant0._Z31calculate_final_image_optimisedfffPfS_S_iii:
	.zero		948


//--------------------- .nv.constant0._Z21calculate_final_imagePfS_S_S_S_S_S_S_S_S_S_iii --------------------------
	.section	.nv.constant0._Z21calculate_final_imagePfS_S_S_S_S_S_S_S_S_S_iii,"a",@progbits
	.sectionflags	@""
	.align	4
.nv.constant0._Z21calculate_final_imagePfS_S_S_S_S_S_S_S_S_S_iii:
	.zero		996


//--------------------- .nv.constant0._Z19sum_up_arrays_naivePfS_iii --------------------------
	.section	.nv.constant0._Z19sum_up_arrays_naivePfS_iii,"a",@progbits
	.sectionflags	@""
	.align	4
.nv.constant0._Z19sum_up_arrays_naivePfS_iii:
	.zero		924


//--------------------- .nv.constant0._Z27sum_up_arrays_by_reduction1PhPfi --------------------------
	.section	.nv.constant0._Z27sum_up_arrays_by_reduction1PhPfi,"a",@progbits
	.sectionflags	@""
	.align	4
.nv.constant0._Z27sum_up_arrays_by_reduction1PhPfi:
	.zero		916


//--------------------- .nv.constant0._Z26sum_up_arrays_by_reductionPfS_i --------------------------
	.section	.nv.constant0._Z26sum_up_arrays_by_reductionPfS_i,"a",@progbits
	.sectionflags	@""
	.align	4
.nv.constant0._Z26sum_up_arrays_by_reductionPfS_i:
	.zero		916


//--------------------- .nv.constant0._Z24multiply_rgbImage_byMaskPfS_S_S_S_S_S_S_S_iii --------------------------
	.section	.nv.constant0._Z24multiply_rgbImage_byMaskPfS_S_S_S_S_S_S_S_iii,"a",@progbits
	.sectionflags	@""
	.align	4
.nv.constant0._Z24multiply_rgbImage_byMaskPfS_S_S_S_S_S_S_S_iii:
	.zero		980


//--------------------- .nv.constant0._Z24multiply_rgbImage_byMaskPfPhS0_S_S_S_S_S_S_iii --------------------------
	.section	.nv.constant0._Z24multiply_rgbImage_byMaskPfPhS0_S_S_S_S_S_S_iii,"a",@progbits
	.sectionflags	@""
	.align	4
.nv.constant0._Z24multiply_rgbImage_byMaskPfPhS0_S_S_S_S_S_S_iii:
	.zero		980


//--------------------- SYMBOLS --------------------------

	.type		.nv.reservedSmem.offset0,@object
	.size		.nv.reservedSmem.offset0,0x4
	.type		.nv.reservedSmem.cap,@object
	.size		.nv.reservedSmem.cap,0x4
